	.headerflags	@"EF_CUDA_TEXMODE_UNIFIED EF_CUDA_64BIT_ADDRESS EF_CUDA_SM86 EF_CUDA_VIRTUAL_SM(EF_CUDA_SM86)"
	.elftype	@"ET_EXEC"


//--------------------- .nv.info                  --------------------------
	.section	.nv.info,"",@"SHT_CUDA_INFO"
	.align	4


	//----- nvinfo : EIATTR_REGCOUNT
	.align		4
        /*0000*/ 	.byte	0x04, 0x2f
        /*0002*/ 	.short	(.L_2 - .L_1)
	.align		4
.L_1:
        /*0004*/ 	.word	index@(embedding_lookup)
        /*0008*/ 	.word	0x00000012


	//----- nvinfo : EIATTR_MAX_STACK_SIZE
	.align		4
.L_2:
        /*000c*/ 	.byte	0x04, 0x23
        /*000e*/ 	.short	(.L_4 - .L_3)
	.align		4
.L_3:
        /*0010*/ 	.word	index@(embedding_lookup)
        /*0014*/ 	.word	0x00000000


	//----- nvinfo : EIATTR_MIN_STACK_SIZE
	.align		4
.L_4:
        /*0018*/ 	.byte	0x04, 0x12
        /*001a*/ 	.short	(.L_6 - .L_5)
	.align		4
.L_5:
        /*001c*/ 	.word	index@(embedding_lookup)
        /*0020*/ 	.word	0x00000000


	//----- nvinfo : EIATTR_FRAME_SIZE
	.align		4
.L_6:
        /*0024*/ 	.byte	0x04, 0x11
        /*0026*/ 	.short	(.L_8 - .L_7)
	.align		4
.L_7:
        /*0028*/ 	.word	index@(embedding_lookup)
        /*002c*/ 	.word	0x00000000


	//----- nvinfo : EIATTR_REGCOUNT
	.align		4
.L_8:
        /*0030*/ 	.byte	0x04, 0x2f
        /*0032*/ 	.short	(.L_10 - .L_9)
	.align		4
.L_9:
        /*0034*/ 	.word	index@(linear)
        /*0038*/ 	.word	0x00000028


	//----- nvinfo : EIATTR_MAX_STACK_SIZE
	.align		4
.L_10:
        /*003c*/ 	.byte	0x04, 0x23
        /*003e*/ 	.short	(.L_12 - .L_11)
	.align		4
.L_11:
        /*0040*/ 	.word	index@(linear)
        /*0044*/ 	.word	0x00000000


	//----- nvinfo : EIATTR_MIN_STACK_SIZE
	.align		4
.L_12:
        /*0048*/ 	.byte	0x04, 0x12
        /*004a*/ 	.short	(.L_14 - .L_13)
	.align		4
.L_13:
        /*004c*/ 	.word	index@(linear)
        /*0050*/ 	.word	0x00000000


	//----- nvinfo : EIATTR_FRAME_SIZE
	.align		4
.L_14:
        /*0054*/ 	.byte	0x04, 0x11
        /*0056*/ 	.short	(.L_16 - .L_15)
	.align		4
.L_15:
        /*0058*/ 	.word	index@(linear)
        /*005c*/ 	.word	0x00000000


	//----- nvinfo : EIATTR_REGCOUNT
	.align		4
.L_16:
        /*0060*/ 	.byte	0x04, 0x2f
        /*0062*/ 	.short	(.L_18 - .L_17)
	.align		4
.L_17:
        /*0064*/ 	.word	index@(_Z12quantized_mmILi1EEvPKfPKhPf15QuantizedConfig)
        /*0068*/ 	.word	0x0000001f


	//----- nvinfo : EIATTR_MAX_STACK_SIZE
	.align		4
.L_18:
        /*006c*/ 	.byte	0x04, 0x23
        /*006e*/ 	.short	(.L_20 - .L_19)
	.align		4
.L_19:
        /*0070*/ 	.word	index@(_Z12quantized_mmILi1EEvPKfPKhPf15QuantizedConfig)
        /*0074*/ 	.word	0x00000000


	//----- nvinfo : EIATTR_MIN_STACK_SIZE
	.align		4
.L_20:
        /*0078*/ 	.byte	0x04, 0x12
        /*007a*/ 	.short	(.L_22 - .L_21)
	.align		4
.L_21:
        /*007c*/ 	.word	index@(_Z12quantized_mmILi1EEvPKfPKhPf15QuantizedConfig)
        /*0080*/ 	.word	0x00000000


	//----- nvinfo : EIATTR_FRAME_SIZE
	.align		4
.L_22:
        /*0084*/ 	.byte	0x04, 0x11
        /*0086*/ 	.short	(.L_24 - .L_23)
	.align		4
.L_23:
        /*0088*/ 	.word	index@(_Z12quantized_mmILi1EEvPKfPKhPf15QuantizedConfig)
        /*008c*/ 	.word	0x00000000


	//----- nvinfo : EIATTR_REGCOUNT
	.align		4
.L_24:
        /*0090*/ 	.byte	0x04, 0x2f
        /*0092*/ 	.short	(.L_26 - .L_25)
	.align		4
.L_25:
        /*0094*/ 	.word	index@(_Z12quantized_mmILi2EEvPKfPKhPf15QuantizedConfig)
        /*0098*/ 	.word	0x0000001a


	//----- nvinfo : EIATTR_MAX_STACK_SIZE
	.align		4
.L_26:
        /*009c*/ 	.byte	0x04, 0x23
        /*009e*/ 	.short	(.L_28 - .L_27)
	.align		4
.L_27:
        /*00a0*/ 	.word	index@(_Z12quantized_mmILi2EEvPKfPKhPf15QuantizedConfig)
        /*00a4*/ 	.word	0x00000000


	//----- nvinfo : EIATTR_MIN_STACK_SIZE
	.align		4
.L_28:
        /*00a8*/ 	.byte	0x04, 0x12
        /*00aa*/ 	.short	(.L_30 - .L_29)
	.align		4
.L_29:
        /*00ac*/ 	.word	index@(_Z12quantized_mmILi2EEvPKfPKhPf15QuantizedConfig)
        /*00b0*/ 	.word	0x00000000


	//----- nvinfo : EIATTR_FRAME_SIZE
	.align		4
.L_30:
        /*00b4*/ 	.byte	0x04, 0x11
        /*00b6*/ 	.short	(.L_32 - .L_31)
	.align		4
.L_31:
        /*00b8*/ 	.word	index@(_Z12quantized_mmILi2EEvPKfPKhPf15QuantizedConfig)
        /*00bc*/ 	.word	0x00000000


	//----- nvinfo : EIATTR_REGCOUNT
	.align		4
.L_32:
        /*00c0*/ 	.byte	0x04, 0x2f
        /*00c2*/ 	.short	(.L_34 - .L_33)
	.align		4
.L_33:
        /*00c4*/ 	.word	index@(_Z12quantized_mmILi4EEvPKfPKhPf15QuantizedConfig)
        /*00c8*/ 	.word	0x0000001b


	//----- nvinfo : EIATTR_MAX_STACK_SIZE
	.align		4
.L_34:
        /*00cc*/ 	.byte	0x04, 0x23
        /*00ce*/ 	.short	(.L_36 - .L_35)
	.align		4
.L_35:
        /*00d0*/ 	.word	index@(_Z12quantized_mmILi4EEvPKfPKhPf15QuantizedConfig)
        /*00d4*/ 	.word	0x00000000


	//----- nvinfo : EIATTR_MIN_STACK_SIZE
	.align		4
.L_36:
        /*00d8*/ 	.byte	0x04, 0x12
        /*00da*/ 	.short	(.L_38 - .L_37)
	.align		4
.L_37:
        /*00dc*/ 	.word	index@(_Z12quantized_mmILi4EEvPKfPKhPf15QuantizedConfig)
        /*00e0*/ 	.word	0x00000000


	//----- nvinfo : EIATTR_FRAME_SIZE
	.align		4
.L_38:
        /*00e4*/ 	.byte	0x04, 0x11
        /*00e6*/ 	.short	(.L_40 - .L_39)
	.align		4
.L_39:
        /*00e8*/ 	.word	index@(_Z12quantized_mmILi4EEvPKfPKhPf15QuantizedConfig)
        /*00ec*/ 	.word	0x00000000


	//----- nvinfo : EIATTR_REGCOUNT
	.align		4
.L_40:
        /*00f0*/ 	.byte	0x04, 0x2f
        /*00f2*/ 	.short	(.L_42 - .L_41)
	.align		4
.L_41:
        /*00f4*/ 	.word	index@(_Z12quantized_mmILi8EEvPKfPKhPf15QuantizedConfig)
        /*00f8*/ 	.word	0x00000028


	//----- nvinfo : EIATTR_MAX_STACK_SIZE
	.align		4
.L_42:
        /*00fc*/ 	.byte	0x04, 0x23
        /*00fe*/ 	.short	(.L_44 - .L_43)
	.align		4
.L_43:
        /*0100*/ 	.word	index@(_Z12quantized_mmILi8EEvPKfPKhPf15QuantizedConfig)
        /*0104*/ 	.word	0x00000000


	//----- nvinfo : EIATTR_MIN_STACK_SIZE
	.align		4
.L_44:
        /*0108*/ 	.byte	0x04, 0x12
        /*010a*/ 	.short	(.L_46 - .L_45)
	.align		4
.L_45:
        /*010c*/ 	.word	index@(_Z12quantized_mmILi8EEvPKfPKhPf15QuantizedConfig)
        /*0110*/ 	.word	0x00000000


	//----- nvinfo : EIATTR_FRAME_SIZE
	.align		4
.L_46:
        /*0114*/ 	.byte	0x04, 0x11
        /*0116*/ 	.short	(.L_48 - .L_47)
	.align		4
.L_47:
        /*0118*/ 	.word	index@(_Z12quantized_mmILi8EEvPKfPKhPf15QuantizedConfig)
        /*011c*/ 	.word	0x00000000


	//----- nvinfo : EIATTR_REGCOUNT
	.align		4
.L_48:
        /*0120*/ 	.byte	0x04, 0x2f
        /*0122*/ 	.short	(.L_50 - .L_49)
	.align		4
.L_49:
        /*0124*/ 	.word	index@(add)
        /*0128*/ 	.word	0x0000000e


	//----- nvinfo : EIATTR_MAX_STACK_SIZE
	.align		4
.L_50:
        /*012c*/ 	.byte	0x04, 0x23
        /*012e*/ 	.short	(.L_52 - .L_51)
	.align		4
.L_51:
        /*0130*/ 	.word	index@(add)
        /*0134*/ 	.word	0x00000000


	//----- nvinfo : EIATTR_MIN_STACK_SIZE
	.align		4
.L_52:
        /*0138*/ 	.byte	0x04, 0x12
        /*013a*/ 	.short	(.L_54 - .L_53)
	.align		4
.L_53:
        /*013c*/ 	.word	index@(add)
        /*0140*/ 	.word	0x00000000


	//----- nvinfo : EIATTR_FRAME_SIZE
	.align		4
.L_54:
        /*0144*/ 	.byte	0x04, 0x11
        /*0146*/ 	.short	(.L_56 - .L_55)
	.align		4
.L_55:
        /*0148*/ 	.word	index@(add)
        /*014c*/ 	.word	0x00000000


	//----- nvinfo : EIATTR_REGCOUNT
	.align		4
.L_56:
        /*0150*/ 	.byte	0x04, 0x2f
        /*0152*/ 	.short	(.L_58 - .L_57)
	.align		4
.L_57:
        /*0154*/ 	.word	index@(rms_norm)
        /*0158*/ 	.word	0x00000027


	//----- nvinfo : EIATTR_MAX_STACK_SIZE
	.align		4
.L_58:
        /*015c*/ 	.byte	0x04, 0x23
        /*015e*/ 	.short	(.L_60 - .L_59)
	.align		4
.L_59:
        /*0160*/ 	.word	index@($rms_norm$__cuda_sm3x_div_rn_noftz_f32_slowpath)
        /*0164*/ 	.word	0x00000000


	//----- nvinfo : EIATTR_MIN_STACK_SIZE
	.align		4
.L_60:
        /*0168*/ 	.byte	0x04, 0x12
        /*016a*/ 	.short	(.L_62 - .L_61)
	.align		4
.L_61:
        /*016c*/ 	.word	index@($rms_norm$__cuda_sm3x_div_rn_noftz_f32_slowpath)
        /*0170*/ 	.word	0x00000000


	//----- nvinfo : EIATTR_FRAME_SIZE
	.align		4
.L_62:
        /*0174*/ 	.byte	0x04, 0x11
        /*0176*/ 	.short	(.L_64 - .L_63)
	.align		4
.L_63:
        /*0178*/ 	.word	index@($rms_norm$__cuda_sm3x_div_rn_noftz_f32_slowpath)
        /*017c*/ 	.word	0x00000000


	//----- nvinfo : EIATTR_MAX_STACK_SIZE
	.align		4
.L_64:
        /*0180*/ 	.byte	0x04, 0x23
        /*0182*/ 	.short	(.L_66 - .L_65)
	.align		4
.L_65:
        /*0184*/ 	.word	index@(rms_norm)
        /*0188*/ 	.word	0x00000000


	//----- nvinfo : EIATTR_MIN_STACK_SIZE
	.align		4
.L_66:
        /*018c*/ 	.byte	0x04, 0x12
        /*018e*/ 	.short	(.L_68 - .L_67)
	.align		4
.L_67:
        /*0190*/ 	.word	index@(rms_norm)
        /*0194*/ 	.word	0x00000000


	//----- nvinfo : EIATTR_FRAME_SIZE
	.align		4
.L_68:
        /*0198*/ 	.byte	0x04, 0x11
        /*019a*/ 	.short	(.L_70 - .L_69)
	.align		4
.L_69:
        /*019c*/ 	.word	index@(rms_norm)
        /*01a0*/ 	.word	0x00000000


	//----- nvinfo : EIATTR_REGCOUNT
	.align		4
.L_70:
        /*01a4*/ 	.byte	0x04, 0x2f
        /*01a6*/ 	.short	(.L_72 - .L_71)
	.align		4
.L_71:
        /*01a8*/ 	.word	index@(silu)
        /*01ac*/ 	.word	0x00000010


	//----- nvinfo : EIATTR_MAX_STACK_SIZE
	.align		4
.L_72:
        /*01b0*/ 	.byte	0x04, 0x23
        /*01b2*/ 	.short	(.L_74 - .L_73)
	.align		4
.L_73:
        /*01b4*/ 	.word	index@($silu$__cuda_sm20_rcp_rn_f32_slowpath)
        /*01b8*/ 	.word	0x00000000


	//----- nvinfo : EIATTR_MIN_STACK_SIZE
	.align		4
.L_74:
        /*01bc*/ 	.byte	0x04, 0x12
        /*01be*/ 	.short	(.L_76 - .L_75)
	.align		4
.L_75:
        /*01c0*/ 	.word	index@($silu$__cuda_sm20_rcp_rn_f32_slowpath)
        /*01c4*/ 	.word	0x00000000


	//----- nvinfo : EIATTR_FRAME_SIZE
	.align		4
.L_76:
        /*01c8*/ 	.byte	0x04, 0x11
        /*01ca*/ 	.short	(.L_78 - .L_77)
	.align		4
.L_77:
        /*01cc*/ 	.word	index@($silu$__cuda_sm20_rcp_rn_f32_slowpath)
        /*01d0*/ 	.word	0x00000000


	//----- nvinfo : EIATTR_MAX_STACK_SIZE
	.align		4
.L_78:
        /*01d4*/ 	.byte	0x04, 0x23
        /*01d6*/ 	.short	(.L_80 - .L_79)
	.align		4
.L_79:
        /*01d8*/ 	.word	index@(silu)
        /*01dc*/ 	.word	0x00000000


	//----- nvinfo : EIATTR_MIN_STACK_SIZE
	.align		4
.L_80:
        /*01e0*/ 	.byte	0x04, 0x12
        /*01e2*/ 	.short	(.L_82 - .L_81)
	.align		4
.L_81:
        /*01e4*/ 	.word	index@(silu)
        /*01e8*/ 	.word	0x00000000


	//----- nvinfo : EIATTR_FRAME_SIZE
	.align		4
.L_82:
        /*01ec*/ 	.byte	0x04, 0x11
        /*01ee*/ 	.short	(.L_84 - .L_83)
	.align		4
.L_83:
        /*01f0*/ 	.word	index@(silu)
        /*01f4*/ 	.word	0x00000000


	//----- nvinfo : EIATTR_REGCOUNT
	.align		4
.L_84:
        /*01f8*/ 	.byte	0x04, 0x2f
        /*01fa*/ 	.short	(.L_86 - .L_85)
	.align		4
.L_85:
        /*01fc*/ 	.word	index@(fused_gate_up_silu)
        /*0200*/ 	.word	0x00000012


	//----- nvinfo : EIATTR_MAX_STACK_SIZE
	.align		4
.L_86:
        /*0204*/ 	.byte	0x04, 0x23
        /*0206*/ 	.short	(.L_88 - .L_87)
	.align		4
.L_87:
        /*0208*/ 	.word	index@($fused_gate_up_silu$__cuda_sm20_rcp_rn_f32_slowpath)
        /*020c*/ 	.word	0x00000000


	//----- nvinfo : EIATTR_MIN_STACK_SIZE
	.align		4
.L_88:
        /*0210*/ 	.byte	0x04, 0x12
        /*0212*/ 	.short	(.L_90 - .L_89)
	.align		4
.L_89:
        /*0214*/ 	.word	index@($fused_gate_up_silu$__cuda_sm20_rcp_rn_f32_slowpath)
        /*0218*/ 	.word	0x00000000


	//----- nvinfo : EIATTR_FRAME_SIZE
	.align		4
.L_90:
        /*021c*/ 	.byte	0x04, 0x11
        /*021e*/ 	.short	(.L_92 - .L_91)
	.align		4
.L_91:
        /*0220*/ 	.word	index@($fused_gate_up_silu$__cuda_sm20_rcp_rn_f32_slowpath)
        /*0224*/ 	.word	0x00000000


	//----- nvinfo : EIATTR_MAX_STACK_SIZE
	.align		4
.L_92:
        /*0228*/ 	.byte	0x04, 0x23
        /*022a*/ 	.short	(.L_94 - .L_93)
	.align		4
.L_93:
        /*022c*/ 	.word	index@(fused_gate_up_silu)
        /*0230*/ 	.word	0x00000000


	//----- nvinfo : EIATTR_MIN_STACK_SIZE
	.align		4
.L_94:
        /*0234*/ 	.byte	0x04, 0x12
        /*0236*/ 	.short	(.L_96 - .L_95)
	.align		4
.L_95:
        /*0238*/ 	.word	index@(fused_gate_up_silu)
        /*023c*/ 	.word	0x00000000


	//----- nvinfo : EIATTR_FRAME_SIZE
	.align		4
.L_96:
        /*0240*/ 	.byte	0x04, 0x11
        /*0242*/ 	.short	(.L_98 - .L_97)
	.align		4
.L_97:
        /*0244*/ 	.word	index@(fused_gate_up_silu)
        /*0248*/ 	.word	0x00000000


	//----- nvinfo : EIATTR_REGCOUNT
	.align		4
.L_98:
        /*024c*/ 	.byte	0x04, 0x2f
        /*024e*/ 	.short	(.L_100 - .L_99)
	.align		4
.L_99:
        /*0250*/ 	.word	index@(rope)
        /*0254*/ 	.word	0x0000001c


	//----- nvinfo : EIATTR_MAX_STACK_SIZE
	.align		4
.L_100:
        /*0258*/ 	.byte	0x04, 0x23
        /*025a*/ 	.short	(.L_102 - .L_101)
	.align		4
.L_101:
        /*025c*/ 	.word	index@($rope$__cuda_sm3x_div_rn_noftz_f32_slowpath)
        /*0260*/ 	.word	0x00000000


	//----- nvinfo : EIATTR_MIN_STACK_SIZE
	.align		4
.L_102:
        /*0264*/ 	.byte	0x04, 0x12
        /*0266*/ 	.short	(.L_104 - .L_103)
	.align		4
.L_103:
        /*0268*/ 	.word	index@($rope$__cuda_sm3x_div_rn_noftz_f32_slowpath)
        /*026c*/ 	.word	0x00000000


	//----- nvinfo : EIATTR_FRAME_SIZE
	.align		4
.L_104:
        /*0270*/ 	.byte	0x04, 0x11
        /*0272*/ 	.short	(.L_106 - .L_105)
	.align		4
.L_105:
        /*0274*/ 	.word	index@($rope$__cuda_sm3x_div_rn_noftz_f32_slowpath)
        /*0278*/ 	.word	0x00000000


	//----- nvinfo : EIATTR_MAX_STACK_SIZE
	.align		4
.L_106:
        /*027c*/ 	.byte	0x04, 0x23
        /*027e*/ 	.short	(.L_108 - .L_107)
	.align		4
.L_107:
        /*0280*/ 	.word	index@(rope)
        /*0284*/ 	.word	0x00000000


	//----- nvinfo : EIATTR_MIN_STACK_SIZE
	.align		4
.L_108:
        /*0288*/ 	.byte	0x04, 0x12
        /*028a*/ 	.short	(.L_110 - .L_109)
	.align		4
.L_109:
        /*028c*/ 	.word	index@(rope)
        /*0290*/ 	.word	0x00000020


	//----- nvinfo : EIATTR_FRAME_SIZE
	.align		4
.L_110:
        /*0294*/ 	.byte	0x04, 0x11
        /*0296*/ 	.short	(.L_112 - .L_111)
	.align		4
.L_111:
        /*0298*/ 	.word	index@(rope)
        /*029c*/ 	.word	0x00000020


	//----- nvinfo : EIATTR_REGCOUNT
	.align		4
.L_112:
        /*02a0*/ 	.byte	0x04, 0x2f
        /*02a2*/ 	.short	(.L_114 - .L_113)
	.align		4
.L_113:
        /*02a4*/ 	.word	index@(fused_qkv_rope)
        /*02a8*/ 	.word	0x00000028


	//----- nvinfo : EIATTR_MAX_STACK_SIZE
	.align		4
.L_114:
        /*02ac*/ 	.byte	0x04, 0x23
        /*02ae*/ 	.short	(.L_116 - .L_115)
	.align		4
.L_115:
        /*02b0*/ 	.word	index@($fused_qkv_rope$__cuda_sm3x_div_rn_noftz_f32_slowpath)
        /*02b4*/ 	.word	0x00000000


	//----- nvinfo : EIATTR_MIN_STACK_SIZE
	.align		4
.L_116:
        /*02b8*/ 	.byte	0x04, 0x12
        /*02ba*/ 	.short	(.L_118 - .L_117)
	.align		4
.L_117:
        /*02bc*/ 	.word	index@($fused_qkv_rope$__cuda_sm3x_div_rn_noftz_f32_slowpath)
        /*02c0*/ 	.word	0x00000000


	//----- nvinfo : EIATTR_FRAME_SIZE
	.align		4
.L_118:
        /*02c4*/ 	.byte	0x04, 0x11
        /*02c6*/ 	.short	(.L_120 - .L_119)
	.align		4
.L_119:
        /*02c8*/ 	.word	index@($fused_qkv_rope$__cuda_sm3x_div_rn_noftz_f32_slowpath)
        /*02cc*/ 	.word	0x00000000


	//----- nvinfo : EIATTR_MAX_STACK_SIZE
	.align		4
.L_120:
        /*02d0*/ 	.byte	0x04, 0x23
        /*02d2*/ 	.short	(.L_122 - .L_121)
	.align		4
.L_121:
        /*02d4*/ 	.word	index@(fused_qkv_rope)
        /*02d8*/ 	.word	0x00000000


	//----- nvinfo : EIATTR_MIN_STACK_SIZE
	.align		4
.L_122:
        /*02dc*/ 	.byte	0x04, 0x12
        /*02de*/ 	.short	(.L_124 - .L_123)
	.align		4
.L_123:
        /*02e0*/ 	.word	index@(fused_qkv_rope)
        /*02e4*/ 	.word	0x00000020


	//----- nvinfo : EIATTR_FRAME_SIZE
	.align		4
.L_124:
        /*02e8*/ 	.byte	0x04, 0x11
        /*02ea*/ 	.short	(.L_126 - .L_125)
	.align		4
.L_125:
        /*02ec*/ 	.word	index@(fused_qkv_rope)
        /*02f0*/ 	.word	0x00000020


	//----- nvinfo : EIATTR_REGCOUNT
	.align		4
.L_126:
        /*02f4*/ 	.byte	0x04, 0x2f
        /*02f6*/ 	.short	(.L_128 - .L_127)
	.align		4
.L_127:
        /*02f8*/ 	.word	index@(flash_attention)
        /*02fc*/ 	.word	0x000000a8


	//----- nvinfo : EIATTR_MAX_STACK_SIZE
	.align		4
.L_128:
        /*0300*/ 	.byte	0x04, 0x23
        /*0302*/ 	.short	(.L_130 - .L_129)
	.align		4
.L_129:
        /*0304*/ 	.word	index@($flash_attention$__cuda_sm20_rcp_rn_f32_slowpath)
        /*0308*/ 	.word	0x00000000


	//----- nvinfo : EIATTR_MIN_STACK_SIZE
	.align		4
.L_130:
        /*030c*/ 	.byte	0x04, 0x12
        /*030e*/ 	.short	(.L_132 - .L_131)
	.align		4
.L_131:
        /*0310*/ 	.word	index@($flash_attention$__cuda_sm20_rcp_rn_f32_slowpath)
        /*0314*/ 	.word	0x00000000


	//----- nvinfo : EIATTR_FRAME_SIZE
	.align		4
.L_132:
        /*0318*/ 	.byte	0x04, 0x11
        /*031a*/ 	.short	(.L_134 - .L_133)
	.align		4
.L_133:
        /*031c*/ 	.word	index@($flash_attention$__cuda_sm20_rcp_rn_f32_slowpath)
        /*0320*/ 	.word	0x00000000


	//----- nvinfo : EIATTR_MAX_STACK_SIZE
	.align		4
.L_134:
        /*0324*/ 	.byte	0x04, 0x23
        /*0326*/ 	.short	(.L_136 - .L_135)
	.align		4
.L_135:
        /*0328*/ 	.word	index@(flash_attention)
        /*032c*/ 	.word	0x00000000


	//----- nvinfo : EIATTR_MIN_STACK_SIZE
	.align		4
.L_136:
        /*0330*/ 	.byte	0x04, 0x12
        /*0332*/ 	.short	(.L_138 - .L_137)
	.align		4
.L_137:
        /*0334*/ 	.word	index@(flash_attention)
        /*0338*/ 	.word	0x00000400


	//----- nvinfo : EIATTR_FRAME_SIZE
	.align		4
.L_138:
        /*033c*/ 	.byte	0x04, 0x11
        /*033e*/ 	.short	(.L_140 - .L_139)
	.align		4
.L_139:
        /*0340*/ 	.word	index@(flash_attention)
        /*0344*/ 	.word	0x00000400


	//----- nvinfo : EIATTR_REGCOUNT
	.align		4
.L_140:
        /*0348*/ 	.byte	0x04, 0x2f
        /*034a*/ 	.short	(.L_142 - .L_141)
	.align		4
.L_141:
        /*034c*/ 	.word	index@(flash_attention_paged)
        /*0350*/ 	.word	0x000000a8


	//----- nvinfo : EIATTR_MAX_STACK_SIZE
	.align		4
.L_142:
        /*0354*/ 	.byte	0x04, 0x23
        /*0356*/ 	.short	(.L_144 - .L_143)
	.align		4
.L_143:
        /*0358*/ 	.word	index@($flash_attention_paged$__cuda_sm20_rcp_rn_f32_slowpath)
        /*035c*/ 	.word	0x00000000


	//----- nvinfo : EIATTR_MIN_STACK_SIZE
	.align		4
.L_144:
        /*0360*/ 	.byte	0x04, 0x12
        /*0362*/ 	.short	(.L_146 - .L_145)
	.align		4
.L_145:
        /*0364*/ 	.word	index@($flash_attention_paged$__cuda_sm20_rcp_rn_f32_slowpath)
        /*0368*/ 	.word	0x00000000


	//----- nvinfo : EIATTR_FRAME_SIZE
	.align		4
.L_146:
        /*036c*/ 	.byte	0x04, 0x11
        /*036e*/ 	.short	(.L_148 - .L_147)
	.align		4
.L_147:
        /*0370*/ 	.word	index@($flash_attention_paged$__cuda_sm20_rcp_rn_f32_slowpath)
        /*0374*/ 	.word	0x00000000


	//----- nvinfo : EIATTR_MAX_STACK_SIZE
	.align		4
.L_148:
        /*0378*/ 	.byte	0x04, 0x23
        /*037a*/ 	.short	(.L_150 - .L_149)
	.align		4
.L_149:
        /*037c*/ 	.word	index@(flash_attention_paged)
        /*0380*/ 	.word	0x00000000


	//----- nvinfo : EIATTR_MIN_STACK_SIZE
	.align		4
.L_150:
        /*0384*/ 	.byte	0x04, 0x12
        /*0386*/ 	.short	(.L_152 - .L_151)
	.align		4
.L_151:
        /*0388*/ 	.word	index@(flash_attention_paged)
        /*038c*/ 	.word	0x00000400


	//----- nvinfo : EIATTR_FRAME_SIZE
	.align		4
.L_152:
        /*0390*/ 	.byte	0x04, 0x11
        /*0392*/ 	.short	(.L_154 - .L_153)
	.align		4
.L_153:
        /*0394*/ 	.word	index@(flash_attention_paged)
        /*0398*/ 	.word	0x00000400


	//----- nvinfo : EIATTR_REGCOUNT
	.align		4
.L_154:
        /*039c*/ 	.byte	0x04, 0x2f
        /*039e*/ 	.short	(.L_156 - .L_155)
	.align		4
.L_155:
        /*03a0*/ 	.word	index@(sample_from_logits)
        /*03a4*/ 	.word	0x00000028


	//----- nvinfo : EIATTR_MAX_STACK_SIZE
	.align		4
.L_156:
        /*03a8*/ 	.byte	0x04, 0x23
        /*03aa*/ 	.short	(.L_158 - .L_157)
	.align		4
.L_157:
        /*03ac*/ 	.word	index@($sample_from_logits$__cuda_sm3x_div_rn_noftz_f32_slowpath)
        /*03b0*/ 	.word	0x00000000


	//----- nvinfo : EIATTR_MIN_STACK_SIZE
	.align		4
.L_158:
        /*03b4*/ 	.byte	0x04, 0x12
        /*03b6*/ 	.short	(.L_160 - .L_159)
	.align		4
.L_159:
        /*03b8*/ 	.word	index@($sample_from_logits$__cuda_sm3x_div_rn_noftz_f32_slowpath)
        /*03bc*/ 	.word	0x00000000


	//----- nvinfo : EIATTR_FRAME_SIZE
	.align		4
.L_160:
        /*03c0*/ 	.byte	0x04, 0x11
        /*03c2*/ 	.short	(.L_162 - .L_161)
	.align		4
.L_161:
        /*03c4*/ 	.word	index@($sample_from_logits$__cuda_sm3x_div_rn_noftz_f32_slowpath)
        /*03c8*/ 	.word	0x00000000


	//----- nvinfo : EIATTR_MAX_STACK_SIZE
	.align		4
.L_162:
        /*03cc*/ 	.byte	0x04, 0x23
        /*03ce*/ 	.short	(.L_164 - .L_163)
	.align		4
.L_163:
        /*03d0*/ 	.word	index@(sample_from_logits)
        /*03d4*/ 	.word	0x00000000


	//----- nvinfo : EIATTR_MIN_STACK_SIZE
	.align		4
.L_164:
        /*03d8*/ 	.byte	0x04, 0x12
        /*03da*/ 	.short	(.L_166 - .L_165)
	.align		4
.L_165:
        /*03dc*/ 	.word	index@(sample_from_logits)
        /*03e0*/ 	.word	0x00000600


	//----- nvinfo : EIATTR_FRAME_SIZE
	.align		4
.L_166:
        /*03e4*/ 	.byte	0x04, 0x11
        /*03e6*/ 	.short	(.L_168 - .L_167)
	.align		4
.L_167:
        /*03e8*/ 	.word	index@(sample_from_logits)
        /*03ec*/ 	.word	0x00000600
.L_168:


//--------------------- .nv.info.sample_from_logits --------------------------
	.section	.nv.info.sample_from_logits,"",@"SHT_CUDA_INFO"
	.align	4


	//----- nvinfo : EIATTR_CUDA_API_VERSION
	.align		4
        /*0000*/ 	.byte	0x04, 0x37
        /*0002*/ 	.short	(.L_170 - .L_169)
.L_169:
        /*0004*/ 	.word	0x00000078


	//----- nvinfo : EIATTR_SW2861232_WAR
	.align		4
.L_170:
        /*0008*/ 	.byte	0x01, 0x35
	.zero		2


	//----- nvinfo : EIATTR_PARAM_CBANK
	.align		4
        /*000c*/ 	.byte	0x04, 0x0a
        /*000e*/ 	.short	(.L_172 - .L_171)
	.align		4
.L_171:
        /*0010*/ 	.word	index@(.nv.constant0.sample_from_logits)
        /*0014*/ 	.short	0x0160
        /*0016*/ 	.short	0x0028


	//----- nvinfo : EIATTR_CBANK_PARAM_SIZE
	.align		4
.L_172:
        /*0018*/ 	.byte	0x03, 0x19
        /*001a*/ 	.short	0x0028


	//----- nvinfo : EIATTR_KPARAM_INFO
	.align		4
        /*001c*/ 	.byte	0x04, 0x17
        /*001e*/ 	.short	(.L_174 - .L_173)
.L_173:
        /*0020*/ 	.word	0x00000000
        /*0024*/ 	.short	0x0002
        /*0026*/ 	.short	0x0010
        /*0028*/ 	.byte	0x00, 0xf0, 0x61, 0x00


	//----- nvinfo : EIATTR_KPARAM_INFO
	.align		4
.L_174:
        /*002c*/ 	.byte	0x04, 0x17
        /*002e*/ 	.short	(.L_176 - .L_175)
.L_175:
        /*0030*/ 	.word	0x00000000
        /*0034*/ 	.short	0x0001
        /*0036*/ 	.short	0x0008
        /*0038*/ 	.byte	0x00, 0xf0, 0x21, 0x00


	//----- nvinfo : EIATTR_KPARAM_INFO
	.align		4
.L_176:
        /*003c*/ 	.byte	0x04, 0x17
        /*003e*/ 	.short	(.L_178 - .L_177)
.L_177:
        /*0040*/ 	.word	0x00000000
        /*0044*/ 	.short	0x0000
        /*0046*/ 	.short	0x0000
        /*0048*/ 	.byte	0x00, 0xf0, 0x21, 0x00


	//----- nvinfo : EIATTR_MAXREG_COUNT
	.align		4
.L_178:
        /*004c*/ 	.byte	0x03, 0x1b
        /*004e*/ 	.short	0x00ff


	//----- nvinfo : EIATTR_EXIT_INSTR_OFFSETS
	.align		4
        /*0050*/ 	.byte	0x04, 0x1c
        /*0052*/ 	.short	(.L_180 - .L_179)


	//   ....[0]....
.L_179:
        /*0054*/ 	.word	0x00000060


	//   ....[1]....
        /*0058*/ 	.word	0x0000a680


	//   ....[2]....
        /*005c*/ 	.word	0x0000a870


	//   ....[3]....
        /*0060*/ 	.word	0x0000b6b0


	//   ....[4]....
        /*0064*/ 	.word	0x0000b6d0


	//----- nvinfo : EIATTR_CRS_STACK_SIZE
	.align		4
.L_180:
        /*0068*/ 	.byte	0x04, 0x1e
        /*006a*/ 	.short	(.L_182 - .L_181)
.L_181:
        /*006c*/ 	.word	0x00000000
.L_182:


//--------------------- .nv.info.flash_attention_paged --------------------------
	.section	.nv.info.flash_attention_paged,"",@"SHT_CUDA_INFO"
	.align	4


	//----- nvinfo : EIATTR_CUDA_API_VERSION
	.align		4
        /*0000*/ 	.byte	0x04, 0x37
        /*0002*/ 	.short	(.L_184 - .L_183)
.L_183:
        /*0004*/ 	.word	0x00000078


	//----- nvinfo : EIATTR_SW2861232_WAR
	.align		4
.L_184:
        /*0008*/ 	.byte	0x01, 0x35
	.zero		2


	//----- nvinfo : EIATTR_PARAM_CBANK
	.align		4
        /*000c*/ 	.byte	0x04, 0x0a
        /*000e*/ 	.short	(.L_186 - .L_185)
	.align		4
.L_185:
        /*0010*/ 	.word	index@(.nv.constant0.flash_attention_paged)
        /*0014*/ 	.short	0x0160
        /*0016*/ 	.short	0x005c


	//----- nvinfo : EIATTR_CBANK_PARAM_SIZE
	.align		4
.L_186:
        /*0018*/ 	.byte	0x03, 0x19
        /*001a*/ 	.short	0x005c


	//----- nvinfo : EIATTR_KPARAM_INFO
	.align		4
        /*001c*/ 	.byte	0x04, 0x17
        /*001e*/ 	.short	(.L_188 - .L_187)
.L_187:
        /*0020*/ 	.word	0x00000000
        /*0024*/ 	.short	0x0005
        /*0026*/ 	.short	0x0028
        /*0028*/ 	.byte	0x00, 0xf0, 0xd1, 0x00


	//----- nvinfo : EIATTR_KPARAM_INFO
	.align		4
.L_188:
        /*002c*/ 	.byte	0x04, 0x17
        /*002e*/ 	.short	(.L_190 - .L_189)
.L_189:
        /*0030*/ 	.word	0x00000000
        /*0034*/ 	.short	0x0004
        /*0036*/ 	.short	0x0020
        /*0038*/ 	.byte	0x00, 0xf0, 0x21, 0x00


	//----- nvinfo : EIATTR_KPARAM_INFO
	.align		4
.L_190:
        /*003c*/ 	.byte	0x04, 0x17
        /*003e*/ 	.short	(.L_192 - .L_191)
.L_191:
        /*0040*/ 	.word	0x00000000
        /*0044*/ 	.short	0x0003
        /*0046*/ 	.short	0x0018
        /*0048*/ 	.byte	0x00, 0xf0, 0x21, 0x00


	//----- nvinfo : EIATTR_KPARAM_INFO
	.align		4
.L_192:
        /*004c*/ 	.byte	0x04, 0x17
        /*004e*/ 	.short	(.L_194 - .L_193)
.L_193:
        /*0050*/ 	.word	0x00000000
        /*0054*/ 	.short	0x0002
        /*0056*/ 	.short	0x0010
        /*0058*/ 	.byte	0x00, 0xf0, 0x21, 0x00


	//----- nvinfo : EIATTR_KPARAM_INFO
	.align		4
.L_194:
        /*005c*/ 	.byte	0x04, 0x17
        /*005e*/ 	.short	(.L_196 - .L_195)
.L_195:
        /*0060*/ 	.word	0x00000000
        /*0064*/ 	.short	0x0001
        /*0066*/ 	.short	0x0008
        /*0068*/ 	.byte	0x00, 0xf0, 0x21, 0x00


	//----- nvinfo : EIATTR_KPARAM_INFO
	.align		4
.L_196:
        /*006c*/ 	.byte	0x04, 0x17
        /*006e*/ 	.short	(.L_198 - .L_197)
.L_197:
        /*0070*/ 	.word	0x00000000
        /*0074*/ 	.short	0x0000
        /*0076*/ 	.short	0x0000
        /*0078*/ 	.byte	0x00, 0xf0, 0x21, 0x00


	//----- nvinfo : EIATTR_MAXREG_COUNT
	.align		4
.L_198:
        /*007c*/ 	.byte	0x03, 0x1b
        /*007e*/ 	.short	0x00ff


	//----- nvinfo : EIATTR_EXIT_INSTR_OFFSETS
	.align		4
        /*0080*/ 	.byte	0x04, 0x1c
        /*0082*/ 	.short	(.L_200 - .L_199)


	//   ....[0]....
.L_199:
        /*0084*/ 	.word	0x00000070


	//   ....[1]....
        /*0088*/ 	.word	0x00000100


	//   ....[2]....
        /*008c*/ 	.word	0x0001c4d0


	//----- nvinfo : EIATTR_CRS_STACK_SIZE
	.align		4
.L_200:
        /*0090*/ 	.byte	0x04, 0x1e
        /*0092*/ 	.short	(.L_202 - .L_201)
.L_201:
        /*0094*/ 	.word	0x00000000
.L_202:


//--------------------- .nv.info.flash_attention  --------------------------
	.section	.nv.info.flash_attention,"",@"SHT_CUDA_INFO"
	.align	4


	//----- nvinfo : EIATTR_CUDA_API_VERSION
	.align		4
        /*0000*/ 	.byte	0x04, 0x37
        /*0002*/ 	.short	(.L_204 - .L_203)
.L_203:
        /*0004*/ 	.word	0x00000078


	//----- nvinfo : EIATTR_SW2861232_WAR
	.align		4
.L_204:
        /*0008*/ 	.byte	0x01, 0x35
	.zero		2


	//----- nvinfo : EIATTR_PARAM_CBANK
	.align		4
        /*000c*/ 	.byte	0x04, 0x0a
        /*000e*/ 	.short	(.L_206 - .L_205)
	.align		4
.L_205:
        /*0010*/ 	.word	index@(.nv.constant0.flash_attention)
        /*0014*/ 	.short	0x0160
        /*0016*/ 	.short	0x005c


	//----- nvinfo : EIATTR_CBANK_PARAM_SIZE
	.align		4
.L_206:
        /*0018*/ 	.byte	0x03, 0x19
        /*001a*/ 	.short	0x005c


	//----- nvinfo : EIATTR_KPARAM_INFO
	.align		4
        /*001c*/ 	.byte	0x04, 0x17
        /*001e*/ 	.short	(.L_208 - .L_207)
.L_207:
        /*0020*/ 	.word	0x00000000
        /*0024*/ 	.short	0x0006
        /*0026*/ 	.short	0x0030
        /*0028*/ 	.byte	0x00, 0xf0, 0xb1, 0x00


	//----- nvinfo : EIATTR_KPARAM_INFO
	.align		4
.L_208:
        /*002c*/ 	.byte	0x04, 0x17
        /*002e*/ 	.short	(.L_210 - .L_209)
.L_209:
        /*0030*/ 	.word	0x00000000
        /*0034*/ 	.short	0x0005
        /*0036*/ 	.short	0x0028
        /*0038*/ 	.byte	0x00, 0xf0, 0x21, 0x00


	//----- nvinfo : EIATTR_KPARAM_INFO
	.align		4
.L_210:
        /*003c*/ 	.byte	0x04, 0x17
        /*003e*/ 	.short	(.L_212 - .L_211)
.L_211:
        /*0040*/ 	.word	0x00000000
        /*0044*/ 	.short	0x0004
        /*0046*/ 	.short	0x0020
        /*0048*/ 	.byte	0x00, 0xf0, 0x21, 0x00


	//----- nvinfo : EIATTR_KPARAM_INFO
	.align		4
.L_212:
        /*004c*/ 	.byte	0x04, 0x17
        /*004e*/ 	.short	(.L_214 - .L_213)
.L_213:
        /*0050*/ 	.word	0x00000000
        /*0054*/ 	.short	0x0003
        /*0056*/ 	.short	0x0018
        /*0058*/ 	.byte	0x00, 0xf0, 0x21, 0x00


	//----- nvinfo : EIATTR_KPARAM_INFO
	.align		4
.L_214:
        /*005c*/ 	.byte	0x04, 0x17
        /*005e*/ 	.short	(.L_216 - .L_215)
.L_215:
        /*0060*/ 	.word	0x00000000
        /*0064*/ 	.short	0x0002
        /*0066*/ 	.short	0x0010
        /*0068*/ 	.byte	0x00, 0xf0, 0x21, 0x00


	//----- nvinfo : EIATTR_KPARAM_INFO
	.align		4
.L_216:
        /*006c*/ 	.byte	0x04, 0x17
        /*006e*/ 	.short	(.L_218 - .L_217)
.L_217:
        /*0070*/ 	.word	0x00000000
        /*0074*/ 	.short	0x0001
        /*0076*/ 	.short	0x0008
        /*0078*/ 	.byte	0x00, 0xf0, 0x21, 0x00


	//----- nvinfo : EIATTR_KPARAM_INFO
	.align		4
.L_218:
        /*007c*/ 	.byte	0x04, 0x17
        /*007e*/ 	.short	(.L_220 - .L_219)
.L_219:
        /*0080*/ 	.word	0x00000000
        /*0084*/ 	.short	0x0000
        /*0086*/ 	.short	0x0000
        /*0088*/ 	.byte	0x00, 0xf0, 0x21, 0x00


	//----- nvinfo : EIATTR_MAXREG_COUNT
	.align		4
.L_220:
        /*008c*/ 	.byte	0x03, 0x1b
        /*008e*/ 	.short	0x00ff


	//----- nvinfo : EIATTR_EXIT_INSTR_OFFSETS
	.align		4
        /*0090*/ 	.byte	0x04, 0x1c
        /*0092*/ 	.short	(.L_222 - .L_221)


	//   ....[0]....
.L_221:
        /*0094*/ 	.word	0x00000060


	//   ....[1]....
        /*0098*/ 	.word	0x000000f0


	//   ....[2]....
        /*009c*/ 	.word	0x0001be30


	//----- nvinfo : EIATTR_CRS_STACK_SIZE
	.align		4
.L_222:
        /*00a0*/ 	.byte	0x04, 0x1e
        /*00a2*/ 	.short	(.L_224 - .L_223)
.L_223:
        /*00a4*/ 	.word	0x00000000
.L_224:


//--------------------- .nv.info.fused_qkv_rope   --------------------------
	.section	.nv.info.fused_qkv_rope,"",@"SHT_CUDA_INFO"
	.align	4


	//----- nvinfo : EIATTR_CUDA_API_VERSION
	.align		4
        /*0000*/ 	.byte	0x04, 0x37
        /*0002*/ 	.short	(.L_226 - .L_225)
.L_225:
        /*0004*/ 	.word	0x00000078


	//----- nvinfo : EIATTR_SW2861232_WAR
	.align		4
.L_226:
        /*0008*/ 	.byte	0x01, 0x35
	.zero		2


	//----- nvinfo : EIATTR_PARAM_CBANK
	.align		4
        /*000c*/ 	.byte	0x04, 0x0a
        /*000e*/ 	.short	(.L_228 - .L_227)
	.align		4
.L_227:
        /*0010*/ 	.word	index@(.nv.constant0.fused_qkv_rope)
        /*0014*/ 	.short	0x0160
        /*0016*/ 	.short	0x0064


	//----- nvinfo : EIATTR_CBANK_PARAM_SIZE
	.align		4
.L_228:
        /*0018*/ 	.byte	0x03, 0x19
        /*001a*/ 	.short	0x0064


	//----- nvinfo : EIATTR_KPARAM_INFO
	.align		4
        /*001c*/ 	.byte	0x04, 0x17
        /*001e*/ 	.short	(.L_230 - .L_229)
.L_229:
        /*0020*/ 	.word	0x00000000
        /*0024*/ 	.short	0x0007
        /*0026*/ 	.short	0x0038
        /*0028*/ 	.byte	0x00, 0xf0, 0xb1, 0x00


	//----- nvinfo : EIATTR_KPARAM_INFO
	.align		4
.L_230:
        /*002c*/ 	.byte	0x04, 0x17
        /*002e*/ 	.short	(.L_232 - .L_231)
.L_231:
        /*0030*/ 	.word	0x00000000
        /*0034*/ 	.short	0x0006
        /*0036*/ 	.short	0x0030
        /*0038*/ 	.byte	0x00, 0xf0, 0x21, 0x00


	//----- nvinfo : EIATTR_KPARAM_INFO
	.align		4
.L_232:
        /*003c*/ 	.byte	0x04, 0x17
        /*003e*/ 	.short	(.L_234 - .L_233)
.L_233:
        /*0040*/ 	.word	0x00000000
        /*0044*/ 	.short	0x0005
        /*0046*/ 	.short	0x0028
        /*0048*/ 	.byte	0x00, 0xf0, 0x21, 0x00


	//----- nvinfo : EIATTR_KPARAM_INFO
	.align		4
.L_234:
        /*004c*/ 	.byte	0x04, 0x17
        /*004e*/ 	.short	(.L_236 - .L_235)
.L_235:
        /*0050*/ 	.word	0x00000000
        /*0054*/ 	.short	0x0004
        /*0056*/ 	.short	0x0020
        /*0058*/ 	.byte	0x00, 0xf0, 0x21, 0x00


	//----- nvinfo : EIATTR_KPARAM_INFO
	.align		4
.L_236:
        /*005c*/ 	.byte	0x04, 0x17
        /*005e*/ 	.short	(.L_238 - .L_237)
.L_237:
        /*0060*/ 	.word	0x00000000
        /*0064*/ 	.short	0x0003
        /*0066*/ 	.short	0x0018
        /*0068*/ 	.byte	0x00, 0xf0, 0x21, 0x00


	//----- nvinfo : EIATTR_KPARAM_INFO
	.align		4
.L_238:
        /*006c*/ 	.byte	0x04, 0x17
        /*006e*/ 	.short	(.L_240 - .L_239)
.L_239:
        /*0070*/ 	.word	0x00000000
        /*0074*/ 	.short	0x0002
        /*0076*/ 	.short	0x0010
        /*0078*/ 	.byte	0x00, 0xf0, 0x21, 0x00


	//----- nvinfo : EIATTR_KPARAM_INFO
	.align		4
.L_240:
        /*007c*/ 	.byte	0x04, 0x17
        /*007e*/ 	.short	(.L_242 - .L_241)
.L_241:
        /*0080*/ 	.word	0x00000000
        /*0084*/ 	.short	0x0001
        /*0086*/ 	.short	0x0008
        /*0088*/ 	.byte	0x00, 0xf0, 0x21, 0x00


	//----- nvinfo : EIATTR_KPARAM_INFO
	.align		4
.L_242:
        /*008c*/ 	.byte	0x04, 0x17
        /*008e*/ 	.short	(.L_244 - .L_243)
.L_243:
        /*0090*/ 	.word	0x00000000
        /*0094*/ 	.short	0x0000
        /*0096*/ 	.short	0x0000
        /*0098*/ 	.byte	0x00, 0xf0, 0x21, 0x00


	//----- nvinfo : EIATTR_MAXREG_COUNT
	.align		4
.L_244:
        /*009c*/ 	.byte	0x03, 0x1b
        /*009e*/ 	.short	0x00ff


	//----- nvinfo : EIATTR_EXIT_INSTR_OFFSETS
	.align		4
        /*00a0*/ 	.byte	0x04, 0x1c
        /*00a2*/ 	.short	(.L_246 - .L_245)


	//   ....[0]....
.L_245:
        /*00a4*/ 	.word	0x00000050


	//   ....[1]....
        /*00a8*/ 	.word	0x00000090


	//   ....[2]....
        /*00ac*/ 	.word	0x00000200


	//   ....[3]....
        /*00b0*/ 	.word	0x000078c0


	//----- nvinfo : EIATTR_CRS_STACK_SIZE
	.align		4
.L_246:
        /*00b4*/ 	.byte	0x04, 0x1e
        /*00b6*/ 	.short	(.L_248 - .L_247)
.L_247:
        /*00b8*/ 	.word	0x00000000
.L_248:


//--------------------- .nv.info.rope             --------------------------
	.section	.nv.info.rope,"",@"SHT_CUDA_INFO"
	.align	4


	//----- nvinfo : EIATTR_CUDA_API_VERSION
	.align		4
        /*0000*/ 	.byte	0x04, 0x37
        /*0002*/ 	.short	(.L_250 - .L_249)
.L_249:
        /*0004*/ 	.word	0x00000078


	//----- nvinfo : EIATTR_SW2861232_WAR
	.align		4
.L_250:
        /*0008*/ 	.byte	0x01, 0x35
	.zero		2


	//----- nvinfo : EIATTR_PARAM_CBANK
	.align		4
        /*000c*/ 	.byte	0x04, 0x0a
        /*000e*/ 	.short	(.L_252 - .L_251)
	.align		4
.L_251:
        /*0010*/ 	.word	index@(.nv.constant0.rope)
        /*0014*/ 	.short	0x0160
        /*0016*/ 	.short	0x0048


	//----- nvinfo : EIATTR_CBANK_PARAM_SIZE
	.align		4
.L_252:
        /*0018*/ 	.byte	0x03, 0x19
        /*001a*/ 	.short	0x0048


	//----- nvinfo : EIATTR_KPARAM_INFO
	.align		4
        /*001c*/ 	.byte	0x04, 0x17
        /*001e*/ 	.short	(.L_254 - .L_253)
.L_253:
        /*0020*/ 	.word	0x00000000
        /*0024*/ 	.short	0x0005
        /*0026*/ 	.short	0x0028
        /*0028*/ 	.byte	0x00, 0xf0, 0x81, 0x00


	//----- nvinfo : EIATTR_KPARAM_INFO
	.align		4
.L_254:
        /*002c*/ 	.byte	0x04, 0x17
        /*002e*/ 	.short	(.L_256 - .L_255)
.L_255:
        /*0030*/ 	.word	0x00000000
        /*0034*/ 	.short	0x0004
        /*0036*/ 	.short	0x0020
        /*0038*/ 	.byte	0x00, 0xf0, 0x21, 0x00


	//----- nvinfo : EIATTR_KPARAM_INFO
	.align		4
.L_256:
        /*003c*/ 	.byte	0x04, 0x17
        /*003e*/ 	.short	(.L_258 - .L_257)
.L_257:
        /*0040*/ 	.word	0x00000000
        /*0044*/ 	.short	0x0003
        /*0046*/ 	.short	0x0018
        /*0048*/ 	.byte	0x00, 0xf0, 0x21, 0x00


	//----- nvinfo : EIATTR_KPARAM_INFO
	.align		4
.L_258:
        /*004c*/ 	.byte	0x04, 0x17
        /*004e*/ 	.short	(.L_260 - .L_259)
.L_259:
        /*0050*/ 	.word	0x00000000
        /*0054*/ 	.short	0x0002
        /*0056*/ 	.short	0x0010
        /*0058*/ 	.byte	0x00, 0xf0, 0x21, 0x00


	//----- nvinfo : EIATTR_KPARAM_INFO
	.align		4
.L_260:
        /*005c*/ 	.byte	0x04, 0x17
        /*005e*/ 	.short	(.L_262 - .L_261)
.L_261:
        /*0060*/ 	.word	0x00000000
        /*0064*/ 	.short	0x0001
        /*0066*/ 	.short	0x0008
        /*0068*/ 	.byte	0x00, 0xf0, 0x21, 0x00


	//----- nvinfo : EIATTR_KPARAM_INFO
	.align		4
.L_262:
        /*006c*/ 	.byte	0x04, 0x17
        /*006e*/ 	.short	(.L_264 - .L_263)
.L_263:
        /*0070*/ 	.word	0x00000000
        /*0074*/ 	.short	0x0000
        /*0076*/ 	.short	0x0000
        /*0078*/ 	.byte	0x00, 0xf0, 0x21, 0x00


	//----- nvinfo : EIATTR_MAXREG_COUNT
	.align		4
.L_264:
        /*007c*/ 	.byte	0x03, 0x1b
        /*007e*/ 	.short	0x00ff


	//----- nvinfo : EIATTR_EXIT_INSTR_OFFSETS
	.align		4
        /*0080*/ 	.byte	0x04, 0x1c
        /*0082*/ 	.short	(.L_266 - .L_265)


	//   ....[0]....
.L_265:
        /*0084*/ 	.word	0x00000050


	//   ....[1]....
        /*0088*/ 	.word	0x000000b0


	//   ....[2]....
        /*008c*/ 	.word	0x00000130


	//   ....[3]....
        /*0090*/ 	.word	0x00001cb0


	//----- nvinfo : EIATTR_CRS_STACK_SIZE
	.align		4
.L_266:
        /*0094*/ 	.byte	0x04, 0x1e
        /*0096*/ 	.short	(.L_268 - .L_267)
.L_267:
        /*0098*/ 	.word	0x00000000
.L_268:


//--------------------- .nv.info.fused_gate_up_silu --------------------------
	.section	.nv.info.fused_gate_up_silu,"",@"SHT_CUDA_INFO"
	.align	4


	//----- nvinfo : EIATTR_CUDA_API_VERSION
	.align		4
        /*0000*/ 	.byte	0x04, 0x37
        /*0002*/ 	.short	(.L_270 - .L_269)
.L_269:
        /*0004*/ 	.word	0x00000078


	//----- nvinfo : EIATTR_SW2861232_WAR
	.align		4
.L_270:
        /*0008*/ 	.byte	0x01, 0x35
	.zero		2


	//----- nvinfo : EIATTR_PARAM_CBANK
	.align		4
        /*000c*/ 	.byte	0x04, 0x0a
        /*000e*/ 	.short	(.L_272 - .L_271)
	.align		4
.L_271:
        /*0010*/ 	.word	index@(.nv.constant0.fused_gate_up_silu)
        /*0014*/ 	.short	0x0160
        /*0016*/ 	.short	0x001c


	//----- nvinfo : EIATTR_CBANK_PARAM_SIZE
	.align		4
.L_272:
        /*0018*/ 	.byte	0x03, 0x19
        /*001a*/ 	.short	0x001c


	//----- nvinfo : EIATTR_KPARAM_INFO
	.align		4
        /*001c*/ 	.byte	0x04, 0x17
        /*001e*/ 	.short	(.L_274 - .L_273)
.L_273:
        /*0020*/ 	.word	0x00000000
        /*0024*/ 	.short	0x0003
        /*0026*/ 	.short	0x0018
        /*0028*/ 	.byte	0x00, 0xf0, 0x11, 0x00


	//----- nvinfo : EIATTR_KPARAM_INFO
	.align		4
.L_274:
        /*002c*/ 	.byte	0x04, 0x17
        /*002e*/ 	.short	(.L_276 - .L_275)
.L_275:
        /*0030*/ 	.word	0x00000000
        /*0034*/ 	.short	0x0002
        /*0036*/ 	.short	0x0010
        /*0038*/ 	.byte	0x00, 0xf0, 0x21, 0x00


	//----- nvinfo : EIATTR_KPARAM_INFO
	.align		4
.L_276:
        /*003c*/ 	.byte	0x04, 0x17
        /*003e*/ 	.short	(.L_278 - .L_277)
.L_277:
        /*0040*/ 	.word	0x00000000
        /*0044*/ 	.short	0x0001
        /*0046*/ 	.short	0x0008
        /*0048*/ 	.byte	0x00, 0xf0, 0x21, 0x00


	//----- nvinfo : EIATTR_KPARAM_INFO
	.align		4
.L_278:
        /*004c*/ 	.byte	0x04, 0x17
        /*004e*/ 	.short	(.L_280 - .L_279)
.L_279:
        /*0050*/ 	.word	0x00000000
        /*0054*/ 	.short	0x0000
        /*0056*/ 	.short	0x0000
        /*0058*/ 	.byte	0x00, 0xf0, 0x21, 0x00


	//----- nvinfo : EIATTR_MAXREG_COUNT
	.align		4
.L_280:
        /*005c*/ 	.byte	0x03, 0x1b
        /*005e*/ 	.short	0x00ff


	//----- nvinfo : EIATTR_EXIT_INSTR_OFFSETS
	.align		4
        /*0060*/ 	.byte	0x04, 0x1c
        /*0062*/ 	.short	(.L_282 - .L_281)


	//   ....[0]....
.L_281:
        /*0064*/ 	.word	0x00000050


	//   ....[1]....
        /*0068*/ 	.word	0x000002e0


	//----- nvinfo : EIATTR_CRS_STACK_SIZE
	.align		4
.L_282:
        /*006c*/ 	.byte	0x04, 0x1e
        /*006e*/ 	.short	(.L_284 - .L_283)
.L_283:
        /*0070*/ 	.word	0x00000000
.L_284:


//--------------------- .nv.info.silu             --------------------------
	.section	.nv.info.silu,"",@"SHT_CUDA_INFO"
	.align	4


	//----- nvinfo : EIATTR_CUDA_API_VERSION
	.align		4
        /*0000*/ 	.byte	0x04, 0x37
        /*0002*/ 	.short	(.L_286 - .L_285)
.L_285:
        /*0004*/ 	.word	0x00000078


	//----- nvinfo : EIATTR_SW2861232_WAR
	.align		4
.L_286:
        /*0008*/ 	.byte	0x01, 0x35
	.zero		2


	//----- nvinfo : EIATTR_PARAM_CBANK
	.align		4
        /*000c*/ 	.byte	0x04, 0x0a
        /*000e*/ 	.short	(.L_288 - .L_287)
	.align		4
.L_287:
        /*0010*/ 	.word	index@(.nv.constant0.silu)
        /*0014*/ 	.short	0x0160
        /*0016*/ 	.short	0x0014


	//----- nvinfo : EIATTR_CBANK_PARAM_SIZE
	.align		4
.L_288:
        /*0018*/ 	.byte	0x03, 0x19
        /*001a*/ 	.short	0x0014


	//----- nvinfo : EIATTR_KPARAM_INFO
	.align		4
        /*001c*/ 	.byte	0x04, 0x17
        /*001e*/ 	.short	(.L_290 - .L_289)
.L_289:
        /*0020*/ 	.word	0x00000000
        /*0024*/ 	.short	0x0002
        /*0026*/ 	.short	0x0010
        /*0028*/ 	.byte	0x00, 0xf0, 0x11, 0x00


	//----- nvinfo : EIATTR_KPARAM_INFO
	.align		4
.L_290:
        /*002c*/ 	.byte	0x04, 0x17
        /*002e*/ 	.short	(.L_292 - .L_291)
.L_291:
        /*0030*/ 	.word	0x00000000
        /*0034*/ 	.short	0x0001
        /*0036*/ 	.short	0x0008
        /*0038*/ 	.byte	0x00, 0xf0, 0x21, 0x00


	//----- nvinfo : EIATTR_KPARAM_INFO
	.align		4
.L_292:
        /*003c*/ 	.byte	0x04, 0x17
        /*003e*/ 	.short	(.L_294 - .L_293)
.L_293:
        /*0040*/ 	.word	0x00000000
        /*0044*/ 	.short	0x0000
        /*0046*/ 	.short	0x0000
        /*0048*/ 	.byte	0x00, 0xf0, 0x21, 0x00


	//----- nvinfo : EIATTR_MAXREG_COUNT
	.align		4
.L_294:
        /*004c*/ 	.byte	0x03, 0x1b
        /*004e*/ 	.short	0x00ff


	//----- nvinfo : EIATTR_EXIT_INSTR_OFFSETS
	.align		4
        /*0050*/ 	.byte	0x04, 0x1c
        /*0052*/ 	.short	(.L_296 - .L_295)


	//   ....[0]....
.L_295:
        /*0054*/ 	.word	0x00000050


	//   ....[1]....
        /*0058*/ 	.word	0x000002b0


	//----- nvinfo : EIATTR_CRS_STACK_SIZE
	.align		4
.L_296:
        /*005c*/ 	.byte	0x04, 0x1e
        /*005e*/ 	.short	(.L_298 - .L_297)
.L_297:
        /*0060*/ 	.word	0x00000000
.L_298:


//--------------------- .nv.info.rms_norm         --------------------------
	.section	.nv.info.rms_norm,"",@"SHT_CUDA_INFO"
	.align	4


	//----- nvinfo : EIATTR_CUDA_API_VERSION
	.align		4
        /*0000*/ 	.byte	0x04, 0x37
        /*0002*/ 	.short	(.L_300 - .L_299)
.L_299:
        /*0004*/ 	.word	0x00000078


	//----- nvinfo : EIATTR_SW2861232_WAR
	.align		4
.L_300:
        /*0008*/ 	.byte	0x01, 0x35
	.zero		2


	//----- nvinfo : EIATTR_PARAM_CBANK
	.align		4
        /*000c*/ 	.byte	0x04, 0x0a
        /*000e*/ 	.short	(.L_302 - .L_301)
	.align		4
.L_301:
        /*0010*/ 	.word	index@(.nv.constant0.rms_norm)
        /*0014*/ 	.short	0x0160
        /*0016*/ 	.short	0x0028


	//----- nvinfo : EIATTR_CBANK_PARAM_SIZE
	.align		4
.L_302:
        /*0018*/ 	.byte	0x03, 0x19
        /*001a*/ 	.short	0x0028


	//----- nvinfo : EIATTR_KPARAM_INFO
	.align		4
        /*001c*/ 	.byte	0x04, 0x17
        /*001e*/ 	.short	(.L_304 - .L_303)
.L_303:
        /*0020*/ 	.word	0x00000000
        /*0024*/ 	.short	0x0003
        /*0026*/ 	.short	0x0018
        /*0028*/ 	.byte	0x00, 0xf0, 0x41, 0x00


	//----- nvinfo : EIATTR_KPARAM_INFO
	.align		4
.L_304:
        /*002c*/ 	.byte	0x04, 0x17
        /*002e*/ 	.short	(.L_306 - .L_305)
.L_305:
        /*0030*/ 	.word	0x00000000
        /*0034*/ 	.short	0x0002
        /*0036*/ 	.short	0x0010
        /*0038*/ 	.byte	0x00, 0xf0, 0x21, 0x00


	//----- nvinfo : EIATTR_KPARAM_INFO
	.align		4
.L_306:
        /*003c*/ 	.byte	0x04, 0x17
        /*003e*/ 	.short	(.L_308 - .L_307)
.L_307:
        /*0040*/ 	.word	0x00000000
        /*0044*/ 	.short	0x0001
        /*0046*/ 	.short	0x0008
        /*0048*/ 	.byte	0x00, 0xf0, 0x21, 0x00


	//----- nvinfo : EIATTR_KPARAM_INFO
	.align		4
.L_308:
        /*004c*/ 	.byte	0x04, 0x17
        /*004e*/ 	.short	(.L_310 - .L_309)
.L_309:
        /*0050*/ 	.word	0x00000000
        /*0054*/ 	.short	0x0000
        /*0056*/ 	.short	0x0000
        /*0058*/ 	.byte	0x00, 0xf0, 0x21, 0x00


	//----- nvinfo : EIATTR_MAXREG_COUNT
	.align		4
.L_310:
        /*005c*/ 	.byte	0x03, 0x1b
        /*005e*/ 	.short	0x00ff


	//----- nvinfo : EIATTR_EXIT_INSTR_OFFSETS
	.align		4
        /*0060*/ 	.byte	0x04, 0x1c
        /*0062*/ 	.short	(.L_312 - .L_311)


	//   ....[0]....
.L_311:
        /*0064*/ 	.word	0x00000060


	//   ....[1]....
        /*0068*/ 	.word	0x000018b0


	//   ....[2]....
        /*006c*/ 	.word	0x00001ac0


	//----- nvinfo : EIATTR_CRS_STACK_SIZE
	.align		4
.L_312:
        /*0070*/ 	.byte	0x04, 0x1e
        /*0072*/ 	.short	(.L_314 - .L_313)
.L_313:
        /*0074*/ 	.word	0x00000000
.L_314:


//--------------------- .nv.info.add              --------------------------
	.section	.nv.info.add,"",@"SHT_CUDA_INFO"
	.align	4


	//----- nvinfo : EIATTR_CUDA_API_VERSION
	.align		4
        /*0000*/ 	.byte	0x04, 0x37
        /*0002*/ 	.short	(.L_316 - .L_315)
.L_315:
        /*0004*/ 	.word	0x00000078


	//----- nvinfo : EIATTR_SW2861232_WAR
	.align		4
.L_316:
        /*0008*/ 	.byte	0x01, 0x35
	.zero		2


	//----- nvinfo : EIATTR_PARAM_CBANK
	.align		4
        /*000c*/ 	.byte	0x04, 0x0a
        /*000e*/ 	.short	(.L_318 - .L_317)
	.align		4
.L_317:
        /*0010*/ 	.word	index@(.nv.constant0.add)
        /*0014*/ 	.short	0x0160
        /*0016*/ 	.short	0x001c


	//----- nvinfo : EIATTR_CBANK_PARAM_SIZE
	.align		4
.L_318:
        /*0018*/ 	.byte	0x03, 0x19
        /*001a*/ 	.short	0x001c


	//----- nvinfo : EIATTR_KPARAM_INFO
	.align		4
        /*001c*/ 	.byte	0x04, 0x17
        /*001e*/ 	.short	(.L_320 - .L_319)
.L_319:
        /*0020*/ 	.word	0x00000000
        /*0024*/ 	.short	0x0003
        /*0026*/ 	.short	0x0018
        /*0028*/ 	.byte	0x00, 0xf0, 0x11, 0x00


	//----- nvinfo : EIATTR_KPARAM_INFO
	.align		4
.L_320:
        /*002c*/ 	.byte	0x04, 0x17
        /*002e*/ 	.short	(.L_322 - .L_321)
.L_321:
        /*0030*/ 	.word	0x00000000
        /*0034*/ 	.short	0x0002
        /*0036*/ 	.short	0x0010
        /*0038*/ 	.byte	0x00, 0xf0, 0x21, 0x00


	//----- nvinfo : EIATTR_KPARAM_INFO
	.align		4
.L_322:
        /*003c*/ 	.byte	0x04, 0x17
        /*003e*/ 	.short	(.L_324 - .L_323)
.L_323:
        /*0040*/ 	.word	0x00000000
        /*0044*/ 	.short	0x0001
        /*0046*/ 	.short	0x0008
        /*0048*/ 	.byte	0x00, 0xf0, 0x21, 0x00


	//----- nvinfo : EIATTR_KPARAM_INFO
	.align		4
.L_324:
        /*004c*/ 	.byte	0x04, 0x17
        /*004e*/ 	.short	(.L_326 - .L_325)
.L_325:
        /*0050*/ 	.word	0x00000000
        /*0054*/ 	.short	0x0000
        /*0056*/ 	.short	0x0000
        /*0058*/ 	.byte	0x00, 0xf0, 0x21, 0x00


	//----- nvinfo : EIATTR_MAXREG_COUNT
	.align		4
.L_326:
        /*005c*/ 	.byte	0x03, 0x1b
        /*005e*/ 	.short	0x00ff


	//----- nvinfo : EIATTR_EXIT_INSTR_OFFSETS
	.align		4
        /*0060*/ 	.byte	0x04, 0x1c
        /*0062*/ 	.short	(.L_328 - .L_327)


	//   ....[0]....
.L_327:
        /*0064*/ 	.word	0x00000050


	//   ....[1]....
        /*0068*/ 	.word	0x00000130


	//----- nvinfo : EIATTR_CRS_STACK_SIZE
	.align		4
.L_328:
        /*006c*/ 	.byte	0x04, 0x1e
        /*006e*/ 	.short	(.L_330 - .L_329)
.L_329:
        /*0070*/ 	.word	0x00000000
.L_330:


//--------------------- .nv.info._Z12quantized_mmILi8EEvPKfPKhPf15QuantizedConfig --------------------------
	.section	.nv.info._Z12quantized_mmILi8EEvPKfPKhPf15QuantizedConfig,"",@"SHT_CUDA_INFO"
	.align	4


	//----- nvinfo : EIATTR_CUDA_API_VERSION
	.align		4
        /*0000*/ 	.byte	0x04, 0x37
        /*0002*/ 	.short	(.L_332 - .L_331)
.L_331:
        /*0004*/ 	.word	0x00000078


	//----- nvinfo : EIATTR_SW2861232_WAR
	.align		4
.L_332:
        /*0008*/ 	.byte	0x01, 0x35
	.zero		2


	//----- nvinfo : EIATTR_PARAM_CBANK
	.align		4
        /*000c*/ 	.byte	0x04, 0x0a
        /*000e*/ 	.short	(.L_334 - .L_333)
	.align		4
.L_333:
        /*0010*/ 	.word	index@(.nv.constant0._Z12quantized_mmILi8EEvPKfPKhPf15QuantizedConfig)
        /*0014*/ 	.short	0x0160
        /*0016*/ 	.short	0x0034


	//----- nvinfo : EIATTR_CBANK_PARAM_SIZE
	.align		4
.L_334:
        /*0018*/ 	.byte	0x03, 0x19
        /*001a*/ 	.short	0x0034


	//----- nvinfo : EIATTR_KPARAM_INFO
	.align		4
        /*001c*/ 	.byte	0x04, 0x17
        /*001e*/ 	.short	(.L_336 - .L_335)
.L_335:
        /*0020*/ 	.word	0x00000000
        /*0024*/ 	.short	0x0003
        /*0026*/ 	.short	0x0018
        /*0028*/ 	.byte	0x00, 0xf0, 0x71, 0x00


	//----- nvinfo : EIATTR_KPARAM_INFO
	.align		4
.L_336:
        /*002c*/ 	.byte	0x04, 0x17
        /*002e*/ 	.short	(.L_338 - .L_337)
.L_337:
        /*0030*/ 	.word	0x00000000
        /*0034*/ 	.short	0x0002
        /*0036*/ 	.short	0x0010
        /*0038*/ 	.byte	0x00, 0xf0, 0x21, 0x00


	//----- nvinfo : EIATTR_KPARAM_INFO
	.align		4
.L_338:
        /*003c*/ 	.byte	0x04, 0x17
        /*003e*/ 	.short	(.L_340 - .L_339)
.L_339:
        /*0040*/ 	.word	0x00000000
        /*0044*/ 	.short	0x0001
        /*0046*/ 	.short	0x0008
        /*0048*/ 	.byte	0x00, 0xf0, 0x21, 0x00


	//----- nvinfo : EIATTR_KPARAM_INFO
	.align		4
.L_340:
        /*004c*/ 	.byte	0x04, 0x17
        /*004e*/ 	.short	(.L_342 - .L_341)
.L_341:
        /*0050*/ 	.word	0x00000000
        /*0054*/ 	.short	0x0000
        /*0056*/ 	.short	0x0000
        /*0058*/ 	.byte	0x00, 0xf0, 0x21, 0x00


	//----- nvinfo : EIATTR_MAXREG_COUNT
	.align		4
.L_342:
        /*005c*/ 	.byte	0x03, 0x1b
        /*005e*/ 	.short	0x00ff


	//----- nvinfo : EIATTR_EXIT_INSTR_OFFSETS
	.align		4
        /*0060*/ 	.byte	0x04, 0x1c
        /*0062*/ 	.short	(.L_344 - .L_343)


	//   ....[0]....
.L_343:
        /*0064*/ 	.word	0x00000070


	//   ....[1]....
        /*0068*/ 	.word	0x000011c0


	//   ....[2]....
        /*006c*/ 	.word	0x000013a0


	//----- nvinfo : EIATTR_CRS_STACK_SIZE
	.align		4
.L_344:
        /*0070*/ 	.byte	0x04, 0x1e
        /*0072*/ 	.short	(.L_346 - .L_345)
.L_345:
        /*0074*/ 	.word	0x00000000
.L_346:


//--------------------- .nv.info._Z12quantized_mmILi4EEvPKfPKhPf15QuantizedConfig --------------------------
	.section	.nv.info._Z12quantized_mmILi4EEvPKfPKhPf15QuantizedConfig,"",@"SHT_CUDA_INFO"
	.align	4


	//----- nvinfo : EIATTR_CUDA_API_VERSION
	.align		4
        /*0000*/ 	.byte	0x04, 0x37
        /*0002*/ 	.short	(.L_348 - .L_347)
.L_347:
        /*0004*/ 	.word	0x00000078


	//----- nvinfo : EIATTR_SW2861232_WAR
	.align		4
.L_348:
        /*0008*/ 	.byte	0x01, 0x35
	.zero		2


	//----- nvinfo : EIATTR_PARAM_CBANK
	.align		4
        /*000c*/ 	.byte	0x04, 0x0a
        /*000e*/ 	.short	(.L_350 - .L_349)
	.align		4
.L_349:
        /*0010*/ 	.word	index@(.nv.constant0._Z12quantized_mmILi4EEvPKfPKhPf15QuantizedConfig)
        /*0014*/ 	.short	0x0160
        /*0016*/ 	.short	0x0034


	//----- nvinfo : EIATTR_CBANK_PARAM_SIZE
	.align		4
.L_350:
        /*0018*/ 	.byte	0x03, 0x19
        /*001a*/ 	.short	0x0034


	//----- nvinfo : EIATTR_KPARAM_INFO
	.align		4
        /*001c*/ 	.byte	0x04, 0x17
        /*001e*/ 	.short	(.L_352 - .L_351)
.L_351:
        /*0020*/ 	.word	0x00000000
        /*0024*/ 	.short	0x0003
        /*0026*/ 	.short	0x0018
        /*0028*/ 	.byte	0x00, 0xf0, 0x71, 0x00


	//----- nvinfo : EIATTR_KPARAM_INFO
	.align		4
.L_352:
        /*002c*/ 	.byte	0x04, 0x17
        /*002e*/ 	.short	(.L_354 - .L_353)
.L_353:
        /*0030*/ 	.word	0x00000000
        /*0034*/ 	.short	0x0002
        /*0036*/ 	.short	0x0010
        /*0038*/ 	.byte	0x00, 0xf0, 0x21, 0x00


	//----- nvinfo : EIATTR_KPARAM_INFO
	.align		4
.L_354:
        /*003c*/ 	.byte	0x04, 0x17
        /*003e*/ 	.short	(.L_356 - .L_355)
.L_355:
        /*0040*/ 	.word	0x00000000
        /*0044*/ 	.short	0x0001
        /*0046*/ 	.short	0x0008
        /*0048*/ 	.byte	0x00, 0xf0, 0x21, 0x00


	//----- nvinfo : EIATTR_KPARAM_INFO
	.align		4
.L_356:
        /*004c*/ 	.byte	0x04, 0x17
        /*004e*/ 	.short	(.L_358 - .L_357)
.L_357:
        /*0050*/ 	.word	0x00000000
        /*0054*/ 	.short	0x0000
        /*0056*/ 	.short	0x0000
        /*0058*/ 	.byte	0x00, 0xf0, 0x21, 0x00


	//----- nvinfo : EIATTR_MAXREG_COUNT
	.align		4
.L_358:
        /*005c*/ 	.byte	0x03, 0x1b
        /*005e*/ 	.short	0x00ff


	//----- nvinfo : EIATTR_EXIT_INSTR_OFFSETS
	.align		4
        /*0060*/ 	.byte	0x04, 0x1c
        /*0062*/ 	.short	(.L_360 - .L_359)


	//   ....[0]....
.L_359:
        /*0064*/ 	.word	0x00000070


	//   ....[1]....
        /*0068*/ 	.word	0x00000a20


	//   ....[2]....
        /*006c*/ 	.word	0x00000c00


	//----- nvinfo : EIATTR_CRS_STACK_SIZE
	.align		4
.L_360:
        /*0070*/ 	.byte	0x04, 0x1e
        /*0072*/ 	.short	(.L_362 - .L_361)
.L_361:
        /*0074*/ 	.word	0x00000000
.L_362:


//--------------------- .nv.info._Z12quantized_mmILi2EEvPKfPKhPf15QuantizedConfig --------------------------
	.section	.nv.info._Z12quantized_mmILi2EEvPKfPKhPf15QuantizedConfig,"",@"SHT_CUDA_INFO"
	.align	4


	//----- nvinfo : EIATTR_CUDA_API_VERSION
	.align		4
        /*0000*/ 	.byte	0x04, 0x37
        /*0002*/ 	.short	(.L_364 - .L_363)
.L_363:
        /*0004*/ 	.word	0x00000078


	//----- nvinfo : EIATTR_SW2861232_WAR
	.align		4
.L_364:
        /*0008*/ 	.byte	0x01, 0x35
	.zero		2


	//----- nvinfo : EIATTR_PARAM_CBANK
	.align		4
        /*000c*/ 	.byte	0x04, 0x0a
        /*000e*/ 	.short	(.L_366 - .L_365)
	.align		4
.L_365:
        /*0010*/ 	.word	index@(.nv.constant0._Z12quantized_mmILi2EEvPKfPKhPf15QuantizedConfig)
        /*0014*/ 	.short	0x0160
        /*0016*/ 	.short	0x0034


	//----- nvinfo : EIATTR_CBANK_PARAM_SIZE
	.align		4
.L_366:
        /*0018*/ 	.byte	0x03, 0x19
        /*001a*/ 	.short	0x0034


	//----- nvinfo : EIATTR_KPARAM_INFO
	.align		4
        /*001c*/ 	.byte	0x04, 0x17
        /*001e*/ 	.short	(.L_368 - .L_367)
.L_367:
        /*0020*/ 	.word	0x00000000
        /*0024*/ 	.short	0x0003
        /*0026*/ 	.short	0x0018
        /*0028*/ 	.byte	0x00, 0xf0, 0x71, 0x00


	//----- nvinfo : EIATTR_KPARAM_INFO
	.align		4
.L_368:
        /*002c*/ 	.byte	0x04, 0x17
        /*002e*/ 	.short	(.L_370 - .L_369)
.L_369:
        /*0030*/ 	.word	0x00000000
        /*0034*/ 	.short	0x0002
        /*0036*/ 	.short	0x0010
        /*0038*/ 	.byte	0x00, 0xf0, 0x21, 0x00


	//----- nvinfo : EIATTR_KPARAM_INFO
	.align		4
.L_370:
        /*003c*/ 	.byte	0x04, 0x17
        /*003e*/ 	.short	(.L_372 - .L_371)
.L_371:
        /*0040*/ 	.word	0x00000000
        /*0044*/ 	.short	0x0001
        /*0046*/ 	.short	0x0008
        /*0048*/ 	.byte	0x00, 0xf0, 0x21, 0x00


	//----- nvinfo : EIATTR_KPARAM_INFO
	.align		4
.L_372:
        /*004c*/ 	.byte	0x04, 0x17
        /*004e*/ 	.short	(.L_374 - .L_373)
.L_373:
        /*0050*/ 	.word	0x00000000
        /*0054*/ 	.short	0x0000
        /*0056*/ 	.short	0x0000
        /*0058*/ 	.byte	0x00, 0xf0, 0x21, 0x00


	//----- nvinfo : EIATTR_MAXREG_COUNT
	.align		4
.L_374:
        /*005c*/ 	.byte	0x03, 0x1b
        /*005e*/ 	.short	0x00ff


	//----- nvinfo : EIATTR_EXIT_INSTR_OFFSETS
	.align		4
        /*0060*/ 	.byte	0x04, 0x1c
        /*0062*/ 	.short	(.L_376 - .L_375)


	//   ....[0]....
.L_375:
        /*0064*/ 	.word	0x00000070


	//   ....[1]....
        /*0068*/ 	.word	0x00000a50


	//   ....[2]....
        /*006c*/ 	.word	0x00000c30


	//----- nvinfo : EIATTR_CRS_STACK_SIZE
	.align		4
.L_376:
        /*0070*/ 	.byte	0x04, 0x1e
        /*0072*/ 	.short	(.L_378 - .L_377)
.L_377:
        /*0074*/ 	.word	0x00000000
.L_378:


//--------------------- .nv.info._Z12quantized_mmILi1EEvPKfPKhPf15QuantizedConfig --------------------------
	.section	.nv.info._Z12quantized_mmILi1EEvPKfPKhPf15QuantizedConfig,"",@"SHT_CUDA_INFO"
	.align	4


	//----- nvinfo : EIATTR_CUDA_API_VERSION
	.align		4
        /*0000*/ 	.byte	0x04, 0x37
        /*0002*/ 	.short	(.L_380 - .L_379)
.L_379:
        /*0004*/ 	.word	0x00000078


	//----- nvinfo : EIATTR_SW2861232_WAR
	.align		4
.L_380:
        /*0008*/ 	.byte	0x01, 0x35
	.zero		2


	//----- nvinfo : EIATTR_PARAM_CBANK
	.align		4
        /*000c*/ 	.byte	0x04, 0x0a
        /*000e*/ 	.short	(.L_382 - .L_381)
	.align		4
.L_381:
        /*0010*/ 	.word	index@(.nv.constant0._Z12quantized_mmILi1EEvPKfPKhPf15QuantizedConfig)
        /*0014*/ 	.short	0x0160
        /*0016*/ 	.short	0x0034


	//----- nvinfo : EIATTR_CBANK_PARAM_SIZE
	.align		4
.L_382:
        /*0018*/ 	.byte	0x03, 0x19
        /*001a*/ 	.short	0x0034


	//----- nvinfo : EIATTR_KPARAM_INFO
	.align		4
        /*001c*/ 	.byte	0x04, 0x17
        /*001e*/ 	.short	(.L_384 - .L_383)
.L_383:
        /*0020*/ 	.word	0x00000000
        /*0024*/ 	.short	0x0003
        /*0026*/ 	.short	0x0018
        /*0028*/ 	.byte	0x00, 0xf0, 0x71, 0x00


	//----- nvinfo : EIATTR_KPARAM_INFO
	.align		4
.L_384:
        /*002c*/ 	.byte	0x04, 0x17
        /*002e*/ 	.short	(.L_386 - .L_385)
.L_385:
        /*0030*/ 	.word	0x00000000
        /*0034*/ 	.short	0x0002
        /*0036*/ 	.short	0x0010
        /*0038*/ 	.byte	0x00, 0xf0, 0x21, 0x00


	//----- nvinfo : EIATTR_KPARAM_INFO
	.align		4
.L_386:
        /*003c*/ 	.byte	0x04, 0x17
        /*003e*/ 	.short	(.L_388 - .L_387)
.L_387:
        /*0040*/ 	.word	0x00000000
        /*0044*/ 	.short	0x0001
        /*0046*/ 	.short	0x0008
        /*0048*/ 	.byte	0x00, 0xf0, 0x21, 0x00


	//----- nvinfo : EIATTR_KPARAM_INFO
	.align		4
.L_388:
        /*004c*/ 	.byte	0x04, 0x17
        /*004e*/ 	.short	(.L_390 - .L_389)
.L_389:
        /*0050*/ 	.word	0x00000000
        /*0054*/ 	.short	0x0000
        /*0056*/ 	.short	0x0000
        /*0058*/ 	.byte	0x00, 0xf0, 0x21, 0x00


	//----- nvinfo : EIATTR_MAXREG_COUNT
	.align		4
.L_390:
        /*005c*/ 	.byte	0x03, 0x1b
        /*005e*/ 	.short	0x00ff


	//----- nvinfo : EIATTR_EXIT_INSTR_OFFSETS
	.align		4
        /*0060*/ 	.byte	0x04, 0x1c
        /*0062*/ 	.short	(.L_392 - .L_391)


	//   ....[0]....
.L_391:
        /*0064*/ 	.word	0x00000070


	//   ....[1]....
        /*0068*/ 	.word	0x00000990


	//   ....[2]....
        /*006c*/ 	.word	0x00000b70


	//----- nvinfo : EIATTR_CRS_STACK_SIZE
	.align		4
.L_392:
        /*0070*/ 	.byte	0x04, 0x1e
        /*0072*/ 	.short	(.L_394 - .L_393)
.L_393:
        /*0074*/ 	.word	0x00000000
.L_394:


//--------------------- .nv.info.linear           --------------------------
	.section	.nv.info.linear,"",@"SHT_CUDA_INFO"
	.align	4


	//----- nvinfo : EIATTR_CUDA_API_VERSION
	.align		4
        /*0000*/ 	.byte	0x04, 0x37
        /*0002*/ 	.short	(.L_396 - .L_395)
.L_395:
        /*0004*/ 	.word	0x00000078


	//----- nvinfo : EIATTR_SW2861232_WAR
	.align		4
.L_396:
        /*0008*/ 	.byte	0x01, 0x35
	.zero		2


	//----- nvinfo : EIATTR_PARAM_CBANK
	.align		4
        /*000c*/ 	.byte	0x04, 0x0a
        /*000e*/ 	.short	(.L_398 - .L_397)
	.align		4
.L_397:
        /*0010*/ 	.word	index@(.nv.constant0.linear)
        /*0014*/ 	.short	0x0160
        /*0016*/ 	.short	0x003c


	//----- nvinfo : EIATTR_CBANK_PARAM_SIZE
	.align		4
.L_398:
        /*0018*/ 	.byte	0x03, 0x19
        /*001a*/ 	.short	0x003c


	//----- nvinfo : EIATTR_KPARAM_INFO
	.align		4
        /*001c*/ 	.byte	0x04, 0x17
        /*001e*/ 	.short	(.L_400 - .L_399)
.L_399:
        /*0020*/ 	.word	0x00000000
        /*0024*/ 	.short	0x0004
        /*0026*/ 	.short	0x0020
        /*0028*/ 	.byte	0x00, 0xf0, 0x71, 0x00


	//----- nvinfo : EIATTR_KPARAM_INFO
	.align		4
.L_400:
        /*002c*/ 	.byte	0x04, 0x17
        /*002e*/ 	.short	(.L_402 - .L_401)
.L_401:
        /*0030*/ 	.word	0x00000000
        /*0034*/ 	.short	0x0003
        /*0036*/ 	.short	0x0018
        /*0038*/ 	.byte	0x00, 0xf0, 0x21, 0x00


	//----- nvinfo : EIATTR_KPARAM_INFO
	.align		4
.L_402:
        /*003c*/ 	.byte	0x04, 0x17
        /*003e*/ 	.short	(.L_404 - .L_403)
.L_403:
        /*0040*/ 	.word	0x00000000
        /*0044*/ 	.short	0x0002
        /*0046*/ 	.short	0x0010
        /*0048*/ 	.byte	0x00, 0xf0, 0x21, 0x00


	//----- nvinfo : EIATTR_KPARAM_INFO
	.align		4
.L_404:
        /*004c*/ 	.byte	0x04, 0x17
        /*004e*/ 	.short	(.L_406 - .L_405)
.L_405:
        /*0050*/ 	.word	0x00000000
        /*0054*/ 	.short	0x0001
        /*0056*/ 	.short	0x0008
        /*0058*/ 	.byte	0x00, 0xf0, 0x21, 0x00


	//----- nvinfo : EIATTR_KPARAM_INFO
	.align		4
.L_406:
        /*005c*/ 	.byte	0x04, 0x17
        /*005e*/ 	.short	(.L_408 - .L_407)
.L_407:
        /*0060*/ 	.word	0x00000000
        /*0064*/ 	.short	0x0000
        /*0066*/ 	.short	0x0000
        /*0068*/ 	.byte	0x00, 0xf0, 0x21, 0x00


	//----- nvinfo : EIATTR_MAXREG_COUNT
	.align		4
.L_408:
        /*006c*/ 	.byte	0x03, 0x1b
        /*006e*/ 	.short	0x00ff


	//----- nvinfo : EIATTR_EXIT_INSTR_OFFSETS
	.align		4
        /*0070*/ 	.byte	0x04, 0x1c
        /*0072*/ 	.short	(.L_410 - .L_409)


	//   ....[0]....
.L_409:
        /*0074*/ 	.word	0x00000070


	//   ....[1]....
        /*0078*/ 	.word	0x00000f30


	//   ....[2]....
        /*007c*/ 	.word	0x00001120


	//   ....[3]....
        /*0080*/ 	.word	0x00001330


	//----- nvinfo : EIATTR_CRS_STACK_SIZE
	.align		4
.L_410:
        /*0084*/ 	.byte	0x04, 0x1e
        /*0086*/ 	.short	(.L_412 - .L_411)
.L_411:
        /*0088*/ 	.word	0x00000000
.L_412:


//--------------------- .nv.info.embedding_lookup --------------------------
	.section	.nv.info.embedding_lookup,"",@"SHT_CUDA_INFO"
	.align	4


	//----- nvinfo : EIATTR_CUDA_API_VERSION
	.align		4
        /*0000*/ 	.byte	0x04, 0x37
        /*0002*/ 	.short	(.L_414 - .L_413)
.L_413:
        /*0004*/ 	.word	0x00000078


	//----- nvinfo : EIATTR_SW2861232_WAR
	.align		4
.L_414:
        /*0008*/ 	.byte	0x01, 0x35
	.zero		2


	//----- nvinfo : EIATTR_PARAM_CBANK
	.align		4
        /*000c*/ 	.byte	0x04, 0x0a
        /*000e*/ 	.short	(.L_416 - .L_415)
	.align		4
.L_415:
        /*0010*/ 	.word	index@(.nv.constant0.embedding_lookup)
        /*0014*/ 	.short	0x0160
        /*0016*/ 	.short	0x0028


	//----- nvinfo : EIATTR_CBANK_PARAM_SIZE
	.align		4
.L_416:
        /*0018*/ 	.byte	0x03, 0x19
        /*001a*/ 	.short	0x0028


	//----- nvinfo : EIATTR_KPARAM_INFO
	.align		4
        /*001c*/ 	.byte	0x04, 0x17
        /*001e*/ 	.short	(.L_418 - .L_417)
.L_417:
        /*0020*/ 	.word	0x00000000
        /*0024*/ 	.short	0x0003
        /*0026*/ 	.short	0x0018
        /*0028*/ 	.byte	0x00, 0xf0, 0x41, 0x00


	//----- nvinfo : EIATTR_KPARAM_INFO
	.align		4
.L_418:
        /*002c*/ 	.byte	0x04, 0x17
        /*002e*/ 	.short	(.L_420 - .L_419)
.L_419:
        /*0030*/ 	.word	0x00000000
        /*0034*/ 	.short	0x0002
        /*0036*/ 	.short	0x0010
        /*0038*/ 	.byte	0x00, 0xf0, 0x21, 0x00


	//----- nvinfo : EIATTR_KPARAM_INFO
	.align		4
.L_420:
        /*003c*/ 	.byte	0x04, 0x17
        /*003e*/ 	.short	(.L_422 - .L_421)
.L_421:
        /*0040*/ 	.word	0x00000000
        /*0044*/ 	.short	0x0001
        /*0046*/ 	.short	0x0008
        /*0048*/ 	.byte	0x00, 0xf0, 0x21, 0x00


	//----- nvinfo : EIATTR_KPARAM_INFO
	.align		4
.L_422:
        /*004c*/ 	.byte	0x04, 0x17
        /*004e*/ 	.short	(.L_424 - .L_423)
.L_423:
        /*0050*/ 	.word	0x00000000
        /*0054*/ 	.short	0x0000
        /*0056*/ 	.short	0x0000
        /*0058*/ 	.byte	0x00, 0xf0, 0x21, 0x00


	//----- nvinfo : EIATTR_MAXREG_COUNT
	.align		4
.L_424:
        /*005c*/ 	.byte	0x03, 0x1b
        /*005e*/ 	.short	0x00ff


	//----- nvinfo : EIATTR_EXIT_INSTR_OFFSETS
	.align		4
        /*0060*/ 	.byte	0x04, 0x1c
        /*0062*/ 	.short	(.L_426 - .L_425)


	//   ....[0]....
.L_425:
        /*0064*/ 	.word	0x00000080


	//   ....[1]....
        /*0068*/ 	.word	0x000002e0


	//----- nvinfo : EIATTR_CRS_STACK_SIZE
	.align		4
.L_426:
        /*006c*/ 	.byte	0x04, 0x1e
        /*006e*/ 	.short	(.L_428 - .L_427)
.L_427:
        /*0070*/ 	.word	0x00000000
.L_428:


//--------------------- .nv.constant0.sample_from_logits --------------------------
	.section	.nv.constant0.sample_from_logits,"a",@progbits
	.align	4
.nv.constant0.sample_from_logits:
	.zero		392


//--------------------- .nv.constant0.flash_attention_paged --------------------------
	.section	.nv.constant0.flash_attention_paged,"a",@progbits
	.align	4
.nv.constant0.flash_attention_paged:
	.zero		444


//--------------------- .nv.constant0.flash_attention --------------------------
	.section	.nv.constant0.flash_attention,"a",@progbits
	.align	4
.nv.constant0.flash_attention:
	.zero		444


//--------------------- .nv.constant2.fused_qkv_rope --------------------------
	.section	.nv.constant2.fused_qkv_rope,"a",@progbits
	.align	4
.nv.constant2.fused_qkv_rope:
        /*0000*/ 	.byte	0x19, 0x2d, 0x44, 0x54, 0xfb, 0x21, 0xf9, 0x3b


//--------------------- .nv.constant0.fused_qkv_rope --------------------------
	.section	.nv.constant0.fused_qkv_rope,"a",@progbits
	.align	4
.nv.constant0.fused_qkv_rope:
	.zero		452


//--------------------- .nv.constant2.rope        --------------------------
	.section	.nv.constant2.rope,"a",@progbits
	.align	4
.nv.constant2.rope:
        /*0000*/ 	.byte	0x19, 0x2d, 0x44, 0x54, 0xfb, 0x21, 0xf9, 0x3b


//--------------------- .nv.constant0.rope        --------------------------
	.section	.nv.constant0.rope,"a",@progbits
	.align	4
.nv.constant0.rope:
	.zero		424


//--------------------- .nv.constant0.fused_gate_up_silu --------------------------
	.section	.nv.constant0.fused_gate_up_silu,"a",@progbits
	.align	4
.nv.constant0.fused_gate_up_silu:
	.zero		380


//--------------------- .nv.constant0.silu        --------------------------
	.section	.nv.constant0.silu,"a",@progbits
	.align	4
.nv.constant0.silu:
	.zero		372


//--------------------- .nv.constant0.rms_norm    --------------------------
	.section	.nv.constant0.rms_norm,"a",@progbits
	.align	4
.nv.constant0.rms_norm:
	.zero		392


//--------------------- .nv.constant0.add         --------------------------
	.section	.nv.constant0.add,"a",@progbits
	.align	4
.nv.constant0.add:
	.zero		380


//--------------------- .nv.constant0._Z12quantized_mmILi8EEvPKfPKhPf15QuantizedConfig --------------------------
	.section	.nv.constant0._Z12quantized_mmILi8EEvPKfPKhPf15QuantizedConfig,"a",@progbits
	.align	4
.nv.constant0._Z12quantized_mmILi8EEvPKfPKhPf15QuantizedConfig:
	.zero		404


//--------------------- .nv.constant0._Z12quantized_mmILi4EEvPKfPKhPf15QuantizedConfig --------------------------
	.section	.nv.constant0._Z12quantized_mmILi4EEvPKfPKhPf15QuantizedConfig,"a",@progbits
	.align	4
.nv.constant0._Z12quantized_mmILi4EEvPKfPKhPf15QuantizedConfig:
	.zero		404


//--------------------- .nv.constant0._Z12quantized_mmILi2EEvPKfPKhPf15QuantizedConfig --------------------------
	.section	.nv.constant0._Z12quantized_mmILi2EEvPKfPKhPf15QuantizedConfig,"a",@progbits
	.align	4
.nv.constant0._Z12quantized_mmILi2EEvPKfPKhPf15QuantizedConfig:
	.zero		404


//--------------------- .nv.constant0._Z12quantized_mmILi1EEvPKfPKhPf15QuantizedConfig --------------------------
	.section	.nv.constant0._Z12quantized_mmILi1EEvPKfPKhPf15QuantizedConfig,"a",@progbits
	.align	4
.nv.constant0._Z12quantized_mmILi1EEvPKfPKhPf15QuantizedConfig:
	.zero		404


//--------------------- .nv.constant0.linear      --------------------------
	.section	.nv.constant0.linear,"a",@progbits
	.align	4
.nv.constant0.linear:
	.zero		412


//--------------------- .nv.constant0.embedding_lookup --------------------------
	.section	.nv.constant0.embedding_lookup,"a",@progbits
	.align	4
.nv.constant0.embedding_lookup:
	.zero		392


//--------------------- .text.sample_from_logits  --------------------------
	.section	.text.sample_from_logits,"ax",@progbits
	.sectioninfo	@"SHI_REGISTERS=40"
	.align	128
        .global         sample_from_logits
        .type           sample_from_logits,@function
        .size           sample_from_logits,(.L_x_465 - sample_from_logits)
        .other          sample_from_logits,@"STO_CUDA_ENTRY STV_DEFAULT"
sample_from_logits:
.text.sample_from_logits:
[----:B------:R-:W-:-:S03]  /*0000*/  MOV R1, c[0x0][0x28] ;  /* 0x00000a0000017a02 */ /* 0x000fc60000000f00 */
[----:B------:R-:W0:Y:S01]  /*0010*/  S2R R14, SR_CTAID.X ;  /* 0x00000000000e7919 */ /* 0x000e220000002500 */
[----:B------:R-:W-:-:S03]  /*0020*/  IADD3 R1, R1, -0x600, RZ ;  /* 0xfffffa0001017810 */ /* 0x000fc60007ffe0ff */
[----:B------:R-:W0:Y:S02]  /*0030*/  S2R R3, SR_TID.X ;  /* 0x0000000000037919 */ /* 0x000e240000002100 */
[----:B0-----:R-:W-:-:S05]  /*0040*/  IMAD R14, R14, c[0x0][0x0], R3 ;  /* 0x000000000e0e7a24 */ /* 0x001fca00078e0203 */
[----:B------:R-:W-:-:S13]  /*0050*/  ISETP.GE.U32.AND P0, PT, R14, c[0x0][0x184], PT ;  /* 0x000061000e007a0c */ /* 0x000fda0003f06070 */
[----:B------:R-:W-:Y:S05]  /*0060*/  @P0 EXIT ;  /* 0x000000000000094d */ /* 0x000fea0003800000 */
[----:B------:R-:W-:Y:S01]  /*0070*/  ISETP.NE.AND P0, PT, RZ, c[0x0][0x170], PT ;  /* 0x00005c00ff007a0c */ /* 0x000fe20003f05270 */
[----:B------:R-:W-:Y:S01]  /*0080*/  ULDC.64 UR6, c[0x0][0x118] ;  /* 0x0000460000067ab9 */ /* 0x000fe20000000a00 */
[----:B------:R-:W-:-:S05]  /*0090*/  MOV R13, 0x4 ;  /* 0x00000004000d7802 */ /* 0x000fca0000000f00 */
[----:B------:R-:W-:-:S06]  /*00a0*/  IMAD.WIDE.U32 R10, R14, R13, c[0x0][0x168] ;  /* 0x00005a000e0a7625 */ /* 0x000fcc00078e000d */
[----:B------:R-:W-:Y:S05]  /*00b0*/  @!P0 BRA `(.L_x_0) ;  /* 0x0000b60000008947 */ /* 0x000fea0003800000 */
[----:B------:R-:W-:Y:S01]  /*00c0*/  MOV R9, c[0x0][0x178] ;  /* 0x00005e0000097a02 */ /* 0x000fe20000000f00 */
[----:B------:R-:W-:Y:S01]  /*00d0*/  IMAD R14, R14, c[0x0][0x180], RZ ;  /* 0x000060000e0e7a24 */ /* 0x000fe200078e02ff */
[----:B------:R-:W-:Y:S02]  /*00e0*/  MOV R3, c[0x0][0x170] ;  /* 0x00005c0000037a02 */ /* 0x000fe40000000f00 */
[----:B------:R-:W-:Y:S02]  /*00f0*/  FSETP.GT.AND P0, PT, R9, 1, PT ;  /* 0x3f8000000900780b */ /* 0x000fe40003f04000 */
[----:B------:R-:W-:Y:S02]  /*0100*/  ISETP.NE.AND P1, PT, RZ, c[0x0][0x174], PT ;  /* 0x00005d00ff007a0c */ /* 0x000fe40003f25270 */
[----:B------:R-:W-:-:S04]  /*0110*/  FSETP.GEU.OR P0, PT, RZ, c[0x0][0x178], P0 ;  /* 0x00005e00ff007a0b */ /* 0x000fc8000070e400 */
[----:B------:R-:W-:-:S04]  /*0120*/  FSEL R9, R9, 1, !P0 ;  /* 0x3f80000009097808 */ /* 0x000fc80004000000 */
[----:B------:R-:W-:-:S04]  /*0130*/  FSETP.GEU.AND P0, PT, R9, 1, PT ;  /* 0x3f8000000900780b */ /* 0x000fc80003f0e000 */
[----:B------:R-:W-:-:S04]  /*0140*/  SEL R0, R3, 0x1, !P0 ;  /* 0x0000000103007807 */ /* 0x000fc80004000000 */
[----:B------:R-:W-:-:S04]  /*0150*/  SEL R0, R0, c[0x0][0x174], !P1 ;  /* 0x00005d0000007a07 */ /* 0x000fc80004800000 */
[----:B------:R-:W-:-:S13]  /*0160*/  ISETP.GE.U32.AND P0, PT, R0, 0x2, PT ;  /* 0x000000020000780c */ /* 0x000fda0003f06070 */
[----:B------:R-:W-:Y:S05]  /*0170*/  @!P0 BRA `(.L_x_1) ;  /* 0x0000a70000008947 */ /* 0x000fea0003800000 */
[----:B------:R-:W-:-:S04]  /*0180*/  IMNMX.U32 R12, R0, c[0x0][0x170], PT ;  /* 0x00005c00000c7a17 */ /* 0x000fc80003800000 */
[----:B------:R-:W-:-:S04]  /*0190*/  IMNMX.U32 R12, R12, 0x80, PT ;  /* 0x000000800c0c7817 */ /* 0x000fc80003800000 */
[----:B------:R-:W-:-:S13]  /*01a0*/  ISETP.NE.AND P2, PT, R12, RZ, PT ;  /* 0x000000ff0c00720c */ /* 0x000fda0003f45270 */
[----:B------:R-:W-:Y:S05]  /*01b0*/  @!P2 BRA `(.L_x_2) ;  /* 0x00001fe00000a947 */ /* 0x000fea0003800000 */
[----:B------:R-:W-:Y:S01]  /*01c0*/  MOV R0, 0xff800000 ;  /* 0xff80000000007802 */ /* 0x000fe20000000f00 */
[----:B------:R0:W-:Y:S01]  /*01d0*/  STL [R1+0x200], RZ ;  /* 0x000200ff01007387 */ /* 0x0001e20000100800 */
[----:B------:R-:W-:-:S03]  /*01e0*/  ISETP.NE.AND P0, PT, R12, 0x1, PT ;  /* 0x000000010c00780c */ /* 0x000fc60003f05270 */
[----:B------:R0:W-:Y:S10]  /*01f0*/  STL [R1], R0 ;  /* 0x0000000001007387 */ /* 0x0001f40000100800 */
[----:B------:R-:W-:Y:S05]  /*0200*/  @!P0 BRA `(.L_x_2) ;  /* 0x00001f9000008947 */ /* 0x000fea0003800000 */
[----:B0-----:R0:W-:Y:S01]  /*0210*/  STL [R1+0x4], R0 ;  /* 0x0000040001007387 */ /* 0x0011e20000100800 */
[----:B------:R-:W-:-:S03]  /*0220*/  ISETP.NE.AND P0, PT, R12, 0x2, PT ;  /* 0x000000020c00780c */ /* 0x000fc60003f05270 */
[----:B------:R0:W-:Y:S10]  /*0230*/  STL [R1+0x204], RZ ;  /* 0x000204ff01007387 */ /* 0x0001f40000100800 */
[----:B------:R-:W-:Y:S05]  /*0240*/  @!P0 BRA `(.L_x_2) ;  /* 0x00001f5000008947 */ /* 0x000fea0003800000 */
[----:B0-----:R0:W-:Y:S01]  /*0250*/  STL [R1+0x8], R0 ;  /* 0x0000080001007387 */ /* 0x0011e20000100800 */
[----:B------:R-:W-:-:S03]  /*0260*/  ISETP.GE.U32.AND P0, PT, R12, 0x4, PT ;  /* 0x000000040c00780c */ /* 0x000fc60003f06070 */
[----:B------:R0:W-:Y:S10]  /*0270*/  STL [R1+0x208], RZ ;  /* 0x000208ff01007387 */ /* 0x0001f40000100800 */
        /* <DEDUP_REMOVED lines=493> */
[----:B0-----:R-:W-:Y:S01]  /*2150*/  ISETP.GE.U32.AND P0, PT, R12, 0x80, PT ;  /* 0x000000800c00780c */ /* 0x001fe20003f06070 */
[----:B------:R0:W-:Y:S04]  /*2160*/  STL [R1+0x1f8], R0 ;  /* 0x0001f80001007387 */ /* 0x0001e80000100800 */
[----:B------:R0:W-:Y:S08]  /*2170*/  STL [R1+0x3f8], RZ ;  /* 0x0003f8ff01007387 */ /* 0x0001f00000100800 */
[----:B------:R0:W-:Y:S04]  /*2180*/  @P0 STL [R1+0x1fc], R0 ;  /* 0x0001fc0001000387 */ /* 0x0001e80000100800 */
[----:B------:R0:W-:Y:S02]  /*2190*/  @P0 STL [R1+0x3fc], RZ ;  /* 0x0003fcff01000387 */ /* 0x0001e40000100800 */
.L_x_2:
[----:B0-----:R-:W-:Y:S02]  /*21a0*/  IADD3 R2, R12, -0x1, RZ ;  /* 0xffffffff0c027810 */ /* 0x001fe40007ffe0ff */
[----:B------:R-:W-:-:S02]  /*21b0*/  FSETP.LT.AND P0, PT, RZ, c[0x0][0x17c], PT ;  /* 0x00005f00ff007a0b */ /* 0x000fc40003f01000 */
[C---:B------:R-:W-:Y:S02]  /*21c0*/  ISETP.NE.AND P1, PT, R2.reuse, RZ, PT ;  /* 0x000000ff0200720c */ /* 0x040fe40003f25270 */
[----:B------:R-:W-:Y:S02]  /*21d0*/  MOV R15, c[0x0][0x17c] ;  /* 0x00005f00000f7a02 */ /* 0x000fe40000000f00 */
[----:B------:R-:W-:Y:S02]  /*21e0*/  LEA R13, R2, R1, 0x2 ;  /* 0x00000001020d7211 */ /* 0x000fe400078e10ff */
[----:B------:R-:W-:-:S07]  /*21f0*/  FSEL R15, R15, 1, P0 ;  /* 0x3f8000000f0f7808 */ /* 0x000fce0000000000 */
[----:B------:R-:W-:Y:S05]  /*2200*/  @!P1 BRA `(.L_x_3) ;  /* 0x0000033000009947 */ /* 0x000fea0003800000 */
[----:B------:R-:W-:-:S04]  /*2210*/  MOV R3, RZ ;  /* 0x000000ff00037202 */ /* 0x000fc80000000f00 */
.L_x_11:
[----:B------:R-:W-:Y:S02]  /*2220*/  IADD3 R4, R14, R3, RZ ;  /* 0x000000030e047210 */ /* 0x000fe40007ffe0ff */
[----:B0-----:R-:W-:-:S05]  /*2230*/  MOV R5, 0x4 ;  /* 0x0000000400057802 */ /* 0x001fca0000000f00 */
[----:B------:R-:W-:-:S06]  /*2240*/  IMAD.WIDE.U32 R4, R4, R5, c[0x0][0x160] ;  /* 0x0000580004047625 */ /* 0x000fcc00078e0005 */
[----:B------:R-:W2:Y:S01]  /*2250*/  LDG.E R5, [R4.64] ;  /* 0x0000000604057981 */ /* 0x000ea2000c1e1900 */
[----:B------:R-:W0:Y:S01]  /*2260*/  MUFU.RCP R0, R15 ;  /* 0x0000000f00007308 */ /* 0x000e220000001000 */
[----:B------:R-:W-:Y:S01]  /*2270*/  BSSY B0, `(.L_x_4) ;  /* 0x000000b000007945 */ /* 0x000fe20003800000 */
[----:B0-----:R-:W-:-:S04]  /*2280*/  FFMA R7, R0, -R15, 1 ;  /* 0x3f80000000077423 */ /* 0x001fc8000000080f */
[----:B------:R-:W-:Y:S02]  /*2290*/  FFMA R0, R0, R7, R0 ;  /* 0x0000000700007223 */ /* 0x000fe40000000000 */
[----:B--2---:R-:W0:Y:S02]  /*22a0*/  FCHK P0, R5, R15 ;  /* 0x0000000f05007302 */ /* 0x004e240000000000 */
[----:B------:R-:W-:-:S04]  /*22b0*/  FFMA R6, R5, R0, RZ ;  /* 0x0000000005067223 */ /* 0x000fc800000000ff */
[----:B------:R-:W-:-:S04]  /*22c0*/  FFMA R7, R6, -R15, R5 ;  /* 0x8000000f06077223 */ /* 0x000fc80000000005 */
[----:B------:R-:W-:Y:S01]  /*22d0*/  FFMA R6, R0, R7, R6 ;  /* 0x0000000700067223 */ /* 0x000fe20000000006 */
[----:B0-----:R-:W-:Y:S05]  /*22e0*/  @!P0 BRA `(.L_x_5) ;  /* 0x0000003000008947 */ /* 0x001fea0003800000 */
[----:B------:R-:W-:Y:S02]  /*22f0*/  MOV R6, R15 ;  /* 0x0000000f00067202 */ /* 0x000fe40000000f00 */
[----:B------:R-:W-:-:S02]  /*2300*/  MOV R18, 0x2320 ;  /* 0x0000232000127802 */ /* 0x000fc40000000f00 */
[----:B------:R-:W-:Y:S05]  /*2310*/  CALL.REL.NOINC `($sample_from_logits$__cuda_sm3x_div_rn_noftz_f32_slowpath) ;  /* 0x000093c000007944 */ /* 0x000fea0003c00000 */
.L_x_5:
[----:B------:R-:W-:Y:S05]  /*2320*/  BSYNC B0 ;  /* 0x0000000000007941 */ /* 0x000fea0003800000 */
.L_x_4:
[----:B------:R-:W2:Y:S01]  /*2330*/  LDL R5, [R13] ;  /* 0x000000000d057983 */ /* 0x000ea20000100800 */
[----:B------:R-:W-:Y:S01]  /*2340*/  BSSY B0, `(.L_x_6) ;  /* 0x000001a000007945 */ /* 0x000fe20003800000 */
[----:B--2---:R-:W-:-:S13]  /*2350*/  FSETP.GTU.AND P0, PT, R6, R5, PT ;  /* 0x000000050600720b */ /* 0x004fda0003f0c000 */
[----:B------:R-:W-:Y:S05]  /*2360*/  @!P0 BRA `(.L_x_7) ;  /* 0x0000017000008947 */ /* 0x000fea0003800000 */
[----:B------:R-:W-:Y:S01]  /*2370*/  BSSY B1, `(.L_x_8) ;  /* 0x0000013000017945 */ /* 0x000fe20003800000 */
[----:B------:R-:W-:Y:S02]  /*2380*/  MOV R4, R2 ;  /* 0x0000000200047202 */ /* 0x000fe40000000f00 */
[----:B------:R-:W-:-:S04]  /*2390*/  MOV R0, R12 ;  /* 0x0000000c00007202 */ /* 0x000fc80000000f00 */
.L_x_10:
[----:B------:R-:W-:-:S04]  /*23a0*/  IADD3 R0, R0, -0x2, RZ ;  /* 0xfffffffe00007810 */ /* 0x000fc80007ffe0ff */
[----:B0-----:R-:W-:-:S05]  /*23b0*/  LEA R5, R0, R1, 0x2 ;  /* 0x0000000100057211 */ /* 0x001fca00078e10ff */
[----:B------:R-:W2:Y:S01]  /*23c0*/  LDL R7, [R5] ;  /* 0x0000000005077983 */ /* 0x000ea20000100800 */
[----:B------:R-:W-:Y:S02]  /*23d0*/  MOV R8, R4 ;  /* 0x0000000400087202 */ /* 0x000fe40000000f00 */
[----:B--2---:R-:W-:-:S13]  /*23e0*/  FSETP.GT.AND P0, PT, R6, R7, PT ;  /* 0x000000070600720b */ /* 0x004fda0003f04000 */
[----:B------:R-:W-:Y:S05]  /*23f0*/  @!P0 BRA `(.L_x_9) ;  /* 0x000000a000008947 */ /* 0x000fea0003800000 */
[-C--:B------:R-:W-:Y:S02]  /*2400*/  LEA R5, R8, R1.reuse, 0x2 ;  /* 0x0000000108057211 */ /* 0x080fe400078e10ff */
[----:B------:R-:W-:-:S03]  /*2410*/  LEA R16, R0, R1, 0x2 ;  /* 0x0000000100107211 */ /* 0x000fc600078e10ff */
[----:B------:R0:W-:Y:S04]  /*2420*/  STL [R5], R7 ;  /* 0x0000000705007387 */ /* 0x0001e80000100800 */
[----:B------:R-:W2:Y:S01]  /*2430*/  LDL R16, [R16+0x200] ;  /* 0x0002000010107983 */ /* 0x000ea20000100800 */
[----:B------:R-:W-:Y:S02]  /*2440*/  IADD3 R4, R8, -0x1, RZ ;  /* 0xffffffff08047810 */ /* 0x000fe40007ffe0ff */
[----:B------:R-:W-:Y:S02]  /*2450*/  MOV R0, R8 ;  /* 0x0000000800007202 */ /* 0x000fe40000000f00 */
[----:B------:R-:W-:Y:S01]  /*2460*/  ISETP.NE.AND P0, PT, R4, RZ, PT ;  /* 0x000000ff0400720c */ /* 0x000fe20003f05270 */
[----:B--2---:R0:W-:-:S12]  /*2470*/  STL [R5+0x200], R16 ;  /* 0x0002001005007387 */ /* 0x0041d80000100800 */
[----:B------:R-:W-:Y:S05]  /*2480*/  @P0 BRA `(.L_x_10) ;  /* 0xffffff1000000947 */ /* 0x000fea000383ffff */
[----:B------:R-:W-:-:S02]  /*2490*/  MOV R8, RZ ;  /* 0x000000ff00087202 */ /* 0x000fc40000000f00 */
.L_x_9:
[----:B------:R-:W-:Y:S05]  /*24a0*/  BSYNC B1 ;  /* 0x0000000000017941 */ /* 0x000fea0003800000 */
.L_x_8:
[----:B------:R-:W-:-:S05]  /*24b0*/  LEA R8, R8, R1, 0x2 ;  /* 0x0000000108087211 */ /* 0x000fca00078e10ff */
[----:B------:R1:W-:Y:S04]  /*24c0*/  STL [R8], R6 ;  /* 0x0000000608007387 */ /* 0x0003e80000100800 */
[----:B------:R1:W-:Y:S02]  /*24d0*/  STL [R8+0x200], R3 ;  /* 0x0002000308007387 */ /* 0x0003e40000100800 */
.L_x_7:
[----:B------:R-:W-:Y:S05]  /*24e0*/  BSYNC B0 ;  /* 0x0000000000007941 */ /* 0x000fea0003800000 */
.L_x_6:
[----:B-1----:R-:W-:-:S04]  /*24f0*/  IADD3 R3, R3, 0x1, RZ ;  /* 0x0000000103037810 */ /* 0x002fc80007ffe0ff */
[----:B------:R-:W-:-:S13]  /*2500*/  ISETP.GE.U32.AND P0, PT, R3, c[0x0][0x170], PT ;  /* 0x00005c0003007a0c */ /* 0x000fda0003f06070 */
[----:B------:R-:W-:Y:S05]  /*2510*/  @!P0 BRA `(.L_x_11) ;  /* 0xfffffd0000008947 */ /* 0x000fea000383ffff */
[----:B------:R1:W5:Y:S01]  /*2520*/  LDL R0, [R1] ;  /* 0x0000000001007983 */ /* 0x0003620000100800 */
[----:B------:R-:W-:Y:S05]  /*2530*/  BRA `(.L_x_12) ;  /* 0x000008e000007947 */ /* 0x000fea0003800000 */
.L_x_3:
[C---:B------:R-:W-:Y:S01]  /*2540*/  IADD3 R0, R3.reuse, -0x1, RZ ;  /* 0xffffffff03007810 */ /* 0x040fe20007ffe0ff */
[----:B------:R-:W-:Y:S01]  /*2550*/  UMOV UR4, URZ ;  /* 0x0000003f00047c82 */ /* 0x000fe20008000000 */
[----:B------:R-:W-:Y:S02]  /*2560*/  LOP3.LUT R3, R3, 0x3, RZ, 0xc0, !PT ;  /* 0x0000000303037812 */ /* 0x000fe400078ec0ff */
[----:B------:R-:W-:Y:S02]  /*2570*/  ISETP.GE.U32.AND P0, PT, R0, 0x3, PT ;  /* 0x000000030000780c */ /* 0x000fe40003f06070 */
[----:B------:R-:W-:Y:S02]  /*2580*/  MOV R2, RZ ;  /* 0x000000ff00027202 */ /* 0x000fe40000000f00 */
[----:B------:R-:W-:-:S09]  /*2590*/  MOV R0, 0xff800000 ;  /* 0xff80000000007802 */ /* 0x000fd20000000f00 */
[----:B------:R-:W-:Y:S05]  /*25a0*/  @!P0 BRA `(.L_x_13) ;  /* 0x0000067000008947 */ /* 0x000fea0003800000 */
[----:B------:R-:W-:-:S02]  /*25b0*/  IADD3 R16, -R3, c[0x0][0x170], RZ ;  /* 0x00005c0003107a10 */ /* 0x000fc40007ffe1ff */
.L_x_22:
[----:B0-----:R-:W-:Y:S02]  /*25c0*/  IADD3 R6, R14, UR4, RZ ;  /* 0x000000040e067c10 */ /* 0x001fe4000fffe0ff */
[----:B------:R-:W-:-:S05]  /*25d0*/  MOV R7, 0x4 ;  /* 0x0000000400077802 */ /* 0x000fca0000000f00 */
[----:B------:R-:W-:-:S06]  /*25e0*/  IMAD.WIDE.U32 R6, R6, R7, c[0x0][0x160] ;  /* 0x0000580006067625 */ /* 0x000fcc00078e0007 */
[----:B------:R-:W2:Y:S01]  /*25f0*/  LDG.E R6, [R6.64] ;  /* 0x0000000606067981 */ /* 0x000ea2000c1e1900 */
[----:B------:R-:W0:Y:S01]  /*2600*/  MUFU.RCP R4, R15 ;  /* 0x0000000f00047308 */ /* 0x000e220000001000 */
[----:B------:R-:W-:Y:S01]  /*2610*/  IADD3 R16, R16, -0x4, RZ ;  /* 0xfffffffc10107810 */ /* 0x000fe20007ffe0ff */
[----:B------:R-:W-:Y:S03]  /*2620*/  BSSY B0, `(.L_x_14) ;  /* 0x000000e000007945 */ /* 0x000fe60003800000 */
[----:B------:R-:W-:Y:S01]  /*2630*/  ISETP.NE.AND P3, PT, R16, RZ, PT ;  /* 0x000000ff1000720c */ /* 0x000fe20003f65270 */
[----:B0-----:R-:W-:-:S04]  /*2640*/  FFMA R5, R4, -R15, 1 ;  /* 0x3f80000004057423 */ /* 0x001fc8000000080f */
[----:B------:R-:W-:Y:S01]  /*2650*/  FFMA R5, R4, R5, R4 ;  /* 0x0000000504057223 */ /* 0x000fe20000000004 */
[----:B--2---:R-:W0:Y:S03]  /*2660*/  FCHK P0, R6, R15 ;  /* 0x0000000f06007302 */ /* 0x004e260000000000 */
[----:B------:R-:W-:-:S04]  /*2670*/  FFMA R4, R5, R6, RZ ;  /* 0x0000000605047223 */ /* 0x000fc800000000ff */
[----:B------:R-:W-:-:S04]  /*2680*/  FFMA R17, R4, -R15, R6 ;  /* 0x8000000f04117223 */ /* 0x000fc80000000006 */
[----:B------:R-:W-:Y:S01]  /*2690*/  FFMA R5, R5, R17, R4 ;  /* 0x0000001105057223 */ /* 0x000fe20000000004 */
[----:B0-----:R-:W-:Y:S05]  /*26a0*/  @!P0 BRA `(.L_x_15) ;  /* 0x0000005000008947 */ /* 0x001fea0003800000 */
[----:B------:R-:W-:Y:S02]  /*26b0*/  MOV R5, R6 ;  /* 0x0000000600057202 */ /* 0x000fe40000000f00 */
[----:B------:R-:W-:Y:S02]  /*26c0*/  MOV R6, R15 ;  /* 0x0000000f00067202 */ /* 0x000fe40000000f00 */
[----:B------:R-:W-:-:S02]  /*26d0*/  MOV R18, 0x26f0 ;  /* 0x000026f000127802 */ /* 0x000fc40000000f00 */
[----:B------:R-:W-:Y:S05]  /*26e0*/  CALL.REL.NOINC `($sample_from_logits$__cuda_sm3x_div_rn_noftz_f32_slowpath) ;  /* 0x00008ff000007944 */ /* 0x000fea0003c00000 */
[----:B------:R-:W-:-:S02]  /*26f0*/  MOV R5, R6 ;  /* 0x0000000600057202 */ /* 0x000fc40000000f00 */
.L_x_15:
[----:B------:R-:W-:Y:S05]  /*2700*/  BSYNC B0 ;  /* 0x0000000000007941 */ /* 0x000fea0003800000 */
.L_x_14:
[----:B------:R-:W2:Y:S01]  /*2710*/  LDL R4, [R13] ;  /* 0x000000000d047983 */ /* 0x000ea20000100800 */
[----:B------:R-:W-:Y:S01]  /*2720*/  UIADD3 UR5, UR4, 0x1, URZ ;  /* 0x0000000104057890 */ /* 0x000fe2000fffe03f */
[----:B------:R-:W-:-:S05]  /*2730*/  MOV R19, 0x4 ;  /* 0x0000000400137802 */ /* 0x000fca0000000f00 */
[----:B------:R-:W-:-:S05]  /*2740*/  IADD3 R18, R14, UR5, RZ ;  /* 0x000000050e127c10 */ /* 0x000fca000fffe0ff */
[----:B------:R-:W-:-:S06]  /*2750*/  IMAD.WIDE.U32 R18, R18, R19, c[0x0][0x160] ;  /* 0x0000580012127625 */ /* 0x000fcc00078e0013 */
[----:B------:R-:W3:Y:S01]  /*2760*/  LDG.E R19, [R18.64] ;  /* 0x0000000612137981 */ /* 0x000ee2000c1e1900 */
[----:B------:R-:W0:Y:S01]  /*2770*/  MUFU.RCP R6, R15 ;  /* 0x0000000f00067308 */ /* 0x000e220000001000 */
[----:B--2---:R-:W-:-:S13]  /*2780*/  FSETP.GTU.AND P1, PT, R5, R4, PT ;  /* 0x000000040500720b */ /* 0x004fda0003f2c000 */
[----:B------:R1:W-:Y:S04]  /*2790*/  @P1 STL [R1], R5 ;  /* 0x0000000501001387 */ /* 0x0003e80000100800 */
[----:B------:R1:W5:Y:S01]  /*27a0*/  @P1 LDL R4, [R13] ;  /* 0x000000000d041983 */ /* 0x0003620000100800 */
[----:B---3--:R-:W2:Y:S01]  /*27b0*/  FCHK P0, R19, R15 ;  /* 0x0000000f13007302 */ /* 0x008ea20000000000 */
[C---:B0-----:R-:W-:Y:S01]  /*27c0*/  FFMA R7, R6.reuse, -R15, 1 ;  /* 0x3f80000006077423 */ /* 0x041fe2000000080f */
[----:B------:R-:W-:Y:S01]  /*27d0*/  BSSY B0, `(.L_x_16) ;  /* 0x000000c000007945 */ /* 0x000fe20003800000 */
[----:B------:R-:W-:Y:S02]  /*27e0*/  @P1 MOV R0, R5 ;  /* 0x0000000500001202 */ /* 0x000fe40000000f00 */
[----:B------:R-:W-:Y:S01]  /*27f0*/  FFMA R8, R6, R7, R6 ;  /* 0x0000000706087223 */ /* 0x000fe20000000006 */
[----:B------:R-:W-:-:S03]  /*2800*/  @P1 MOV R2, UR4 ;  /* 0x0000000400021c02 */ /* 0x000fc60008000f00 */
[----:B------:R-:W-:-:S04]  /*2810*/  FFMA R6, R8, R19, RZ ;  /* 0x0000001308067223 */ /* 0x000fc800000000ff */
[----:B------:R-:W-:-:S04]  /*2820*/  FFMA R7, R6, -R15, R19 ;  /* 0x8000000f06077223 */ /* 0x000fc80000000013 */
[----:B------:R-:W-:Y:S01]  /*2830*/  FFMA R6, R8, R7, R6 ;  /* 0x0000000708067223 */ /* 0x000fe20000000006 */
[----:B--2---:R-:W-:Y:S05]  /*2840*/  @!P0 BRA `(.L_x_17) ;  /* 0x0000004000008947 */ /* 0x004fea0003800000 */
[----:B-1----:R-:W-:Y:S02]  /*2850*/  MOV R5, R19 ;  /* 0x0000001300057202 */ /* 0x002fe40000000f00 */
[----:B------:R-:W-:Y:S02]  /*2860*/  MOV R6, R15 ;  /* 0x0000000f00067202 */ /* 0x000fe40000000f00 */
[----:B------:R-:W-:-:S02]  /*2870*/  MOV R18, 0x2890 ;  /* 0x0000289000127802 */ /* 0x000fc40000000f00 */
[----:B-----5:R-:W-:Y:S05]  /*2880*/  CALL.REL.NOINC `($sample_from_logits$__cuda_sm3x_div_rn_noftz_f32_slowpath) ;  /* 0x00008e5000007944 */ /* 0x020fea0003c00000 */
.L_x_17:
[----:B-1----:R-:W-:Y:S05]  /*2890*/  BSYNC B0 ;  /* 0x0000000000007941 */ /* 0x002fea0003800000 */
.L_x_16:
[----:B------:R-:W-:Y:S01]  /*28a0*/  UIADD3 UR8, UR4, 0x2, URZ ;  /* 0x0000000204087890 */ /* 0x000fe2000fffe03f */
[----:B------:R-:W-:-:S05]  /*28b0*/  MOV R19, 0x4 ;  /* 0x0000000400137802 */ /* 0x000fca0000000f00 */
[----:B------:R-:W-:-:S05]  /*28c0*/  IADD3 R18, R14, UR8, RZ ;  /* 0x000000080e127c10 */ /* 0x000fca000fffe0ff */
[----:B------:R-:W-:-:S06]  /*28d0*/  IMAD.WIDE.U32 R18, R18, R19, c[0x0][0x160] ;  /* 0x0000580012127625 */ /* 0x000fcc00078e0013 */
[----:B------:R-:W2:Y:S01]  /*28e0*/  LDG.E R18, [R18.64] ;  /* 0x0000000612127981 */ /* 0x000ea2000c1e1900 */
[----:B-----5:R-:W-:-:S13]  /*28f0*/  FSETP.GTU.AND P1, PT, R6, R4, PT ;  /* 0x000000040600720b */ /* 0x020fda0003f2c000 */
[----:B------:R0:W-:Y:S04]  /*2900*/  @P1 STL [R1], R6 ;  /* 0x0000000601001387 */ /* 0x0001e80000100800 */
[----:B------:R0:W5:Y:S01]  /*2910*/  @P1 LDL R4, [R13] ;  /* 0x000000000d041983 */ /* 0x0001620000100800 */
[----:B------:R-:W1:Y:S01]  /*2920*/  MUFU.RCP R5, R15 ;  /* 0x0000000f00057308 */ /* 0x000e620000001000 */
[----:B------:R-:W-:Y:S01]  /*2930*/  BSSY B0, `(.L_x_18) ;  /* 0x000000f000007945 */ /* 0x000fe20003800000 */
[----:B------:R-:W-:Y:S02]  /*2940*/  @P1 MOV R0, R6 ;  /* 0x0000000600001202 */ /* 0x000fe40000000f00 */
[----:B------:R-:W-:Y:S01]  /*2950*/  @P1 MOV R2, UR5 ;  /* 0x0000000500021c02 */ /* 0x000fe20008000f00 */
[----:B-1----:R-:W-:-:S04]  /*2960*/  FFMA R8, R5, -R15, 1 ;  /* 0x3f80000005087423 */ /* 0x002fc8000000080f */
[----:B------:R-:W-:Y:S01]  /*2970*/  FFMA R7, R5, R8, R5 ;  /* 0x0000000805077223 */ /* 0x000fe20000000005 */
[----:B--2---:R-:W1:Y:S03]  /*2980*/  FCHK P0, R18, R15 ;  /* 0x0000000f12007302 */ /* 0x004e660000000000 */
[----:B------:R-:W-:-:S04]  /*2990*/  FFMA R5, R7, R18, RZ ;  /* 0x0000001207057223 */ /* 0x000fc800000000ff */
[----:B------:R-:W-:-:S04]  /*29a0*/  FFMA R8, R5, -R15, R18 ;  /* 0x8000000f05087223 */ /* 0x000fc80000000012 */
[----:B------:R-:W-:Y:S01]  /*29b0*/  FFMA R5, R7, R8, R5 ;  /* 0x0000000807057223 */ /* 0x000fe20000000005 */
[----:B-1----:R-:W-:Y:S05]  /*29c0*/  @!P0 BRA `(.L_x_19) ;  /* 0x0000005000008947 */ /* 0x002fea0003800000 */
[----:B0-----:R-:W-:Y:S02]  /*29d0*/  MOV R5, R18 ;  /* 0x0000001200057202 */ /* 0x001fe40000000f00 */
[----:B------:R-:W-:Y:S02]  /*29e0*/  MOV R6, R15 ;  /* 0x0000000f00067202 */ /* 0x000fe40000000f00 */
[----:B------:R-:W-:-:S02]  /*29f0*/  MOV R18, 0x2a10 ;  /* 0x00002a1000127802 */ /* 0x000fc40000000f00 */
[----:B-----5:R-:W-:Y:S05]  /*2a00*/  CALL.REL.NOINC `($sample_from_logits$__cuda_sm3x_div_rn_noftz_f32_slowpath) ;  /* 0x00008cd000007944 */ /* 0x020fea0003c00000 */
[----:B------:R-:W-:-:S02]  /*2a10*/  MOV R5, R6 ;  /* 0x0000000600057202 */ /* 0x000fc40000000f00 */
.L_x_19:
[----:B0-----:R-:W-:Y:S05]  /*2a20*/  BSYNC B0 ;  /* 0x0000000000007941 */ /* 0x001fea0003800000 */
.L_x_18:
        /* <DEDUP_REMOVED lines=23> */
.L_x_21:
[----:B0-----:R-:W-:Y:S05]  /*2ba0*/  BSYNC B0 ;  /* 0x0000000000007941 */ /* 0x001fea0003800000 */
.L_x_20:
[----:B-----5:R-:W-:Y:S01]  /*2bb0*/  FSETP.GTU.AND P0, PT, R6, R4, PT ;  /* 0x000000040600720b */ /* 0x020fe20003f0c000 */
[----:B------:R-:W-:-:S12]  /*2bc0*/  UIADD3 UR4, UR4, 0x4, URZ ;  /* 0x0000000404047890 */ /* 0x000fd8000fffe03f */
[----:B------:R0:W-:Y:S01]  /*2bd0*/  @P0 STL [R1], R6 ;  /* 0x0000000601000387 */ /* 0x0001e20000100800 */
[----:B------:R-:W-:Y:S02]  /*2be0*/  @P0 MOV R0, R6 ;  /* 0x0000000600000202 */ /* 0x000fe40000000f00 */
[----:B------:R-:W-:Y:S01]  /*2bf0*/  @P0 MOV R2, UR5 ;  /* 0x0000000500020c02 */ /* 0x000fe20008000f00 */
[----:B------:R-:W-:Y:S05]  /*2c00*/  @P3 BRA `(.L_x_22) ;  /* 0xfffff9b000003947 */ /* 0x000fea000383ffff */
[----:B------:R1:W-:Y:S02]  /*2c10*/  STL [R1+0x200], R2 ;  /* 0x0002000201007387 */ /* 0x0003e40000100800 */
.L_x_13:
[----:B------:R-:W-:-:S13]  /*2c20*/  ISETP.NE.AND P0, PT, R3, RZ, PT ;  /* 0x000000ff0300720c */ /* 0x000fda0003f05270 */
[----:B------:R-:W-:Y:S05]  /*2c30*/  @!P0 BRA `(.L_x_12) ;  /* 0x000001e000008947 */ /* 0x000fea0003800000 */
[----:B------:R-:W-:-:S02]  /*2c40*/  IADD3 R4, R14, UR4, RZ ;  /* 0x000000040e047c10 */ /* 0x000fc4000fffe0ff */
.L_x_25:
[----:B------:R-:W-:-:S05]  /*2c50*/  MOV R17, 0x4 ;  /* 0x0000000400117802 */ /* 0x000fca0000000f00 */
[----:B------:R-:W-:-:S06]  /*2c60*/  IMAD.WIDE.U32 R16, R4, R17, c[0x0][0x160] ;  /* 0x0000580004107625 */ /* 0x000fcc00078e0011 */
[----:B------:R-:W2:Y:S01]  /*2c70*/  LDG.E R16, [R16.64] ;  /* 0x0000000610107981 */ /* 0x000ea2000c1e1900 */
[----:B0-----:R-:W0:Y:S01]  /*2c80*/  MUFU.RCP R6, R15 ;  /* 0x0000000f00067308 */ /* 0x001e220000001000 */
        /* <DEDUP_REMOVED lines=9> */
[----:B------:R-:W-:Y:S02]  /*2d20*/  MOV R6, R15 ;  /* 0x0000000f00067202 */ /* 0x000fe40000000f00 */
[----:B------:R-:W-:-:S02]  /*2d30*/  MOV R18, 0x2d50 ;  /* 0x00002d5000127802 */ /* 0x000fc40000000f00 */
[----:B-1----:R-:W-:Y:S05]  /*2d40*/  CALL.REL.NOINC `($sample_from_logits$__cuda_sm3x_div_rn_noftz_f32_slowpath) ;  /* 0x0000899000007944 */ /* 0x002fea0003c00000 */
.L_x_24:
[----:B------:R-:W-:Y:S05]  /*2d50*/  BSYNC B0 ;  /* 0x0000000000007941 */ /* 0x000fea0003800000 */
.L_x_23:
[----:B------:R-:W2:Y:S01]  /*2d60*/  LDL R5, [R13] ;  /* 0x000000000d057983 */ /* 0x000ea20000100800 */
[----:B------:R-:W-:Y:S02]  /*2d70*/  IADD3 R3, R3, -0x1, RZ ;  /* 0xffffffff03037810 */ /* 0x000fe40007ffe0ff */
[----:B------:R-:W-:Y:S02]  /*2d80*/  IADD3 R4, R4, 0x1, RZ ;  /* 0x0000000104047810 */ /* 0x000fe40007ffe0ff */
[----:B------:R-:W-:-:S02]  /*2d90*/  ISETP.NE.AND P1, PT, R3, RZ, PT ;  /* 0x000000ff0300720c */ /* 0x000fc40003f25270 */
[----:B--2---:R-:W-:-:S13]  /*2da0*/  FSETP.GTU.AND P0, PT, R6, R5, PT ;  /* 0x000000050600720b */ /* 0x004fda0003f0c000 */
[----:B------:R0:W-:Y:S01]  /*2db0*/  @P0 STL [R1], R6 ;  /* 0x0000000601000387 */ /* 0x0001e20000100800 */
[----:B-1----:R-:W-:Y:S01]  /*2dc0*/  @P0 MOV R2, UR4 ;  /* 0x0000000400020c02 */ /* 0x002fe20008000f00 */
[----:B------:R-:W-:Y:S01]  /*2dd0*/  UIADD3 UR4, UR4, 0x1, URZ ;  /* 0x0000000104047890 */ /* 0x000fe2000fffe03f */
[----:B------:R-:W-:Y:S01]  /*2de0*/  @P0 MOV R0, R6 ;  /* 0x0000000600000202 */ /* 0x000fe20000000f00 */
[----:B------:R-:W-:Y:S05]  /*2df0*/  @P1 BRA `(.L_x_25) ;  /* 0xfffffe5000001947 */ /* 0x000fea000383ffff */
[----:B------:R-:W-:-:S03]  /*2e00*/  NOP ;  /* 0x0000000000007918 */ /* 0x000fc60000000000 */
[----:B------:R1:W-:Y:S02]  /*2e10*/  STL [R1+0x200], R2 ;  /* 0x0002000201007387 */ /* 0x0003e40000100800 */
.L_x_12:
[----:B-1----:R-:W-:Y:S02]  /*2e20*/  MOV R2, RZ ;  /* 0x000000ff00027202 */ /* 0x002fe40000000f00 */
[----:B0-----:R-:W-:Y:S01]  /*2e30*/  IADD3 R7, R1, 0x400, RZ ;  /* 0x0000040001077810 */ /* 0x001fe20007ffe0ff */
[----:B------:R-:W-:Y:S05]  /*2e40*/  @!P2 BRA `(.L_x_26) ;  /* 0x00006ff00000a947 */ /* 0x000fea0003800000 */
[----:B------:R-:W-:Y:S01]  /*2e50*/  MOV R8, 0x3bbb989d ;  /* 0x3bbb989d00087802 */ /* 0x000fe20000000f00 */
[----:B-----5:R-:W-:Y:S01]  /*2e60*/  FADD R3, R0, -R0 ;  /* 0x8000000000037221 */ /* 0x020fe20000000000 */
[----:B------:R-:W-:Y:S02]  /*2e70*/  MOV R5, 0x437c0000 ;  /* 0x437c000000057802 */ /* 0x000fe40000000f00 */
[----:B------:R-:W-:Y:S01]  /*2e80*/  ISETP.NE.AND P0, PT, R12, 0x1, PT ;  /* 0x000000010c00780c */ /* 0x000fe20003f05270 */
[----:B------:R-:W-:-:S04]  /*2e90*/  FFMA.SAT R2, R3, R8, 0.5 ;  /* 0x3f00000003027423 */ /* 0x000fc80000002008 */
[----:B------:R-:W-:-:S04]  /*2ea0*/  FFMA.RM R2, R2, R5, 12582913 ;  /* 0x4b40000102027423 */ /* 0x000fc80000004005 */
[----:B------:R-:W-:-:S04]  /*2eb0*/  FADD R4, R2, -12583039 ;  /* 0xcb40007f02047421 */ /* 0x000fc80000000000 */
[----:B------:R-:W-:-:S04]  /*2ec0*/  FFMA R4, R3, 1.4426950216293334961, -R4 ;  /* 0x3fb8aa3b03047823 */ /* 0x000fc80000000804 */
[----:B------:R-:W-:Y:S01]  /*2ed0*/  FFMA R3, R3, 1.925963033500011079e-08, R4 ;  /* 0x32a5706003037823 */ /* 0x000fe20000000004 */
[----:B------:R-:W-:-:S05]  /*2ee0*/  SHF.L.U32 R4, R2, 0x17, RZ ;  /* 0x0000001702047819 */ /* 0x000fca00000006ff */
[----:B------:R-:W0:Y:S02]  /*2ef0*/  MUFU.EX2 R3, R3 ;  /* 0x0000000300037308 */ /* 0x000e240000000800 */
[----:B0-----:R-:W-:-:S04]  /*2f00*/  FMUL R4, R4, R3 ;  /* 0x0000000304047220 */ /* 0x001fc80000400000 */
[----:B------:R-:W-:Y:S01]  /*2f10*/  FADD R2, RZ, R4 ;  /* 0x00000004ff027221 */ /* 0x000fe20000000000 */
[----:B------:R0:W-:Y:S01]  /*2f20*/  STL [R1+0x400], R4 ;  /* 0x0004000401007387 */ /* 0x0001e20000100800 */
[----:B------:R-:W-:Y:S05]  /*2f30*/  @!P0 BRA `(.L_x_26) ;  /* 0x00006f0000008947 */ /* 0x000fea0003800000 */
[----:B------:R-:W2:Y:S01]  /*2f40*/  LDL R3, [R1+0x4] ;  /* 0x0000040001037983 */ /* 0x000ea20000100800 */
[----:B------:R-:W-:Y:S01]  /*2f50*/  ISETP.NE.AND P0, PT, R12, 0x2, PT ;  /* 0x000000020c00780c */ /* 0x000fe20003f05270 */
[----:B--2---:R-:W-:-:S04]  /*2f60*/  FADD R3, R3, -R0 ;  /* 0x8000000003037221 */ /* 0x004fc80000000000 */
[----:B0-----:R-:W-:-:S04]  /*2f70*/  FFMA.SAT R4, R3, R8, 0.5 ;  /* 0x3f00000003047423 */ /* 0x001fc80000002008 */
[----:B------:R-:W-:-:S04]  /*2f80*/  FFMA.RM R4, R4, R5, 12582913 ;  /* 0x4b40000104047423 */ /* 0x000fc80000004005 */
[C---:B------:R-:W-:Y:S01]  /*2f90*/  FADD R6, R4.reuse, -12583039 ;  /* 0xcb40007f04067421 */ /* 0x040fe20000000000 */
[----:B------:R-:W-:-:S03]  /*2fa0*/  SHF.L.U32 R4, R4, 0x17, RZ ;  /* 0x0000001704047819 */ /* 0x000fc600000006ff */
[----:B------:R-:W-:-:S04]  /*2fb0*/  FFMA R6, R3, 1.4426950216293334961, -R6 ;  /* 0x3fb8aa3b03067823 */ /* 0x000fc80000000806 */
[----:B------:R-:W-:-:S04]  /*2fc0*/  FFMA R6, R3, 1.925963033500011079e-08, R6 ;  /* 0x32a5706003067823 */ /* 0x000fc80000000006 */
[----:B------:R-:W0:Y:S02]  /*2fd0*/  MUFU.EX2 R3, R6 ;  /* 0x0000000600037308 */ /* 0x000e240000000800 */
[----:B0-----:R-:W-:-:S04]  /*2fe0*/  FMUL R3, R4, R3 ;  /* 0x0000000304037220 */ /* 0x001fc80000400000 */
[----:B------:R-:W-:Y:S01]  /*2ff0*/  FADD R2, R2, R3 ;  /* 0x0000000302027221 */ /* 0x000fe20000000000 */
[----:B------:R0:W-:Y:S01]  /*3000*/  STL [R1+0x404], R3 ;  /* 0x0004040301007387 */ /* 0x0001e20000100800 */
[----:B------:R-:W-:Y:S05]  /*3010*/  @!P0 BRA `(.L_x_26) ;  /* 0x00006e2000008947 */ /* 0x000fea0003800000 */
[----:B0-----:R-:W2:Y:S01]  /*3020*/  LDL R3, [R1+0x8] ;  /* 0x0000080001037983 */ /* 0x001ea20000100800 */
[----:B------:R-:W-:Y:S01]  /*3030*/  ISETP.GE.U32.AND P0, PT, R12, 0x4, PT ;  /* 0x000000040c00780c */ /* 0x000fe20003f06070 */
[----:B--2---:R-:W-:-:S04]  /*3040*/  FADD R3, R3, -R0 ;  /* 0x8000000003037221 */ /* 0x004fc80000000000 */
[----:B------:R-:W-:-:S04]  /*3050*/  FFMA.SAT R4, R3, R8, 0.5 ;  /* 0x3f00000003047423 */ /* 0x000fc80000002008 */
        /* <DEDUP_REMOVED lines=11> */
[----:B------:R-:W-:Y:S01]  /*3110*/  ISETP.NE.AND P0, PT, R12, 0x4, PT ;  /* 0x000000040c00780c */ /* 0x000fe20003f05270 */
        /* <DEDUP_REMOVED lines=1734> */
[----:B0-----:R-:W2:Y:S02]  /*9d80*/  LDL R3, [R1+0x1fc] ;  /* 0x0001fc0001037983 */ /* 0x001ea40000100800 */
        /* <DEDUP_REMOVED lines=10> */
[----:B------:R0:W-:Y:S04]  /*9e30*/  STL [R1+0x5fc], R3 ;  /* 0x0005fc0301007387 */ /* 0x0001e80000100800 */
.L_x_26:
[----:B------:R-:W-:Y:S01]  /*9e40*/  FSETP.GT.AND P0, PT, R2, RZ, PT ;  /* 0x000000ff0200720b */ /* 0x000fe20003f04000 */
[----:B------:R-:W-:Y:S03]  /*9e50*/  BSSY B0, `(.L_x_27) ;  /* 0x000001c000007945 */ /* 0x000fe60003800000 */
[----:B------:R-:W-:-:S13]  /*9e60*/  FSETP.GEU.OR P0, PT, R9, 1, !P0 ;  /* 0x3f8000000900780b */ /* 0x000fda000470e400 */
[----:B------:R-:W-:Y:S05]  /*9e70*/  @P0 BRA `(.L_x_28) ;  /* 0x0000019000000947 */ /* 0x000fea0003800000 */
[----:B-----5:R-:W-:Y:S02]  /*9e80*/  MOV R0, RZ ;  /* 0x000000ff00007202 */ /* 0x020fe40000000f00 */
[----:B0-----:R-:W-:-:S02]  /*9e90*/  MOV R3, RZ ;  /* 0x000000ff00037202 */ /* 0x001fc40000000f00 */
.L_x_31:
[----:B------:R-:W-:-:S13]  /*9ea0*/  ISETP.GE.U32.AND P0, PT, R0, R12, PT ;  /* 0x0000000c0000720c */ /* 0x000fda0003f06070 */
[----:B------:R-:W-:Y:S05]  /*9eb0*/  @P0 BRA `(.L_x_28) ;  /* 0x0000015000000947 */ /* 0x000fea0003800000 */
[----:B------:R-:W-:-:S06]  /*9ec0*/  LEA R4, R0, R7, 0x2 ;  /* 0x0000000700047211 */ /* 0x000fcc00078e10ff */
[----:B------:R-:W2:Y:S01]  /*9ed0*/  LDL R4, [R4] ;  /* 0x0000000004047983 */ /* 0x000ea20000100800 */
[----:B------:R-:W0:Y:S01]  /*9ee0*/  MUFU.RCP R13, R2 ;  /* 0x00000002000d7308 */ /* 0x000e220000001000 */
[----:B------:R-:W-:Y:S01]  /*9ef0*/  BSSY B1, `(.L_x_29) ;  /* 0x000000d000017945 */ /* 0x000fe20003800000 */
[----:B0-----:R-:W-:-:S04]  /*9f00*/  FFMA R6, R13, -R2, 1 ;  /* 0x3f8000000d067423 */ /* 0x001fc80000000802 */
[----:B------:R-:W-:Y:S01]  /*9f10*/  FFMA R6, R13, R6, R13 ;  /* 0x000000060d067223 */ /* 0x000fe2000000000d */
[----:B--2---:R-:W-:-:S04]  /*9f20*/  FADD R5, R4, R3 ;  /* 0x0000000304057221 */ /* 0x004fc80000000000 */
[----:B------:R-:W0:Y:S01]  /*9f30*/  FCHK P0, R5, R2 ;  /* 0x0000000205007302 */ /* 0x000e220000000000 */
[----:B------:R-:W-:Y:S01]  /*9f40*/  FFMA R13, R5, R6, RZ ;  /* 0x00000006050d7223 */ /* 0x000fe200000000ff */
[----:B------:R-:W-:-:S03]  /*9f50*/  MOV R3, R5 ;  /* 0x0000000500037202 */ /* 0x000fc60000000f00 */
[----:B------:R-:W-:-:S04]  /*9f60*/  FFMA R8, R13, -R2, R5 ;  /* 0x800000020d087223 */ /* 0x000fc80000000005 */
[----:B------:R-:W-:Y:S01]  /*9f70*/  FFMA R6, R6, R8, R13 ;  /* 0x0000000806067223 */ /* 0x000fe2000000000d */
[----:B0-----:R-:W-:Y:S05]  /*9f80*/  @!P0 BRA `(.L_x_30) ;  /* 0x0000003000008947 */ /* 0x001fea0003800000 */
[----:B------:R-:W-:Y:S02]  /*9f90*/  MOV R6, R2 ;  /* 0x0000000200067202 */ /* 0x000fe40000000f00 */
[----:B------:R-:W-:-:S02]  /*9fa0*/  MOV R18, 0x9fc0 ;  /* 0x00009fc000127802 */ /* 0x000fc40000000f00 */
[----:B------:R-:W-:Y:S05]  /*9fb0*/  CALL.REL.NOINC `($sample_from_logits$__cuda_sm3x_div_rn_noftz_f32_slowpath) ;  /* 0x0000172000007944 */ /* 0x000fea0003c00000 */
.L_x_30:
[----:B------:R-:W-:Y:S05]  /*9fc0*/  BSYNC B1 ;  /* 0x0000000000017941 */ /* 0x000fea0003800000 */
.L_x_29:
[----:B------:R-:W-:Y:S02]  /*9fd0*/  FSETP.GE.AND P0, PT, R6, R9, PT ;  /* 0x000000090600720b */ /* 0x000fe40003f06000 */
[----:B------:R-:W-:-:S11]  /*9fe0*/  IADD3 R0, R0, 0x1, RZ ;  /* 0x0000000100007810 */ /* 0x000fd60007ffe0ff */
[----:B------:R-:W-:Y:S05]  /*9ff0*/  @!P0 BRA `(.L_x_31) ;  /* 0xfffffea000008947 */ /* 0x000fea000383ffff */
[----:B------:R-:W-:-:S02]  /*a000*/  MOV R12, R0 ;  /* 0x00000000000c7202 */ /* 0x000fc40000000f00 */
.L_x_28:
[----:B------:R-:W-:Y:S05]  /*a010*/  BSYNC B0 ;  /* 0x0000000000007941 */ /* 0x000fea0003800000 */
.L_x_27:
[----:B------:R-:W-:Y:S01]  /*a020*/  ISETP.NE.AND P1, PT, R12, RZ, PT ;  /* 0x000000ff0c00720c */ /* 0x000fe20003f25270 */
[----:B------:R-:W-:Y:S01]  /*a030*/  BSSY B0, `(.L_x_32) ;  /* 0x000005f000007945 */ /* 0x000fe20003800000 */
[----:B------:R-:W-:-:S11]  /*a040*/  MOV R5, RZ ;  /* 0x000000ff00057202 */ /* 0x000fd60000000f00 */
[----:B------:R-:W-:Y:S05]  /*a050*/  @!P1 BRA `(.L_x_33) ;  /* 0x000005c000009947 */ /* 0x000fea0003800000 */
[C---:B-----5:R-:W-:Y:S01]  /*a060*/  IADD3 R0, R12.reuse, -0x1, RZ ;  /* 0xffffffff0c007810 */ /* 0x060fe20007ffe0ff */
[----:B------:R-:W-:Y:S01]  /*a070*/  BSSY B1, `(.L_x_34) ;  /* 0x0000051000017945 */ /* 0x000fe20003800000 */
[----:B0-----:R-:W-:Y:S02]  /*a080*/  LOP3.LUT R3, R12, 0x3, RZ, 0xc0, !PT ;  /* 0x000000030c037812 */ /* 0x001fe400078ec0ff */
[----:B------:R-:W-:Y:S02]  /*a090*/  ISETP.GE.U32.AND P0, PT, R0, 0x3, PT ;  /* 0x000000030000780c */ /* 0x000fe40003f06070 */
[----:B------:R-:W-:Y:S02]  /*a0a0*/  MOV R5, RZ ;  /* 0x000000ff00057202 */ /* 0x000fe40000000f00 */
[----:B------:R-:W-:-:S09]  /*a0b0*/  MOV R2, RZ ;  /* 0x000000ff00027202 */ /* 0x000fd20000000f00 */
[----:B------:R-:W-:Y:S05]  /*a0c0*/  @!P0 BRA `(.L_x_35) ;  /* 0x000004b000008947 */ /* 0x000fea0003800000 */
[----:B------:R-:W-:Y:S01]  /*a0d0*/  IADD3 R0, -R3, R12, RZ ;  /* 0x0000000c03007210 */ /* 0x000fe20007ffe1ff */
[----:B------:R-:W-:Y:S03]  /*a0e0*/  BSSY B2, `(.L_x_36) ;  /* 0x000003f000027945 */ /* 0x000fe60003800000 */
[----:B------:R-:W-:-:S13]  /*a0f0*/  ISETP.GT.AND P0, PT, R0, RZ, PT ;  /* 0x000000ff0000720c */ /* 0x000fda0003f04270 */
[----:B------:R-:W-:Y:S05]  /*a100*/  @!P0 BRA `(.L_x_37) ;  /* 0x000003c000008947 */ /* 0x000fea0003800000 */
[----:B------:R-:W-:Y:S01]  /*a110*/  ISETP.GT.AND P2, PT, R0, 0xc, PT ;  /* 0x0000000c0000780c */ /* 0x000fe20003f44270 */
[----:B------:R-:W-:Y:S01]  /*a120*/  BSSY B3, `(.L_x_38) ;  /* 0x0000023000037945 */ /* 0x000fe20003800000 */
[----:B------:R-:W-:-:S11]  /*a130*/  PLOP3.LUT P0, PT, PT, PT, PT, 0x80, 0x0 ;  /* 0x000000000000781c */ /* 0x000fd60003f0f070 */
[----:B------:R-:W-:Y:S05]  /*a140*/  @!P2 BRA `(.L_x_39) ;  /* 0x000002000000a947 */ /* 0x000fea0003800000 */
[----:B------:R-:W-:-:S02]  /*a150*/  PLOP3.LUT P0, PT, PT, PT, PT, 0x8, 0x0 ;  /* 0x000000000000781c */ /* 0x000fc40003f0e170 */
.L_x_40:
[----:B------:R-:W-:-:S06]  /*a160*/  LEA R16, R2, R7, 0x2 ;  /* 0x0000000702107211 */ /* 0x000fcc00078e10ff */
[----:B------:R-:W2:Y:S01]  /*a170*/  LDL.128 R16, [R16] ;  /* 0x0000000010107983 */ /* 0x000ea20000100c00 */
[----:B------:R-:W-:-:S04]  /*a180*/  IADD3 R4, R2, 0x4, RZ ;  /* 0x0000000402047810 */ /* 0x000fc80007ffe0ff */
[----:B------:R-:W-:-:S06]  /*a190*/  LEA R20, R4, R7, 0x2 ;  /* 0x0000000704147211 */ /* 0x000fcc00078e10ff */
[----:B------:R-:W3:Y:S01]  /*a1a0*/  LDL.128 R20, [R20] ;  /* 0x0000000014147983 */ /* 0x000ee20000100c00 */
[----:B------:R-:W-:-:S04]  /*a1b0*/  IADD3 R4, R2, 0x8, RZ ;  /* 0x0000000802047810 */ /* 0x000fc80007ffe0ff */
[----:B------:R-:W-:-:S06]  /*a1c0*/  LEA R24, R4, R7, 0x2 ;  /* 0x0000000704187211 */ /* 0x000fcc00078e10ff */
[----:B------:R-:W4:Y:S01]  /*a1d0*/  LDL.128 R24, [R24] ;  /* 0x0000000018187983 */ /* 0x000f220000100c00 */
[----:B------:R-:W-:-:S04]  /*a1e0*/  IADD3 R4, R2, 0xc, RZ ;  /* 0x0000000c02047810 */ /* 0x000fc80007ffe0ff */
[----:B------:R-:W-:-:S06]  /*a1f0*/  LEA R28, R4, R7, 0x2 ;  /* 0x00000007041c7211 */ /* 0x000fcc00078e10ff */
[----:B------:R-:W5:Y:S01]  /*a200*/  LDL.128 R28, [R28] ;  /* 0x000000001c1c7983 */ /* 0x000f620000100c00 */
[----:B------:R-:W-:Y:S02]  /*a210*/  IADD3 R0, R0, -0x10, RZ ;  /* 0xfffffff000007810 */ /* 0x000fe40007ffe0ff */
[----:B------:R-:W-:Y:S02]  /*a220*/  IADD3 R2, R2, 0x10, RZ ;  /* 0x0000001002027810 */ /* 0x000fe40007ffe0ff */
[----:B------:R-:W-:Y:S01]  /*a230*/  ISETP.GT.AND P2, PT, R0, 0xc, PT ;  /* 0x0000000c0000780c */ /* 0x000fe20003f44270 */
[----:B--2---:R-:W-:-:S04]  /*a240*/  FADD R4, R16, R5 ;  /* 0x0000000510047221 */ /* 0x004fc80000000000 */
[----:B------:R-:W-:-:S04]  /*a250*/  FADD R17, R4, R17 ;  /* 0x0000001104117221 */ /* 0x000fc80000000000 */
[----:B------:R-:W-:-:S04]  /*a260*/  FADD R18, R17, R18 ;  /* 0x0000001211127221 */ /* 0x000fc80000000000 */
[----:B------:R-:W-:-:S04]  /*a270*/  FADD R19, R18, R19 ;  /* 0x0000001312137221 */ /* 0x000fc80000000000 */
[----:B---3--:R-:W-:-:S04]  /*a280*/  FADD R20, R19, R20 ;  /* 0x0000001413147221 */ /* 0x008fc80000000000 */
[----:B------:R-:W-:-:S04]  /*a290*/  FADD R21, R20, R21 ;  /* 0x0000001514157221 */ /* 0x000fc80000000000 */
[----:B------:R-:W-:-:S04]  /*a2a0*/  FADD R22, R21, R22 ;  /* 0x0000001615167221 */ /* 0x000fc80000000000 */
[----:B------:R-:W-:-:S04]  /*a2b0*/  FADD R23, R22, R23 ;  /* 0x0000001716177221 */ /* 0x000fc80000000000 */
[----:B----4-:R-:W-:-:S04]  /*a2c0*/  FADD R24, R23, R24 ;  /* 0x0000001817187221 */ /* 0x010fc80000000000 */
[----:B------:R-:W-:-:S04]  /*a2d0*/  FADD R25, R24, R25 ;  /* 0x0000001918197221 */ /* 0x000fc80000000000 */
[----:B------:R-:W-:-:S04]  /*a2e0*/  FADD R26, R25, R26 ;  /* 0x0000001a191a7221 */ /* 0x000fc80000000000 */
[----:B------:R-:W-:-:S04]  /*a2f0*/  FADD R27, R26, R27 ;  /* 0x0000001b1a1b7221 */ /* 0x000fc80000000000 */
[----:B-----5:R-:W-:-:S04]  /*a300*/  FADD R28, R27, R28 ;  /* 0x0000001c1b1c7221 */ /* 0x020fc80000000000 */
[----:B------:R-:W-:-:S04]  /*a310*/  FADD R29, R28, R29 ;  /* 0x0000001d1c1d7221 */ /* 0x000fc80000000000 */
[----:B------:R-:W-:-:S04]  /*a320*/  FADD R30, R29, R30 ;  /* 0x0000001e1d1e7221 */ /* 0x000fc80000000000 */
[----:B------:R-:W-:Y:S01]  /*a330*/  FADD R5, R30, R31 ;  /* 0x0000001f1e057221 */ /* 0x000fe20000000000 */
[----:B------:R-:W-:Y:S05]  /*a340*/  @P2 BRA `(.L_x_40) ;  /* 0xfffffe1000002947 */ /* 0x000fea000383ffff */
.L_x_39:
[----:B------:R-:W-:Y:S05]  /*a350*/  BSYNC B3 ;  /* 0x0000000000037941 */ /* 0x000fea0003800000 */
.L_x_38:
[----:B------:R-:W-:Y:S01]  /*a360*/  ISETP.GT.AND P2, PT, R0, 0x4, PT ;  /* 0x000000040000780c */ /* 0x000fe20003f44270 */
[----:B------:R-:W-:-:S12]  /*a370*/  BSSY B3, `(.L_x_41) ;  /* 0x0000012000037945 */ /* 0x000fd80003800000 */
[----:B------:R-:W-:Y:S05]  /*a380*/  @!P2 BRA `(.L_x_42) ;  /* 0x000001000000a947 */ /* 0x000fea0003800000 */
[----:B------:R-:W-:-:S06]  /*a390*/  LEA R16, R2, R7, 0x2 ;  /* 0x0000000702107211 */ /* 0x000fcc00078e10ff */
[----:B------:R-:W2:Y:S01]  /*a3a0*/  LDL.128 R16, [R16] ;  /* 0x0000000010107983 */ /* 0x000ea20000100c00 */
[----:B------:R-:W-:-:S04]  /*a3b0*/  IADD3 R4, R2, 0x4, RZ ;  /* 0x0000000402047810 */ /* 0x000fc80007ffe0ff */
[----:B------:R-:W-:-:S06]  /*a3c0*/  LEA R20, R4, R7, 0x2 ;  /* 0x0000000704147211 */ /* 0x000fcc00078e10ff */
[----:B------:R-:W3:Y:S01]  /*a3d0*/  LDL.128 R20, [R20] ;  /* 0x0000000014147983 */ /* 0x000ee20000100c00 */
[----:B------:R-:W-:Y:S02]  /*a3e0*/  PLOP3.LUT P0, PT, PT, PT, PT, 0x8, 0x0 ;  /* 0x000000000000781c */ /* 0x000fe40003f0e170 */
[----:B------:R-:W-:Y:S02]  /*a3f0*/  IADD3 R0, R0, -0x8, RZ ;  /* 0xfffffff800007810 */ /* 0x000fe40007ffe0ff */
[----:B------:R-:W-:Y:S01]  /*a400*/  IADD3 R2, R2, 0x8, RZ ;  /* 0x0000000802027810 */ /* 0x000fe20007ffe0ff */
[----:B--2---:R-:W-:-:S04]  /*a410*/  FADD R4, R5, R16 ;  /* 0x0000001005047221 */ /* 0x004fc80000000000 */
[----:B------:R-:W-:-:S04]  /*a420*/  FADD R17, R4, R17 ;  /* 0x0000001104117221 */ /* 0x000fc80000000000 */
[----:B------:R-:W-:-:S04]  /*a430*/  FADD R18, R17, R18 ;  /* 0x0000001211127221 */ /* 0x000fc80000000000 */
[----:B------:R-:W-:-:S04]  /*a440*/  FADD R19, R18, R19 ;  /* 0x0000001312137221 */ /* 0x000fc80000000000 */
[----:B---3--:R-:W-:-:S04]  /*a450*/  FADD R4, R19, R20 ;  /* 0x0000001413047221 */ /* 0x008fc80000000000 */
[----:B------:R-:W-:-:S04]  /*a460*/  FADD R21, R4, R21 ;  /* 0x0000001504157221 */ /* 0x000fc80000000000 */
[----:B------:R-:W-:-:S04]  /*a470*/  FADD R22, R21, R22 ;  /* 0x0000001615167221 */ /* 0x000fc80000000000 */
[----:B------:R-:W-:-:S02]  /*a480*/  FADD R5, R22, R23 ;  /* 0x0000001716057221 */ /* 0x000fc40000000000 */
.L_x_42:
[----:B------:R-:W-:Y:S05]  /*a490*/  BSYNC B3 ;  /* 0x0000000000037941 */ /* 0x000fea0003800000 */
.L_x_41:
[----:B------:R-:W-:-:S13]  /*a4a0*/  ISETP.NE.OR P0, PT, R0, RZ, P0 ;  /* 0x000000ff0000720c */ /* 0x000fda0000705670 */
[----:B------:R-:W-:Y:S01]  /*a4b0*/  @!P0 BREAK B2 ;  /* 0x0000000000028942 */ /* 0x000fe20003800000 */
[----:B------:R-:W-:Y:S05]  /*a4c0*/  @!P0 BRA `(.L_x_35) ;  /* 0x000000b000008947 */ /* 0x000fea0003800000 */
.L_x_37:
[----:B------:R-:W-:Y:S05]  /*a4d0*/  BSYNC B2 ;  /* 0x0000000000027941 */ /* 0x000fea0003800000 */
.L_x_36:
[----:B------:R-:W-:-:S06]  /*a4e0*/  LEA R19, R2, R7, 0x2 ;  /* 0x0000000702137211 */ /* 0x000fcc00078e10ff */
[----:B------:R-:W2:Y:S01]  /*a4f0*/  LDL.128 R16, [R19] ;  /* 0x0000000013107983 */ /* 0x000ea20000100c00 */
[----:B------:R-:W-:Y:S02]  /*a500*/  IADD3 R0, R0, -0x4, RZ ;  /* 0xfffffffc00007810 */ /* 0x000fe40007ffe0ff */
[----:B------:R-:W-:Y:S02]  /*a510*/  IADD3 R2, R2, 0x4, RZ ;  /* 0x0000000402027810 */ /* 0x000fe40007ffe0ff */
[----:B------:R-:W-:Y:S01]  /*a520*/  ISETP.NE.AND P0, PT, R0, RZ, PT ;  /* 0x000000ff0000720c */ /* 0x000fe20003f05270 */
[----:B--2---:R-:W-:-:S04]  /*a530*/  FADD R16, R16, R5 ;  /* 0x0000000510107221 */ /* 0x004fc80000000000 */
[----:B------:R-:W-:-:S04]  /*a540*/  FADD R17, R16, R17 ;  /* 0x0000001110117221 */ /* 0x000fc80000000000 */
[----:B------:R-:W-:-:S04]  /*a550*/  FADD R18, R17, R18 ;  /* 0x0000001211127221 */ /* 0x000fc80000000000 */
[----:B------:R-:W-:Y:S01]  /*a560*/  FADD R5, R18, R19 ;  /* 0x0000001312057221 */ /* 0x000fe20000000000 */
[----:B------:R-:W-:Y:S05]  /*a570*/  @P0 BRA `(.L_x_36) ;  /* 0xffffff6000000947 */ /* 0x000fea000383ffff */
.L_x_35:
[----:B------:R-:W-:Y:S05]  /*a580*/  BSYNC B1 ;  /* 0x0000000000017941 */ /* 0x000fea0003800000 */
.L_x_34:
[----:B------:R-:W-:-:S13]  /*a590*/  ISETP.NE.AND P0, PT, R3, RZ, PT ;  /* 0x000000ff0300720c */ /* 0x000fda0003f05270 */
[----:B------:R-:W-:Y:S05]  /*a5a0*/  @!P0 BRA `(.L_x_33) ;  /* 0x0000007000008947 */ /* 0x000fea0003800000 */
[----:B------:R-:W-:-:S05]  /*a5b0*/  LEA R2, R2, R7, 0x2 ;  /* 0x0000000702027211 */ /* 0x000fca00078e10ff */
.L_x_43:
[----:B------:R0:W2:Y:S01]  /*a5c0*/  LDL R0, [R2] ;  /* 0x0000000002007983 */ /* 0x0000a20000100800 */
[----:B------:R-:W-:-:S04]  /*a5d0*/  IADD3 R3, R3, -0x1, RZ ;  /* 0xffffffff03037810 */ /* 0x000fc80007ffe0ff */
[----:B------:R-:W-:Y:S02]  /*a5e0*/  ISETP.NE.AND P0, PT, R3, RZ, PT ;  /* 0x000000ff0300720c */ /* 0x000fe40003f05270 */
[----:B0-----:R-:W-:Y:S01]  /*a5f0*/  IADD3 R2, R2, 0x4, RZ ;  /* 0x0000000402027810 */ /* 0x001fe20007ffe0ff */
[----:B--2---:R-:W-:-:S10]  /*a600*/  FADD R5, R0, R5 ;  /* 0x0000000500057221 */ /* 0x004fd40000000000 */
[----:B------:R-:W-:Y:S05]  /*a610*/  @P0 BRA `(.L_x_43) ;  /* 0xffffffa000000947 */ /* 0x000fea000383ffff */
.L_x_33:
[----:B------:R-:W-:Y:S05]  /*a620*/  BSYNC B0 ;  /* 0x0000000000007941 */ /* 0x000fea0003800000 */
.L_x_32:
[----:B------:R-:W-:Y:S01]  /*a630*/  WARPSYNC 0xffffffff ;  /* 0xffffffff00007948 */ /* 0x000fe20003800000 */
[----:B------:R-:W-:-:S13]  /*a640*/  FSETP.GTU.AND P0, PT, R5, RZ, PT ;  /* 0x000000ff0500720b */ /* 0x000fda0003f0c000 */
[----:B------:R-:W-:Y:S05]  /*a650*/  @P0 BRA `(.L_x_44) ;  /* 0x0000003000000947 */ /* 0x000fea0003800000 */
[----:B0-----:R-:W2:Y:S04]  /*a660*/  LDL R3, [R1+0x200] ;  /* 0x0002000001037983 */ /* 0x001ea80000100800 */
[----:B--2---:R-:W-:Y:S01]  /*a670*/  STG.E [R10.64], R3 ;  /* 0x000000030a007986 */ /* 0x004fe2000c101906 */
[----:B------:R-:W-:Y:S05]  /*a680*/  EXIT ;  /* 0x000000000000794d */ /* 0x000fea0003800000 */
.L_x_44:
[----:B0-----:R-:W-:-:S04]  /*a690*/  CS2R R2, SR_CLOCKLO ;  /* 0x0000000000027805 */ /* 0x001fc80000015000 */
[----:B------:R0:W5:Y:S02]  /*a6a0*/  LDL R9, [R1+0x200] ;  /* 0x0002000001097983 */ /* 0x0001640000100800 */
[----:B-----5:R-:W-:Y:S01]  /*a6b0*/  LOP3.LUT R0, R3, R2, RZ, 0x3c, !PT ;  /* 0x0000000203007212 */ /* 0x020fe200078e3cff */
[----:B------:R-:W-:Y:S03]  /*a6c0*/  BSSY B0, `(.L_x_45) ;  /* 0x0000019000007945 */ /* 0x000fe60003800000 */
[----:B------:R-:W-:-:S04]  /*a6d0*/  SHF.L.U32 R0, R0, 0xd, RZ ;  /* 0x0000000d00007819 */ /* 0x000fc800000006ff */
[----:B------:R-:W-:-:S04]  /*a6e0*/  LOP3.LUT R0, R0, R3, R2, 0x96, !PT ;  /* 0x0000000300007212 */ /* 0x000fc800078e9602 */
[----:B------:R-:W-:-:S04]  /*a6f0*/  SHF.R.U32.HI R3, RZ, 0x11, R0 ;  /* 0x00000011ff037819 */ /* 0x000fc80000011600 */
[----:B------:R-:W-:-:S04]  /*a700*/  LOP3.LUT R3, R3, R0, RZ, 0x3c, !PT ;  /* 0x0000000003037212 */ /* 0x000fc800078e3cff */
[----:B------:R-:W-:-:S04]  /*a710*/  SHF.L.U32 R0, R3, 0x5, RZ ;  /* 0x0000000503007819 */ /* 0x000fc800000006ff */
[----:B------:R-:W-:-:S04]  /*a720*/  LOP3.LUT R0, R0, R3, RZ, 0x3c, !PT ;  /* 0x0000000300007212 */ /* 0x000fc800078e3cff */
[----:B------:R-:W-:-:S05]  /*a730*/  I2FP.F32.U32 R0, R0 ;  /* 0x0000000000007245 */ /* 0x000fca0000201000 */
[----:B------:R-:W-:-:S04]  /*a740*/  FADD R0, R0, 1 ;  /* 0x3f80000000007421 */ /* 0x000fc80000000000 */
[----:B------:R-:W-:-:S04]  /*a750*/  FMUL R0, R0, 2.3283064365386962891e-10 ;  /* 0x2f80000000007820 */ /* 0x000fc80000400000 */
[----:B------:R-:W-:Y:S01]  /*a760*/  FMUL R5, R0, R5 ;  /* 0x0000000500057220 */ /* 0x000fe20000400000 */
[----:B------:R-:W-:Y:S05]  /*a770*/  @!P1 BRA `(.L_x_46) ;  /* 0x000000d000009947 */ /* 0x000fea0003800000 */
[----:B0-----:R-:W-:Y:S02]  /*a780*/  MOV R2, RZ ;  /* 0x000000ff00027202 */ /* 0x001fe40000000f00 */
[----:B------:R-:W-:-:S04]  /*a790*/  MOV R0, RZ ;  /* 0x000000ff00007202 */ /* 0x000fc80000000f00 */
.L_x_48:
[----:B------:R-:W-:-:S06]  /*a7a0*/  LEA R3, R0, R7, 0x2 ;  /* 0x0000000700037211 */ /* 0x000fcc00078e10ff */
[----:B------:R-:W2:Y:S02]  /*a7b0*/  LDL R3, [R3] ;  /* 0x0000000003037983 */ /* 0x000ea40000100800 */
[----:B--2---:R-:W-:-:S05]  /*a7c0*/  FADD R2, R3, R2 ;  /* 0x0000000203027221 */ /* 0x004fca0000000000 */
[----:B------:R-:W-:-:S13]  /*a7d0*/  FSETP.GTU.AND P0, PT, R5, R2, PT ;  /* 0x000000020500720b */ /* 0x000fda0003f0c000 */
[----:B------:R-:W-:Y:S05]  /*a7e0*/  @!P0 BRA `(.L_x_47) ;  /* 0x0000004000008947 */ /* 0x000fea0003800000 */
[----:B------:R-:W-:-:S04]  /*a7f0*/  IADD3 R0, R0, 0x1, RZ ;  /* 0x0000000100007810 */ /* 0x000fc80007ffe0ff */
[----:B------:R-:W-:-:S13]  /*a800*/  ISETP.GE.U32.AND P0, PT, R0, R12, PT ;  /* 0x0000000c0000720c */ /* 0x000fda0003f06070 */
[----:B------:R-:W-:Y:S05]  /*a810*/  @!P0 BRA `(.L_x_48) ;  /* 0xffffff8000008947 */ /* 0x000fea000383ffff */
[----:B------:R-:W-:Y:S05]  /*a820*/  BRA `(.L_x_46) ;  /* 0x0000002000007947 */ /* 0x000fea0003800000 */
.L_x_47:
[----:B------:R-:W-:-:S05]  /*a830*/  LEA R0, R0, R1, 0x2 ;  /* 0x0000000100007211 */ /* 0x000fca00078e10ff */
[----:B------:R0:W5:Y:S02]  /*a840*/  LDL R9, [R0+0x200] ;  /* 0x0002000000097983 */ /* 0x0001640000100800 */
.L_x_46:
[----:B0-----:R-:W-:Y:S05]  /*a850*/  BSYNC B0 ;  /* 0x0000000000007941 */ /* 0x001fea0003800000 */
.L_x_45:
[----:B-----5:R-:W-:Y:S01]  /*a860*/  STG.E [R10.64], R9 ;  /* 0x000000090a007986 */ /* 0x020fe2000c101906 */
[----:B------:R-:W-:Y:S05]  /*a870*/  EXIT ;  /* 0x000000000000794d */ /* 0x000fea0003800000 */
.L_x_1:
[----:B------:R-:W-:Y:S02]  /*a880*/  ISETP.GE.U32.AND P0, PT, R3, 0x2, PT ;  /* 0x000000020300780c */ /* 0x000fe40003f06070 */
[----:B------:R-:W-:-:S11]  /*a890*/  MOV R29, RZ ;  /* 0x000000ff001d7202 */ /* 0x000fd60000000f00 */
[----:B------:R-:W-:Y:S05]  /*a8a0*/  @!P0 BRA `(.L_x_49) ;  /* 0x00000df000008947 */ /* 0x000fea0003800000 */
[----:B------:R-:W-:-:S06]  /*a8b0*/  IMAD.WIDE.U32 R26, R14, R13, c[0x0][0x160] ;  /* 0x000058000e1a7625 */ /* 0x000fcc00078e000d */
[----:B------:R0:W5:Y:S01]  /*a8c0*/  LDG.E R26, [R26.64] ;  /* 0x000000061a1a7981 */ /* 0x000162000c1e1900 */
[C---:B------:R-:W-:Y:S02]  /*a8d0*/  IADD3 R0, R3.reuse, -0x2, RZ ;  /* 0xfffffffe03007810 */ /* 0x040fe40007ffe0ff */
[----:B------:R-:W-:Y:S02]  /*a8e0*/  IADD3 R3, R3, -0x1, RZ ;  /* 0xffffffff03037810 */ /* 0x000fe40007ffe0ff */
[----:B------:R-:W-:Y:S02]  /*a8f0*/  ISETP.GE.U32.AND P0, PT, R0, 0x3, PT ;  /* 0x000000030000780c */ /* 0x000fe40003f06070 */
[----:B------:R-:W-:Y:S02]  /*a900*/  MOV R29, RZ ;  /* 0x000000ff001d7202 */ /* 0x000fe40000000f00 */
[----:B------:R-:W-:Y:S02]  /*a910*/  MOV R17, 0x1 ;  /* 0x0000000100117802 */ /* 0x000fe40000000f00 */
[----:B------:R-:W-:-:S07]  /*a920*/  LOP3.LUT R0, R3, 0x3, RZ, 0xc0, !PT ;  /* 0x0000000303007812 */ /* 0x000fce00078ec0ff */
[----:B------:R-:W-:Y:S05]  /*a930*/  @!P0 BRA `(.L_x_50) ;  /* 0x00000c9000008947 */ /* 0x000fea0003800000 */
[----:B0-----:R-:W-:-:S04]  /*a940*/  IADD3 R12, -R0, R3, RZ ;  /* 0x00000003000c7210 */ /* 0x001fc80007ffe1ff */
[----:B------:R-:W-:-:S13]  /*a950*/  ISETP.GT.AND P0, PT, R12, RZ, PT ;  /* 0x000000ff0c00720c */ /* 0x000fda0003f04270 */
[----:B------:R-:W-:Y:S05]  /*a960*/  @!P0 BRA `(.L_x_51) ;  /* 0x00000a9000008947 */ /* 0x000fea0003800000 */
[----:B------:R-:W-:Y:S02]  /*a970*/  ISETP.GT.AND P1, PT, R12, 0xc, PT ;  /* 0x0000000c0c00780c */ /* 0x000fe40003f24270 */
[----:B------:R-:W-:-:S11]  /*a980*/  PLOP3.LUT P0, PT, PT, PT, PT, 0x80, 0x0 ;  /* 0x000000000000781c */ /* 0x000fd60003f0f070 */
[----:B------:R-:W-:Y:S05]  /*a990*/  @!P1 BRA `(.L_x_52) ;  /* 0x000006c000009947 */ /* 0x000fea0003800000 */
[----:B------:R-:W-:-:S02]  /*a9a0*/  PLOP3.LUT P0, PT, PT, PT, PT, 0x8, 0x0 ;  /* 0x000000000000781c */ /* 0x000fc40003f0e170 */
.L_x_53:
[----:B------:R-:W-:Y:S02]  /*a9b0*/  IADD3 R2, R14, R17, RZ ;  /* 0x000000110e027210 */ /* 0x000fe40007ffe0ff */
[----:B------:R-:W-:-:S03]  /*a9c0*/  IADD3 R15, R17, 0x1, RZ ;  /* 0x00000001110f7810 */ /* 0x000fc60007ffe0ff */
[----:B------:R-:W-:Y:S01]  /*a9d0*/  IMAD.WIDE.U32 R2, R2, R13, c[0x0][0x160] ;  /* 0x0000580002027625 */ /* 0x000fe200078e000d */
[----:B------:R-:W-:Y:S02]  /*a9e0*/  IADD3 R4, R14, R15, RZ ;  /* 0x0000000f0e047210 */ /* 0x000fe40007ffe0ff */
[C---:B------:R-:W-:Y:S02]  /*a9f0*/  IADD3 R18, R17.reuse, 0x2, RZ ;  /* 0x0000000211127810 */ /* 0x040fe40007ffe0ff */
[----:B------:R0:W2:Y:S01]  /*aa00*/  LDG.E R27, [R2.64] ;  /* 0x00000006021b7981 */ /* 0x0000a2000c1e1900 */
[-C--:B------:R-:W-:Y:S01]  /*aa10*/  IMAD.WIDE.U32 R4, R4, R13.reuse, c[0x0][0x160] ;  /* 0x0000580004047625 */ /* 0x080fe200078e000d */
[----:B------:R-:W-:Y:S02]  /*aa20*/  IADD3 R22, R14, R18, RZ ;  /* 0x000000120e167210 */ /* 0x000fe40007ffe0ff */
[----:B------:R-:W-:Y:S02]  /*aa30*/  IADD3 R19, R17, 0x3, RZ ;  /* 0x0000000311137810 */ /* 0x000fe40007ffe0ff */
[----:B------:R1:W3:Y:S01]  /*aa40*/  LDG.E R28, [R4.64] ;  /* 0x00000006041c7981 */ /* 0x0002e2000c1e1900 */
[----:B------:R-:W-:Y:S01]  /*aa50*/  IMAD.WIDE.U32 R22, R22, R13, c[0x0][0x160] ;  /* 0x0000580016167625 */ /* 0x000fe200078e000d */
[----:B------:R-:W-:-:S04]  /*aa60*/  IADD3 R32, R14, R19, RZ ;  /* 0x000000130e207210 */ /* 0x000fc80007ffe0ff */
[----:B------:R4:W3:Y:S01]  /*aa70*/  LDG.E R31, [R22.64] ;  /* 0x00000006161f7981 */ /* 0x0008e2000c1e1900 */
[----:B------:R-:W-:Y:S01]  /*aa80*/  IMAD.WIDE.U32 R32, R32, R13, c[0x0][0x160] ;  /* 0x0000580020207625 */ /* 0x000fe200078e000d */
[----:B------:R-:W-:-:S04]  /*aa90*/  IADD3 R16, R17, 0x4, RZ ;  /* 0x0000000411107810 */ /* 0x000fc80007ffe0ff */
[----:B------:R-:W-:Y:S01]  /*aaa0*/  IADD3 R34, R14, R16, RZ ;  /* 0x000000100e227210 */ /* 0x000fe20007ffe0ff */
[----:B------:R0:W3:Y:S01]  /*aab0*/  LDG.E R32, [R32.64] ;  /* 0x0000000620207981 */ /* 0x0000e2000c1e1900 */
[----:B------:R-:W-:-:S03]  /*aac0*/  IADD3 R21, R17, 0x5, RZ ;  /* 0x0000000511157810 */ /* 0x000fc60007ffe0ff */
[----:B------:R-:W-:Y:S01]  /*aad0*/  IMAD.WIDE.U32 R34, R34, R13, c[0x0][0x160] ;  /* 0x0000580022227625 */ /* 0x000fe200078e000d */
[----:B------:R-:W-:-:S04]  /*aae0*/  IADD3 R6, R14, R21, RZ ;  /* 0x000000150e067210 */ /* 0x000fc80007ffe0ff */
[----:B------:R0:W3:Y:S01]  /*aaf0*/  LDG.E R9, [R34.64] ;  /* 0x0000000622097981 */ /* 0x0000e2000c1e1900 */
[----:B------:R-:W-:-:S05]  /*ab00*/  IMAD.WIDE.U32 R6, R6, R13, c[0x0][0x160] ;  /* 0x0000580006067625 */ /* 0x000fca00078e000d */
[----:B------:R1:W3:Y:S01]  /*ab10*/  LDG.E R8, [R6.64] ;  /* 0x0000000606087981 */ /* 0x0002e2000c1e1900 */
[C---:B------:R-:W-:Y:S02]  /*ab20*/  IADD3 R20, R17.reuse, 0x6, RZ ;  /* 0x0000000611147810 */ /* 0x040fe40007ffe0ff */
[----:B----4-:R-:W-:Y:S02]  /*ab30*/  IADD3 R23, R17, 0x7, RZ ;  /* 0x0000000711177810 */ /* 0x010fe40007ffe0ff */
[C---:B0-----:R-:W-:Y:S02]  /*ab40*/  IADD3 R2, R14.reuse, R20, RZ ;  /* 0x000000140e027210 */ /* 0x041fe40007ffe0ff */
[----:B-1----:R-:W-:-:S03]  /*ab50*/  IADD3 R4, R14, R23, RZ ;  /* 0x000000170e047210 */ /* 0x002fc60007ffe0ff */
[----:B------:R-:W-:Y:S01]  /*ab60*/  IMAD.WIDE.U32 R2, R2, R13, c[0x0][0x160] ;  /* 0x0000580002027625 */ /* 0x000fe200078e000d */
[----:B------:R-:W-:-:S04]  /*ab70*/  IADD3 R24, R17, 0x8, RZ ;  /* 0x0000000811187810 */ /* 0x000fc80007ffe0ff */
[----:B------:R0:W3:Y:S01]  /*ab80*/  LDG.E R22, [R2.64] ;  /* 0x0000000602167981 */ /* 0x0000e2000c1e1900 */
[----:B------:R-:W-:Y:S01]  /*ab90*/  IMAD.WIDE.U32 R4, R4, R13, c[0x0][0x160] ;  /* 0x0000580004047625 */ /* 0x000fe200078e000d */
[----:B------:R-:W-:-:S04]  /*aba0*/  IADD3 R30, R14, R24, RZ ;  /* 0x000000180e1e7210 */ /* 0x000fc80007ffe0ff */
[----:B------:R1:W3:Y:S01]  /*abb0*/  LDG.E R25, [R4.64] ;  /* 0x0000000604197981 */ /* 0x0002e2000c1e1900 */
[----:B------:R-:W-:Y:S01]  /*abc0*/  IMAD.WIDE.U32 R6, R30, R13, c[0x0][0x160] ;  /* 0x000058001e067625 */ /* 0x000fe200078e000d */
[----:B--2--5:R-:W-:-:S04]  /*abd0*/  FSETP.GT.AND P1, PT, R27, R26, PT ;  /* 0x0000001a1b00720b */ /* 0x024fc80003f24000 */
[----:B------:R-:W-:Y:S02]  /*abe0*/  FSEL R33, R27, R26, P1 ;  /* 0x0000001a1b217208 */ /* 0x000fe40000800000 */
[C---:B------:R-:W-:Y:S01]  /*abf0*/  IADD3 R27, R17.reuse, 0x9, RZ ;  /* 0x00000009111b7810 */ /* 0x040fe20007ffe0ff */
[----:B------:R2:W4:Y:S01]  /*ac00*/  LDG.E R26, [R6.64] ;  /* 0x00000006061a7981 */ /* 0x000522000c1e1900 */
[----:B---3--:R-:W-:Y:S02]  /*ac10*/  FSETP.GT.AND P2, PT, R28, R33, PT ;  /* 0x000000211c00720b */ /* 0x008fe40003f44000 */
[----:B------:R-:W-:Y:S02]  /*ac20*/  IADD3 R30, R14, R27, RZ ;  /* 0x0000001b0e1e7210 */ /* 0x000fe40007ffe0ff */
[----:B------:R-:W-:Y:S02]  /*ac30*/  FSEL R34, R28, R33, P2 ;  /* 0x000000211c227208 */ /* 0x000fe40001000000 */
[----:B------:R-:W-:Y:S01]  /*ac40*/  IADD3 R28, R17, 0xa, RZ ;  /* 0x0000000a111c7810 */ /* 0x000fe20007ffe0ff */
[----:B0-----:R-:W-:Y:S01]  /*ac50*/  IMAD.WIDE.U32 R2, R30, R13, c[0x0][0x160] ;  /* 0x000058001e027625 */ /* 0x001fe200078e000d */
[----:B------:R-:W-:-:S02]  /*ac60*/  FSETP.GT.AND P3, PT, R31, R34, PT ;  /* 0x000000221f00720b */ /* 0x000fc40003f64000 */
[----:B-1----:R-:W-:Y:S02]  /*ac70*/  IADD3 R4, R14, R28, RZ ;  /* 0x0000001c0e047210 */ /* 0x002fe40007ffe0ff */
[----:B------:R0:W3:Y:S01]  /*ac80*/  LDG.E R30, [R2.64] ;  /* 0x00000006021e7981 */ /* 0x0000e2000c1e1900 */
[----:B------:R-:W-:Y:S02]  /*ac90*/  FSEL R35, R31, R34, P3 ;  /* 0x000000221f237208 */ /* 0x000fe40001800000 */
[----:B------:R-:W-:Y:S01]  /*aca0*/  IADD3 R31, R17, 0xb, RZ ;  /* 0x0000000b111f7810 */ /* 0x000fe20007ffe0ff */
[----:B------:R-:W-:Y:S01]  /*acb0*/  IMAD.WIDE.U32 R4, R4, R13, c[0x0][0x160] ;  /* 0x0000580004047625 */ /* 0x000fe200078e000d */
[----:B------:R-:W-:Y:S02]  /*acc0*/  FSETP.GT.AND P4, PT, R32, R35, PT ;  /* 0x000000232000720b */ /* 0x000fe40003f84000 */
[----:B--2---:R-:W-:Y:S02]  /*acd0*/  IADD3 R6, R14, R31, RZ ;  /* 0x0000001f0e067210 */ /* 0x004fe40007ffe0ff */
[----:B------:R1:W2:Y:S01]  /*ace0*/  LDG.E R33, [R4.64] ;  /* 0x0000000604217981 */ /* 0x0002a2000c1e1900 */
[----:B------:R-:W-:-:S02]  /*acf0*/  FSEL R36, R32, R35, P4 ;  /* 0x0000002320247208 */ /* 0x000fc40002000000 */
[----:B------:R-:W-:Y:S01]  /*ad00*/  IADD3 R32, R17, 0xc, RZ ;  /* 0x0000000c11207810 */ /* 0x000fe20007ffe0ff */
[----:B------:R-:W-:-:S03]  /*ad10*/  IMAD.WIDE.U32 R6, R6, R13, c[0x0][0x160] ;  /* 0x0000580006067625 */ /* 0x000fc600078e000d */
[----:B0-----:R-:W-:Y:S02]  /*ad20*/  IADD3 R2, R14, R32, RZ ;  /* 0x000000200e027210 */ /* 0x001fe40007ffe0ff */
[----:B------:R0:W2:Y:S01]  /*ad30*/  LDG.E R34, [R6.64] ;  /* 0x0000000606227981 */ /* 0x0000a2000c1e1900 */
[----:B------:R-:W-:Y:S02]  /*ad40*/  IADD3 R35, R17, 0xd, RZ ;  /* 0x0000000d11237810 */ /* 0x000fe40007ffe0ff */
[----:B------:R-:W-:Y:S01]  /*ad50*/  IMAD.WIDE.U32 R2, R2, R13, c[0x0][0x160] ;  /* 0x0000580002027625 */ /* 0x000fe200078e000d */
[CC--:B------:R-:W-:Y:S02]  /*ad60*/  FSETP.GT.AND P5, PT, R9.reuse, R36.reuse, PT ;  /* 0x000000240900720b */ /* 0x0c0fe40003fa4000 */
[----:B-1----:R-:W-:Y:S02]  /*ad70*/  IADD3 R4, R14, R35, RZ ;  /* 0x000000230e047210 */ /* 0x002fe40007ffe0ff */
[----:B------:R-:W-:Y:S01]  /*ad80*/  FSEL R9, R9, R36, P5 ;  /* 0x0000002409097208 */ /* 0x000fe20002800000 */
[----:B------:R-:W2:Y:S01]  /*ad90*/  LDG.E R2, [R2.64] ;  /* 0x0000000602027981 */ /* 0x000ea2000c1e1900 */
[----:B------:R-:W-:Y:S01]  /*ada0*/  IADD3 R36, R17, 0xe, RZ ;  /* 0x0000000e11247810 */ /* 0x000fe20007ffe0ff */
[----:B------:R-:W-:-:S03]  /*adb0*/  IMAD.WIDE.U32 R4, R4, R13, c[0x0][0x160] ;  /* 0x0000580004047625 */ /* 0x000fc600078e000d */
[----:B0-----:R-:W-:Y:S02]  /*adc0*/  IADD3 R6, R14, R36, RZ ;  /* 0x000000240e067210 */ /* 0x001fe40007ffe0ff */
[C---:B------:R-:W-:Y:S01]  /*add0*/  @!P2 SEL R15, R17.reuse, R29, P1 ;  /* 0x0000001d110fa207 */ /* 0x040fe20000800000 */
[----:B------:R-:W2:Y:S01]  /*ade0*/  LDG.E R4, [R4.64] ;  /* 0x0000000604047981 */ /* 0x000ea2000c1e1900 */
[----:B------:R-:W-:Y:S01]  /*adf0*/  FSETP.GT.AND P6, PT, R8, R9, PT ;  /* 0x000000090800720b */ /* 0x000fe20003fc4000 */
[----:B------:R-:W-:Y:S01]  /*ae00*/  IMAD.WIDE.U32 R6, R6, R13, c[0x0][0x160] ;  /* 0x0000580006067625 */ /* 0x000fe200078e000d */
[----:B------:R-:W-:Y:S02]  /*ae10*/  IADD3 R29, R17, 0xf, RZ ;  /* 0x0000000f111d7810 */ /* 0x000fe40007ffe0ff */
[----:B------:R-:W-:Y:S02]  /*ae20*/  FSEL R37, R8, R9, P6 ;  /* 0x0000000908257208 */ /* 0x000fe40003000000 */
[----:B------:R-:W-:Y:S01]  /*ae30*/  IADD3 R8, R14, R29, RZ ;  /* 0x0000001d0e087210 */ /* 0x000fe20007ffe0ff */
[----:B------:R-:W2:Y:S04]  /*ae40*/  LDG.E R6, [R6.64] ;  /* 0x0000000606067981 */ /* 0x000ea8000c1e1900 */
[----:B------:R-:W-:-:S06]  /*ae50*/  IMAD.WIDE.U32 R8, R8, R13, c[0x0][0x160] ;  /* 0x0000580008087625 */ /* 0x000fcc00078e000d */
[----:B------:R-:W2:Y:S01]  /*ae60*/  LDG.E R8, [R8.64] ;  /* 0x0000000608087981 */ /* 0x000ea2000c1e1900 */
[----:B------:R-:W-:-:S04]  /*ae70*/  FSETP.GT.AND P1, PT, R22, R37, PT ;  /* 0x000000251600720b */ /* 0x000fc80003f24000 */
[----:B------:R-:W-:-:S04]  /*ae80*/  FSEL R22, R22, R37, P1 ;  /* 0x0000002516167208 */ /* 0x000fc80000800000 */
[----:B------:R-:W-:-:S04]  /*ae90*/  FSETP.GT.AND P2, PT, R25, R22, PT ;  /* 0x000000161900720b */ /* 0x000fc80003f44000 */
[----:B------:R-:W-:Y:S02]  /*aea0*/  FSEL R25, R25, R22, P2 ;  /* 0x0000001619197208 */ /* 0x000fe40001000000 */
[----:B------:R-:W-:-:S04]  /*aeb0*/  @!P4 SEL R19, R18, R15, P3 ;  /* 0x0000000f1213c207 */ /* 0x000fc80001800000 */
[----:B------:R-:W-:-:S04]  /*aec0*/  @!P6 SEL R21, R16, R19, P5 ;  /* 0x000000131015e207 */ /* 0x000fc80002800000 */
[----:B------:R-:W-:Y:S02]  /*aed0*/  @!P2 SEL R23, R20, R21, P1 ;  /* 0x000000151417a207 */ /* 0x000fe40000800000 */
[----:B------:R-:W-:Y:S02]  /*aee0*/  IADD3 R12, R12, -0x10, RZ ;  /* 0xfffffff00c0c7810 */ /* 0x000fe40007ffe0ff */
[----:B------:R-:W-:Y:S02]  /*aef0*/  IADD3 R17, R17, 0x10, RZ ;  /* 0x0000001011117810 */ /* 0x000fe40007ffe0ff */
[----:B----4-:R-:W-:-:S04]  /*af00*/  FSETP.GT.AND P3, PT, R26, R25, PT ;  /* 0x000000191a00720b */ /* 0x010fc80003f64000 */
[----:B------:R-:W-:-:S04]  /*af10*/  FSEL R25, R26, R25, P3 ;  /* 0x000000191a197208 */ /* 0x000fc80001800000 */
[----:B---3--:R-:W-:-:S04]  /*af20*/  FSETP.GT.AND P4, PT, R30, R25, PT ;  /* 0x000000191e00720b */ /* 0x008fc80003f84000 */
[----:B------:R-:W-:-:S04]  /*af30*/  FSEL R30, R30, R25, P4 ;  /* 0x000000191e1e7208 */ /* 0x000fc80002000000 */
[----:B--2---:R-:W-:-:S04]  /*af40*/  FSETP.GT.AND P6, PT, R33, R30, PT ;  /* 0x0000001e2100720b */ /* 0x004fc80003fc4000 */
[----:B------:R-:W-:-:S04]  /*af50*/  FSEL R33, R33, R30, P6 ;  /* 0x0000001e21217208 */ /* 0x000fc80003000000 */
[----:B------:R-:W-:-:S04]  /*af60*/  FSETP.GT.AND P5, PT, R34, R33, PT ;  /* 0x000000212200720b */ /* 0x000fc80003fa4000 */
[----:B------:R-:W-:-:S04]  /*af70*/  FSEL R33, R34, R33, P5 ;  /* 0x0000002122217208 */ /* 0x000fc80002800000 */
[----:B------:R-:W-:-:S04]  /*af80*/  FSETP.GT.AND P2, PT, R2, R33, PT ;  /* 0x000000210200720b */ /* 0x000fc80003f44000 */
[----:B------:R-:W-:-:S04]  /*af90*/  FSEL R33, R2, R33, P2 ;  /* 0x0000002102217208 */ /* 0x000fc80001000000 */
[----:B------:R-:W-:-:S04]  /*afa0*/  FSETP.GT.AND P1, PT, R4, R33, PT ;  /* 0x000000210400720b */ /* 0x000fc80003f24000 */
[----:B------:R-:W-:Y:S02]  /*afb0*/  FSEL R33, R4, R33, P1 ;  /* 0x0000002104217208 */ /* 0x000fe40000800000 */
[----:B------:R-:W-:Y:S02]  /*afc0*/  @!P4 SEL R27, R24, R23, P3 ;  /* 0x00000017181bc207 */ /* 0x000fe40001800000 */
[----:B------:R-:W-:Y:S02]  /*afd0*/  FSETP.GT.AND P4, PT, R6, R33, PT ;  /* 0x000000210600720b */ /* 0x000fe40003f84000 */
[----:B------:R-:W-:Y:S02]  /*afe0*/  @!P5 SEL R31, R28, R27, P6 ;  /* 0x0000001b1c1fd207 */ /* 0x000fe40003000000 */
[----:B------:R-:W-:Y:S02]  /*aff0*/  FSEL R33, R6, R33, P4 ;  /* 0x0000002106217208 */ /* 0x000fe40002000000 */
[----:B------:R-:W-:-:S02]  /*b000*/  ISETP.GT.AND P5, PT, R12, 0xc, PT ;  /* 0x0000000c0c00780c */ /* 0x000fc40003fa4270 */
[----:B------:R-:W-:Y:S02]  /*b010*/  FSETP.GT.AND P3, PT, R8, R33, PT ;  /* 0x000000210800720b */ /* 0x000fe40003f64000 */
[----:B------:R-:W-:Y:S02]  /*b020*/  @!P1 SEL R35, R32, R31, P2 ;  /* 0x0000001f20239207 */ /* 0x000fe40001000000 */
[----:B------:R-:W-:-:S09]  /*b030*/  FSEL R26, R8, R33, P3 ;  /* 0x00000021081a7208 */ /* 0x000fd20001800000 */
[----:B------:R-:W-:Y:S01]  /*b040*/  @!P3 SEL R29, R36, R35, P4 ;  /* 0x00000023241db207 */ /* 0x000fe20002000000 */
[----:B------:R-:W-:Y:S05]  /*b050*/  @P5 BRA `(.L_x_53) ;  /* 0xfffff95000005947 */ /* 0x000fea000383ffff */
.L_x_52:
[----:B------:R-:W-:-:S13]  /*b060*/  ISETP.GT.AND P1, PT, R12, 0x4, PT ;  /* 0x000000040c00780c */ /* 0x000fda0003f24270 */
[----:B------:R-:W-:Y:S05]  /*b070*/  @!P1 BRA `(.L_x_54) ;  /* 0x0000036000009947 */ /* 0x000fea0003800000 */
[----:B------:R-:W-:Y:S02]  /*b080*/  IADD3 R6, R14, R17, RZ ;  /* 0x000000110e067210 */ /* 0x000fe40007ffe0ff */
[----:B------:R-:W-:-:S03]  /*b090*/  IADD3 R3, R17, 0x1, RZ ;  /* 0x0000000111037810 */ /* 0x000fc60007ffe0ff */
[----:B------:R-:W-:Y:S01]  /*b0a0*/  IMAD.WIDE.U32 R6, R6, R13, c[0x0][0x160] ;  /* 0x0000580006067625 */ /* 0x000fe200078e000d */
[----:B------:R-:W-:-:S05]  /*b0b0*/  IADD3 R8, R14, R3, RZ ;  /* 0x000000030e087210 */ /* 0x000fca0007ffe0ff */
[----:B------:R0:W2:Y:S01]  /*b0c0*/  LDG.E R7, [R6.64] ;  /* 0x0000000606077981 */ /* 0x0000a2000c1e1900 */
[----:B------:R-:W-:-:S05]  /*b0d0*/  IMAD.WIDE.U32 R8, R8, R13, c[0x0][0x160] ;  /* 0x0000580008087625 */ /* 0x000fca00078e000d */
[----:B------:R-:W3:Y:S01]  /*b0e0*/  LDG.E R15, [R8.64] ;  /* 0x00000006080f7981 */ /* 0x000ee2000c1e1900 */
[C---:B------:R-:W-:Y:S02]  /*b0f0*/  IADD3 R2, R17.reuse, 0x2, RZ ;  /* 0x0000000211027810 */ /* 0x040fe40007ffe0ff */
[----:B------:R-:W-:Y:S02]  /*b100*/  IADD3 R5, R17, 0x3, RZ ;  /* 0x0000000311057810 */ /* 0x000fe40007ffe0ff */
[C---:B------:R-:W-:Y:S02]  /*b110*/  IADD3 R18, R14.reuse, R2, RZ ;  /* 0x000000020e127210 */ /* 0x040fe40007ffe0ff */
[----:B------:R-:W-:-:S03]  /*b120*/  IADD3 R22, R14, R5, RZ ;  /* 0x000000050e167210 */ /* 0x000fc60007ffe0ff */
[----:B------:R-:W-:Y:S01]  /*b130*/  IMAD.WIDE.U32 R18, R18, R13, c[0x0][0x160] ;  /* 0x0000580012127625 */ /* 0x000fe200078e000d */
[----:B------:R-:W-:-:S04]  /*b140*/  IADD3 R4, R17, 0x4, RZ ;  /* 0x0000000411047810 */ /* 0x000fc80007ffe0ff */
[----:B------:R1:W4:Y:S01]  /*b150*/  LDG.E R16, [R18.64] ;  /* 0x0000000612107981 */ /* 0x000322000c1e1900 */
[-C--:B------:R-:W-:Y:S01]  /*b160*/  IMAD.WIDE.U32 R22, R22, R13.reuse, c[0x0][0x160] ;  /* 0x0000580016167625 */ /* 0x080fe200078e000d */
[----:B------:R-:W-:Y:S02]  /*b170*/  IADD3 R24, R14, R4, RZ ;  /* 0x000000040e187210 */ /* 0x000fe40007ffe0ff */
[C---:B------:R-:W-:Y:S02]  /*b180*/  IADD3 R21, R17.reuse, 0x5, RZ ;  /* 0x0000000511157810 */ /* 0x040fe40007ffe0ff */
[----:B------:R-:W4:Y:S01]  /*b190*/  LDG.E R20, [R22.64] ;  /* 0x0000000616147981 */ /* 0x000f22000c1e1900 */
[----:B------:R-:W-:Y:S01]  /*b1a0*/  IMAD.WIDE.U32 R24, R24, R13, c[0x0][0x160] ;  /* 0x0000580018187625 */ /* 0x000fe200078e000d */
[----:B0-----:R-:W-:Y:S02]  /*b1b0*/  IADD3 R6, R14, R21, RZ ;  /* 0x000000150e067210 */ /* 0x001fe40007ffe0ff */
[----:B------:R-:W-:-:S03]  /*b1c0*/  IADD3 R27, R17, 0x6, RZ ;  /* 0x00000006111b7810 */ /* 0x000fc60007ffe0ff */
[----:B------:R-:W4:Y:S01]  /*b1d0*/  LDG.E R24, [R24.64] ;  /* 0x0000000618187981 */ /* 0x000f22000c1e1900 */
[----:B-1----:R-:W-:Y:S01]  /*b1e0*/  IMAD.WIDE.U32 R18, R6, R13, c[0x0][0x160] ;  /* 0x0000580006127625 */ /* 0x002fe200078e000d */
[----:B------:R-:W-:-:S05]  /*b1f0*/  IADD3 R6, R14, R27, RZ ;  /* 0x0000001b0e067210 */ /* 0x000fca0007ffe0ff */
[----:B------:R-:W4:Y:S01]  /*b200*/  LDG.E R18, [R18.64] ;  /* 0x0000000612127981 */ /* 0x000f22000c1e1900 */
[----:B--2--5:R-:W-:-:S04]  /*b210*/  FSETP.GT.AND P0, PT, R7, R26, PT ;  /* 0x0000001a0700720b */ /* 0x024fc80003f04000 */
[----:B------:R-:W-:-:S04]  /*b220*/  FSEL R26, R7, R26, P0 ;  /* 0x0000001a071a7208 */ /* 0x000fc80000000000 */
[----:B---3--:R-:W-:Y:S01]  /*b230*/  FSETP.GT.AND P1, PT, R15, R26, PT ;  /* 0x0000001a0f00720b */ /* 0x008fe20003f24000 */
[----:B------:R-:W-:-:S06]  /*b240*/  IMAD.WIDE.U32 R6, R6, R13, c[0x0][0x160] ;  /* 0x0000580006067625 */ /* 0x000fcc00078e000d */
[----:B------:R-:W2:Y:S06]  /*b250*/  LDG.E R6, [R6.64] ;  /* 0x0000000606067981 */ /* 0x000eac000c1e1900 */
[C---:B------:R-:W-:Y:S02]  /*b260*/  @!P1 SEL R3, R17.reuse, R29, P0 ;  /* 0x0000001d11039207 */ /* 0x040fe40000000000 */
[----:B------:R-:W-:-:S04]  /*b270*/  IADD3 R29, R17, 0x7, RZ ;  /* 0x00000007111d7810 */ /* 0x000fc80007ffe0ff */
[----:B------:R-:W-:-:S05]  /*b280*/  IADD3 R8, R14, R29, RZ ;  /* 0x0000001d0e087210 */ /* 0x000fca0007ffe0ff */
[----:B------:R-:W-:-:S06]  /*b290*/  IMAD.WIDE.U32 R8, R8, R13, c[0x0][0x160] ;  /* 0x0000580008087625 */ /* 0x000fcc00078e000d */
[----:B------:R-:W3:Y:S01]  /*b2a0*/  LDG.E R9, [R8.64] ;  /* 0x0000000608097981 */ /* 0x000ee2000c1e1900 */
[----:B------:R-:W-:-:S04]  /*b2b0*/  FSEL R15, R15, R26, P1 ;  /* 0x0000001a0f0f7208 */ /* 0x000fc80000800000 */
[----:B----4-:R-:W-:-:S04]  /*b2c0*/  FSETP.GT.AND P0, PT, R16, R15, PT ;  /* 0x0000000f1000720b */ /* 0x010fc80003f04000 */
        /* <DEDUP_REMOVED lines=8> */
[----:B------:R-:W-:-:S05]  /*b350*/  PLOP3.LUT P0, PT, PT, PT, PT, 0x8, 0x0 ;  /* 0x000000000000781c */ /* 0x000fca0003f0e170 */
[----:B------:R-:W-:Y:S02]  /*b360*/  @!P3 SEL R21, R4, R5, P2 ;  /* 0x000000050415b207 */ /* 0x000fe40001000000 */
[----:B------:R-:W-:Y:S02]  /*b370*/  IADD3 R12, R12, -0x8, RZ ;  /* 0xfffffff80c0c7810 */ /* 0x000fe40007ffe0ff */
[----:B------:R-:W-:Y:S02]  /*b380*/  IADD3 R17, R17, 0x8, RZ ;  /* 0x0000000811117810 */ /* 0x000fe40007ffe0ff */
[----:B--2---:R-:W-:-:S04]  /*b390*/  FSETP.GT.AND P4, PT, R6, R15, PT ;  /* 0x0000000f0600720b */ /* 0x004fc80003f84000 */
[----:B------:R-:W-:-:S04]  /*b3a0*/  FSEL R6, R6, R15, P4 ;  /* 0x0000000f06067208 */ /* 0x000fc80002000000 */
[----:B---3--:R-:W-:-:S04]  /*b3b0*/  FSETP.GT.AND P5, PT, R9, R6, PT ;  /* 0x000000060900720b */ /* 0x008fc80003fa4000 */
[----:B------:R-:W-:-:S09]  /*b3c0*/  FSEL R26, R9, R6, P5 ;  /* 0x00000006091a7208 */ /* 0x000fd20002800000 */
[----:B------:R-:W-:-:S02]  /*b3d0*/  @!P5 SEL R29, R27, R21, P4 ;  /* 0x000000151b1dd207 */ /* 0x000fc40002000000 */
.L_x_54:
[----:B------:R-:W-:-:S13]  /*b3e0*/  ISETP.NE.OR P0, PT, R12, RZ, P0 ;  /* 0x000000ff0c00720c */ /* 0x000fda0000705670 */
[----:B------:R-:W-:Y:S05]  /*b3f0*/  @!P0 BRA `(.L_x_50) ;  /* 0x000001d000008947 */ /* 0x000fea0003800000 */
.L_x_51:
[----:B------:R-:W-:Y:S02]  /*b400*/  IADD3 R2, R14, R17, RZ ;  /* 0x000000110e027210 */ /* 0x000fe40007ffe0ff */
[----:B------:R-:W-:-:S03]  /*b410*/  IADD3 R9, R17, 0x1, RZ ;  /* 0x0000000111097810 */ /* 0x000fc60007ffe0ff */
[----:B------:R-:W-:Y:S01]  /*b420*/  IMAD.WIDE.U32 R2, R2, R13, c[0x0][0x160] ;  /* 0x0000580002027625 */ /* 0x000fe200078e000d */
[----:B------:R-:W-:-:S05]  /*b430*/  IADD3 R4, R14, R9, RZ ;  /* 0x000000090e047210 */ /* 0x000fca0007ffe0ff */
[----:B------:R-:W2:Y:S01]  /*b440*/  LDG.E R3, [R2.64] ;  /* 0x0000000602037981 */ /* 0x000ea2000c1e1900 */
[----:B------:R-:W-:-:S06]  /*b450*/  IMAD.WIDE.U32 R4, R4, R13, c[0x0][0x160] ;  /* 0x0000580004047625 */ /* 0x000fcc00078e000d */
[----:B------:R-:W3:Y:S01]  /*b460*/  LDG.E R5, [R4.64] ;  /* 0x0000000604057981 */ /* 0x000ee2000c1e1900 */
[----:B------:R-:W-:-:S04]  /*b470*/  IADD3 R8, R17, 0x2, RZ ;  /* 0x0000000211087810 */ /* 0x000fc80007ffe0ff */
[----:B------:R-:W-:-:S05]  /*b480*/  IADD3 R6, R14, R8, RZ ;  /* 0x000000080e067210 */ /* 0x000fca0007ffe0ff */
[----:B------:R-:W-:-:S06]  /*b490*/  IMAD.WIDE.U32 R6, R6, R13, c[0x0][0x160] ;  /* 0x0000580006067625 */ /* 0x000fcc00078e000d */
[----:B------:R-:W4:Y:S01]  /*b4a0*/  LDG.E R6, [R6.64] ;  /* 0x0000000606067981 */ /* 0x000f22000c1e1900 */
[----:B--2--5:R-:W-:-:S04]  /*b4b0*/  FSETP.GT.AND P0, PT, R3, R26, PT ;  /* 0x0000001a0300720b */ /* 0x024fc80003f04000 */
[----:B------:R-:W-:-:S04]  /*b4c0*/  FSEL R26, R3, R26, P0 ;  /* 0x0000001a031a7208 */ /* 0x000fc80000000000 */
[----:B---3--:R-:W-:-:S13]  /*b4d0*/  FSETP.GT.AND P1, PT, R5, R26, PT ;  /* 0x0000001a0500720b */ /* 0x008fda0003f24000 */
[C---:B------:R-:W-:Y:S02]  /*b4e0*/  @!P1 SEL R9, R17.reuse, R29, P0 ;  /* 0x0000001d11099207 */ /* 0x040fe40000000000 */
[----:B------:R-:W-:-:S04]  /*b4f0*/  IADD3 R29, R17, 0x3, RZ ;  /* 0x00000003111d7810 */ /* 0x000fc80007ffe0ff */
[----:B------:R-:W-:-:S05]  /*b500*/  IADD3 R2, R14, R29, RZ ;  /* 0x0000001d0e027210 */ /* 0x000fca0007ffe0ff */
[----:B------:R-:W-:-:S06]  /*b510*/  IMAD.WIDE.U32 R2, R2, R13, c[0x0][0x160] ;  /* 0x0000580002027625 */ /* 0x000fcc00078e000d */
[----:B------:R-:W2:Y:S01]  /*b520*/  LDG.E R2, [R2.64] ;  /* 0x0000000602027981 */ /* 0x000ea2000c1e1900 */
[----:B------:R-:W-:Y:S02]  /*b530*/  FSEL R5, R5, R26, P1 ;  /* 0x0000001a05057208 */ /* 0x000fe40000800000 */
[----:B------:R-:W-:Y:S02]  /*b540*/  IADD3 R12, R12, -0x4, RZ ;  /* 0xfffffffc0c0c7810 */ /* 0x000fe40007ffe0ff */
[-C--:B----4-:R-:W-:Y:S02]  /*b550*/  FSETP.GT.AND P0, PT, R6, R5.reuse, PT ;  /* 0x000000050600720b */ /* 0x090fe40003f04000 */
[----:B------:R-:W-:Y:S02]  /*b560*/  ISETP.NE.AND P2, PT, R12, RZ, PT ;  /* 0x000000ff0c00720c */ /* 0x000fe40003f45270 */
[----:B------:R-:W-:Y:S02]  /*b570*/  FSEL R5, R6, R5, P0 ;  /* 0x0000000506057208 */ /* 0x000fe40000000000 */
[----:B------:R-:W-:-:S02]  /*b580*/  IADD3 R17, R17, 0x4, RZ ;  /* 0x0000000411117810 */ /* 0x000fc40007ffe0ff */
[----:B--2---:R-:W-:-:S04]  /*b590*/  FSETP.GT.AND P1, PT, R2, R5, PT ;  /* 0x000000050200720b */ /* 0x004fc80003f24000 */
[----:B------:R-:W-:-:S09]  /*b5a0*/  FSEL R26, R2, R5, P1 ;  /* 0x00000005021a7208 */ /* 0x000fd20000800000 */
[----:B------:R-:W-:Y:S01]  /*b5b0*/  @!P1 SEL R29, R8, R9, P0 ;  /* 0x00000009081d9207 */ /* 0x000fe20000000000 */
[----:B------:R-:W-:Y:S05]  /*b5c0*/  @P2 BRA `(.L_x_51) ;  /* 0xfffffe3000002947 */ /* 0x000fea000383ffff */
.L_x_50:
[----:B0-----:R-:W-:-:S13]  /*b5d0*/  ISETP.NE.AND P0, PT, R0, RZ, PT ;  /* 0x000000ff0000720c */ /* 0x001fda0003f05270 */
[----:B------:R-:W-:Y:S05]  /*b5e0*/  @!P0 BRA `(.L_x_49) ;  /* 0x000000b000008947 */ /* 0x000fea0003800000 */
[----:B------:R-:W-:-:S05]  /*b5f0*/  IADD3 R14, R14, R17, RZ ;  /* 0x000000110e0e7210 */ /* 0x000fca0007ffe0ff */
.L_x_55:
[----:B------:R-:W-:-:S06]  /*b600*/  IMAD.WIDE.U32 R2, R14, R13, c[0x0][0x160] ;  /* 0x000058000e027625 */ /* 0x000fcc00078e000d */
[----:B------:R-:W2:Y:S01]  /*b610*/  LDG.E R3, [R2.64] ;  /* 0x0000000602037981 */ /* 0x000ea2000c1e1900 */
[----:B------:R-:W-:Y:S02]  /*b620*/  IADD3 R0, R0, -0x1, RZ ;  /* 0xffffffff00007810 */ /* 0x000fe40007ffe0ff */
[----:B------:R-:W-:Y:S02]  /*b630*/  IADD3 R14, R14, 0x1, RZ ;  /* 0x000000010e0e7810 */ /* 0x000fe40007ffe0ff */
[----:B------:R-:W-:Y:S02]  /*b640*/  ISETP.NE.AND P1, PT, R0, RZ, PT ;  /* 0x000000ff0000720c */ /* 0x000fe40003f25270 */
[----:B--2--5:R-:W-:-:S04]  /*b650*/  FSETP.GT.AND P0, PT, R3, R26, PT ;  /* 0x0000001a0300720b */ /* 0x024fc80003f04000 */
[----:B------:R-:W-:Y:S02]  /*b660*/  SEL R29, R17, R29, P0 ;  /* 0x0000001d111d7207 */ /* 0x000fe40000000000 */
[----:B------:R-:W-:Y:S02]  /*b670*/  FSEL R26, R3, R26, P0 ;  /* 0x0000001a031a7208 */ /* 0x000fe40000000000 */
[----:B------:R-:W-:-:S03]  /*b680*/  IADD3 R17, R17, 0x1, RZ ;  /* 0x0000000111117810 */ /* 0x000fc60007ffe0ff */
[----:B------:R-:W-:Y:S05]  /*b690*/  @P1 BRA `(.L_x_55) ;  /* 0xffffff6000001947 */ /* 0x000fea000383ffff */
.L_x_49:
[----:B------:R-:W-:Y:S01]  /*b6a0*/  STG.E [R10.64], R29 ;  /* 0x0000001d0a007986 */ /* 0x000fe2000c101906 */
[----:B------:R-:W-:Y:S05]  /*b6b0*/  EXIT ;  /* 0x000000000000794d */ /* 0x000fea0003800000 */
.L_x_0:
[----:B------:R-:W-:Y:S01]  /*b6c0*/  STG.E [R10.64], RZ ;  /* 0x000000ff0a007986 */ /* 0x000fe2000c101906 */
[----:B------:R-:W-:Y:S05]  /*b6d0*/  EXIT ;  /* 0x000000000000794d */ /* 0x000fea0003800000 */
        .weak           $sample_from_logits$__cuda_sm3x_div_rn_noftz_f32_slowpath
        .type           $sample_from_logits$__cuda_sm3x_div_rn_noftz_f32_slowpath,@function
        .size           $sample_from_logits$__cuda_sm3x_div_rn_noftz_f32_slowpath,(.L_x_465 - $sample_from_logits$__cuda_sm3x_div_rn_noftz_f32_slowpath)
$sample_from_logits$__cuda_sm3x_div_rn_noftz_f32_slowpath:
[----:B------:R-:W-:Y:S01]  /*b6e0*/  SHF.R.U32.HI R8, RZ, 0x17, R6 ;  /* 0x00000017ff087819 */ /* 0x000fe20000011606 */
[----:B------:R-:W-:Y:S01]  /*b6f0*/  BSSY B2, `(.L_x_56) ;  /* 0x0000062000027945 */ /* 0x000fe20003800000 */
[----:B------:R-:W-:Y:S02]  /*b700*/  SHF.R.U32.HI R17, RZ, 0x17, R5 ;  /* 0x00000017ff117819 */ /* 0x000fe40000011605 */
[----:B------:R-:W-:Y:S02]  /*b710*/  LOP3.LUT R8, R8, 0xff, RZ, 0xc0, !PT ;  /* 0x000000ff08087812 */ /* 0x000fe400078ec0ff */
[----:B------:R-:W-:Y:S02]  /*b720*/  LOP3.LUT R20, R17, 0xff, RZ, 0xc0, !PT ;  /* 0x000000ff11147812 */ /* 0x000fe400078ec0ff */
[----:B------:R-:W-:-:S02]  /*b730*/  IADD3 R21, R8, -0x1, RZ ;  /* 0xffffffff08157810 */ /* 0x000fc40007ffe0ff */
[----:B------:R-:W-:Y:S02]  /*b740*/  IADD3 R19, R20, -0x1, RZ ;  /* 0xffffffff14137810 */ /* 0x000fe40007ffe0ff */
[----:B------:R-:W-:-:S04]  /*b750*/  ISETP.GT.U32.AND P0, PT, R21, 0xfd, PT ;  /* 0x000000fd1500780c */ /* 0x000fc80003f04070 */
[----:B------:R-:W-:-:S13]  /*b760*/  ISETP.GT.U32.OR P0, PT, R19, 0xfd, P0 ;  /* 0x000000fd1300780c */ /* 0x000fda0000704470 */
[----:B------:R-:W-:Y:S01]  /*b770*/  @!P0 MOV R17, RZ ;  /* 0x000000ff00118202 */ /* 0x000fe20000000f00 */
[----:B------:R-:W-:Y:S05]  /*b780*/  @!P0 BRA `(.L_x_57) ;  /* 0x0000017000008947 */ /* 0x000fea0003800000 */
[----:B------:R-:W-:Y:S02]  /*b790*/  FSETP.GTU.FTZ.AND P0, PT, |R5|, +INF , PT ;  /* 0x7f8000000500780b */ /* 0x000fe40003f1c200 */
[----:B------:R-:W-:-:S04]  /*b7a0*/  FSETP.GTU.FTZ.AND P1, PT, |R6|, +INF , PT ;  /* 0x7f8000000600780b */ /* 0x000fc80003f3c200 */
[----:B------:R-:W-:-:S13]  /*b7b0*/  PLOP3.LUT P0, PT, P0, P1, PT, 0xa8, 0x0 ;  /* 0x000000000000781c */ /* 0x000fda0000703570 */
[----:B------:R-:W-:Y:S05]  /*b7c0*/  @P0 BRA `(.L_x_58) ;  /* 0x0000053000000947 */ /* 0x000fea0003800000 */
[----:B------:R-:W-:-:S13]  /*b7d0*/  LOP3.LUT P0, RZ, R6, 0x7fffffff, R5, 0xc8, !PT ;  /* 0x7fffffff06ff7812 */ /* 0x000fda000780c805 */
[----:B------:R-:W-:Y:S05]  /*b7e0*/  @!P0 BRA `(.L_x_59) ;  /* 0x000004f000008947 */ /* 0x000fea0003800000 */
[C---:B------:R-:W-:Y:S02]  /*b7f0*/  FSETP.NEU.FTZ.AND P1, PT, |R5|.reuse, +INF , PT ;  /* 0x7f8000000500780b */ /* 0x040fe40003f3d200 */
[----:B------:R-:W-:Y:S02]  /*b800*/  FSETP.NEU.FTZ.AND P4, PT, |R6|, +INF , PT ;  /* 0x7f8000000600780b */ /* 0x000fe40003f9d200 */
[----:B------:R-:W-:-:S11]  /*b810*/  FSETP.NEU.FTZ.AND P0, PT, |R5|, +INF , PT ;  /* 0x7f8000000500780b */ /* 0x000fd60003f1d200 */
[----:B------:R-:W-:Y:S05]  /*b820*/  @!P4 BRA !P1, `(.L_x_59) ;  /* 0x000004b00000c947 */ /* 0x000fea0004800000 */
[----:B------:R-:W-:-:S04]  /*b830*/  LOP3.LUT P1, RZ, R5, 0x7fffffff, RZ, 0xc0, !PT ;  /* 0x7fffffff05ff7812 */ /* 0x000fc8000782c0ff */
[----:B------:R-:W-:-:S13]  /*b840*/  PLOP3.LUT P1, PT, P4, P1, PT, 0x2a, 0x0 ;  /* 0x000000000000781c */ /* 0x000fda0002722572 */
[----:B------:R-:W-:Y:S05]  /*b850*/  @P1 BRA `(.L_x_60) ;  /* 0x0000046000001947 */ /* 0x000fea0003800000 */
[----:B------:R-:W-:-:S04]  /*b860*/  LOP3.LUT P1, RZ, R6, 0x7fffffff, RZ, 0xc0, !PT ;  /* 0x7fffffff06ff7812 */ /* 0x000fc8000782c0ff */
[----:B------:R-:W-:-:S13]  /*b870*/  PLOP3.LUT P0, PT, P0, P1, PT, 0x2a, 0x0 ;  /* 0x000000000000781c */ /* 0x000fda0000702572 */
[----:B------:R-:W-:Y:S05]  /*b880*/  @P0 BRA `(.L_x_61) ;  /* 0x0000040000000947 */ /* 0x000fea0003800000 */
[----:B------:R-:W-:Y:S02]  /*b890*/  ISETP.GE.AND P0, PT, R19, RZ, PT ;  /* 0x000000ff1300720c */ /* 0x000fe40003f06270 */
[----:B------:R-:W-:-:S11]  /*b8a0*/  ISETP.GE.AND P1, PT, R21, RZ, PT ;  /* 0x000000ff1500720c */ /* 0x000fd60003f26270 */
[----:B------:R-:W-:Y:S01]  /*b8b0*/  @P0 MOV R17, RZ ;  /* 0x000000ff00110202 */ /* 0x000fe20000000f00 */
[----:B------:R-:W-:Y:S01]  /*b8c0*/  @!P0 FFMA R5, R5, 1.84467440737095516160e+19, RZ ;  /* 0x5f80000005058823 */ /* 0x000fe200000000ff */
[----:B------:R-:W-:Y:S01]  /*b8d0*/  @!P0 MOV R17, 0xffffffc0 ;  /* 0xffffffc000118802 */ /* 0x000fe20000000f00 */
[----:B------:R-:W-:-:S03]  /*b8e0*/  @!P1 FFMA R6, R6, 1.84467440737095516160e+19, RZ ;  /* 0x5f80000006069823 */ /* 0x000fc600000000ff */
[----:B------:R-:W-:-:S02]  /*b8f0*/  @!P1 IADD3 R17, R17, 0x40, RZ ;  /* 0x0000004011119810 */ /* 0x000fc40007ffe0ff */
.L_x_57:
[----:B------:R-:W-:Y:S01]  /*b900*/  LEA R19, R8, 0xc0800000, 0x17 ;  /* 0xc080000008137811 */ /* 0x000fe200078eb8ff */
[----:B------:R-:W-:Y:S01]  /*b910*/  BSSY B3, `(.L_x_62) ;  /* 0x0000036000037945 */ /* 0x000fe20003800000 */
[----:B------:R-:W-:Y:S02]  /*b920*/  IADD3 R20, R20, -0x7f, RZ ;  /* 0xffffff8114147810 */ /* 0x000fe40007ffe0ff */
[----:B------:R-:W-:-:S03]  /*b930*/  IADD3 R21, -R19, R6, RZ ;  /* 0x0000000613157210 */ /* 0x000fc60007ffe1ff */
[C---:B------:R-:W-:Y:S01]  /*b940*/  IMAD R5, R20.reuse, -0x800000, R5 ;  /* 0xff80000014057824 */ /* 0x040fe200078e0205 */
[----:B------:R-:W0:Y:S01]  /*b950*/  MUFU.RCP R6, R21 ;  /* 0x0000001500067308 */ /* 0x000e220000001000 */
[----:B------:R-:W-:Y:S01]  /*b960*/  FADD.FTZ R22, -R21, -RZ ;  /* 0x800000ff15167221 */ /* 0x000fe20000010100 */
[----:B------:R-:W-:-:S04]  /*b970*/  IADD3 R20, R20, 0x7f, -R8 ;  /* 0x0000007f14147810 */ /* 0x000fc80007ffe808 */
[----:B------:R-:W-:Y:S01]  /*b980*/  IADD3 R20, R20, R17, RZ ;  /* 0x0000001114147210 */ /* 0x000fe20007ffe0ff */
[----:B0-----:R-:W-:-:S04]  /*b990*/  FFMA R19, R6, R22, 1 ;  /* 0x3f80000006137423 */ /* 0x001fc80000000016 */
[----:B------:R-:W-:-:S04]  /*b9a0*/  FFMA R6, R6, R19, R6 ;  /* 0x0000001306067223 */ /* 0x000fc80000000006 */
[----:B------:R-:W-:-:S04]  /*b9b0*/  FFMA R19, R5, R6, RZ ;  /* 0x0000000605137223 */ /* 0x000fc800000000ff */
[----:B------:R-:W-:-:S04]  /*b9c0*/  FFMA R23, R22, R19, R5 ;  /* 0x0000001316177223 */ /* 0x000fc80000000005 */
[----:B------:R-:W-:-:S04]  /*b9d0*/  FFMA R19, R6, R23, R19 ;  /* 0x0000001706137223 */ /* 0x000fc80000000013 */
[----:B------:R-:W-:-:S04]  /*b9e0*/  FFMA R22, R22, R19, R5 ;  /* 0x0000001316167223 */ /* 0x000fc80000000005 */
[----:B------:R-:W-:-:S05]  /*b9f0*/  FFMA R5, R6, R22, R19 ;  /* 0x0000001606057223 */ /* 0x000fca0000000013 */
[----:B------:R-:W-:-:S04]  /*ba00*/  SHF.R.U32.HI R8, RZ, 0x17, R5 ;  /* 0x00000017ff087819 */ /* 0x000fc80000011605 */
[----:B------:R-:W-:-:S04]  /*ba10*/  LOP3.LUT R8, R8, 0xff, RZ, 0xc0, !PT ;  /* 0x000000ff08087812 */ /* 0x000fc800078ec0ff */
[----:B------:R-:W-:-:S04]  /*ba20*/  IADD3 R21, R8, R20, RZ ;  /* 0x0000001408157210 */ /* 0x000fc80007ffe0ff */
[----:B------:R-:W-:-:S04]  /*ba30*/  IADD3 R8, R21, -0x1, RZ ;  /* 0xffffffff15087810 */ /* 0x000fc80007ffe0ff */
[----:B------:R-:W-:-:S13]  /*ba40*/  ISETP.GE.U32.AND P0, PT, R8, 0xfe, PT ;  /* 0x000000fe0800780c */ /* 0x000fda0003f06070 */
[----:B------:R-:W-:Y:S05]  /*ba50*/  @!P0 BRA `(.L_x_63) ;  /* 0x0000020000008947 */ /* 0x000fea0003800000 */
[----:B------:R-:W-:-:S13]  /*ba60*/  ISETP.GT.AND P0, PT, R21, 0xfe, PT ;  /* 0x000000fe1500780c */ /* 0x000fda0003f04270 */
[----:B------:R-:W-:Y:S05]  /*ba70*/  @P0 BRA `(.L_x_64) ;  /* 0x000001b000000947 */ /* 0x000fea0003800000 */
[----:B------:R-:W-:-:S13]  /*ba80*/  ISETP.GE.AND P0, PT, R21, 0x1, PT ;  /* 0x000000011500780c */ /* 0x000fda0003f06270 */
[----:B------:R-:W-:Y:S05]  /*ba90*/  @P0 BRA `(.L_x_65) ;  /* 0x000001d000000947 */ /* 0x000fea0003800000 */
[----:B------:R-:W-:Y:S02]  /*baa0*/  ISETP.GE.AND P0, PT, R21, -0x18, PT ;  /* 0xffffffe81500780c */ /* 0x000fe40003f06270 */
[----:B------:R-:W-:-:S11]  /*bab0*/  LOP3.LUT R5, R5, 0x80000000, RZ, 0xc0, !PT ;  /* 0x8000000005057812 */ /* 0x000fd600078ec0ff */
[----:B------:R-:W-:Y:S05]  /*bac0*/  @!P0 BRA `(.L_x_65) ;  /* 0x000001a000008947 */ /* 0x000fea0003800000 */
[-CC-:B------:R-:W-:Y:S01]  /*bad0*/  FFMA.RZ R8, R6, R22.reuse, R19.reuse ;  /* 0x0000001606087223 */ /* 0x180fe2000000c013 */
[C---:B------:R-:W-:Y:S02]  /*bae0*/  ISETP.NE.AND P4, PT, R21.reuse, RZ, PT ;  /* 0x000000ff1500720c */ /* 0x040fe40003f85270 */
[C---:B------:R-:W-:Y:S02]  /*baf0*/  ISETP.NE.AND P1, PT, R21.reuse, RZ, PT ;  /* 0x000000ff1500720c */ /* 0x040fe40003f25270 */
[----:B------:R-:W-:Y:S01]  /*bb00*/  LOP3.LUT R17, R8, 0x7fffff, RZ, 0xc0, !PT ;  /* 0x007fffff08117812 */ /* 0x000fe200078ec0ff */
[CCC-:B------:R-:W-:Y:S01]  /*bb10*/  FFMA.RP R8, R6.reuse, R22.reuse, R19.reuse ;  /* 0x0000001606087223 */ /* 0x1c0fe20000008013 */
[----:B------:R-:W-:Y:S01]  /*bb20*/  FFMA.RM R19, R6, R22, R19 ;  /* 0x0000001606137223 */ /* 0x000fe20000004013 */
[----:B------:R-:W-:Y:S02]  /*bb30*/  IADD3 R6, R21, 0x20, RZ ;  /* 0x0000002015067810 */ /* 0x000fe40007ffe0ff */
[----:B------:R-:W-:-:S02]  /*bb40*/  LOP3.LUT R17, R17, 0x800000, RZ, 0xfc, !PT ;  /* 0x0080000011117812 */ /* 0x000fc400078efcff */
[----:B------:R-:W-:Y:S02]  /*bb50*/  IADD3 R20, -R21, RZ, RZ ;  /* 0x000000ff15147210 */ /* 0x000fe40007ffe1ff */
[----:B------:R-:W-:Y:S02]  /*bb60*/  SHF.L.U32 R6, R17, R6, RZ ;  /* 0x0000000611067219 */ /* 0x000fe400000006ff */
[----:B------:R-:W-:Y:S02]  /*bb70*/  FSETP.NEU.FTZ.AND P0, PT, R8, R19, PT ;  /* 0x000000130800720b */ /* 0x000fe40003f1d000 */
[----:B------:R-:W-:Y:S02]  /*bb80*/  SEL R8, R20, RZ, P4 ;  /* 0x000000ff14087207 */ /* 0x000fe40002000000 */
[----:B------:R-:W-:Y:S02]  /*bb90*/  ISETP.NE.AND P1, PT, R6, RZ, P1 ;  /* 0x000000ff0600720c */ /* 0x000fe40000f25270 */
[----:B------:R-:W-:-:S02]  /*bba0*/  SHF.R.U32.HI R8, RZ, R8, R17 ;  /* 0x00000008ff087219 */ /* 0x000fc40000011611 */
[----:B------:R-:W-:Y:S02]  /*bbb0*/  PLOP3.LUT P0, PT, P0, P1, PT, 0xa8, 0x0 ;  /* 0x000000000000781c */ /* 0x000fe40000703570 */
[----:B------:R-:W-:Y:S02]  /*bbc0*/  SHF.R.U32.HI R17, RZ, 0x1, R8 ;  /* 0x00000001ff117819 */ /* 0x000fe40000011608 */
[----:B------:R-:W-:-:S04]  /*bbd0*/  SEL R6, RZ, 0x1, !P0 ;  /* 0x00000001ff067807 */ /* 0x000fc80004000000 */
[----:B------:R-:W-:-:S04]  /*bbe0*/  LOP3.LUT R19, R6, 0x1, R17, 0xf8, !PT ;  /* 0x0000000106137812 */ /* 0x000fc800078ef811 */
[----:B------:R-:W-:-:S04]  /*bbf0*/  LOP3.LUT R8, R19, R8, RZ, 0xc0, !PT ;  /* 0x0000000813087212 */ /* 0x000fc800078ec0ff */
[----:B------:R-:W-:-:S04]  /*bc00*/  IADD3 R8, R17, R8, RZ ;  /* 0x0000000811087210 */ /* 0x000fc80007ffe0ff */
[----:B------:R-:W-:Y:S01]  /*bc10*/  LOP3.LUT R5, R8, R5, RZ, 0xfc, !PT ;  /* 0x0000000508057212 */ /* 0x000fe200078efcff */
[----:B------:R-:W-:Y:S05]  /*bc20*/  BRA `(.L_x_65) ;  /* 0x0000004000007947 */ /* 0x000fea0003800000 */
.L_x_64:
[----:B------:R-:W-:-:S04]  /*bc30*/  LOP3.LUT R5, R5, 0x80000000, RZ, 0xc0, !PT ;  /* 0x8000000005057812 */ /* 0x000fc800078ec0ff */
[----:B------:R-:W-:Y:S01]  /*bc40*/  LOP3.LUT R5, R5, 0x7f800000, RZ, 0xfc, !PT ;  /* 0x7f80000005057812 */ /* 0x000fe200078efcff */
[----:B------:R-:W-:Y:S05]  /*bc50*/  BRA `(.L_x_65) ;  /* 0x0000001000007947 */ /* 0x000fea0003800000 */
.L_x_63:
[----:B------:R-:W-:-:S02]  /*bc60*/  LEA R5, R20, R5, 0x17 ;  /* 0x0000000514057211 */ /* 0x000fc400078eb8ff */
.L_x_65:
[----:B------:R-:W-:Y:S05]  /*bc70*/  BSYNC B3 ;  /* 0x0000000000037941 */ /* 0x000fea0003800000 */
.L_x_62:
[----:B------:R-:W-:Y:S05]  /*bc80*/  BRA `(.L_x_66) ;  /* 0x0000008000007947 */ /* 0x000fea0003800000 */
.L_x_61:
[----:B------:R-:W-:-:S04]  /*bc90*/  LOP3.LUT R5, R6, 0x80000000, R5, 0x48, !PT ;  /* 0x8000000006057812 */ /* 0x000fc800078e4805 */
[----:B------:R-:W-:Y:S01]  /*bca0*/  LOP3.LUT R5, R5, 0x7f800000, RZ, 0xfc, !PT ;  /* 0x7f80000005057812 */ /* 0x000fe200078efcff */
[----:B------:R-:W-:Y:S05]  /*bcb0*/  BRA `(.L_x_66) ;  /* 0x0000005000007947 */ /* 0x000fea0003800000 */
.L_x_60:
[----:B------:R-:W-:Y:S01]  /*bcc0*/  LOP3.LUT R5, R6, 0x80000000, R5, 0x48, !PT ;  /* 0x8000000006057812 */ /* 0x000fe200078e4805 */
[----:B------:R-:W-:Y:S05]  /*bcd0*/  BRA `(.L_x_66) ;  /* 0x0000003000007947 */ /* 0x000fea0003800000 */
.L_x_59:
[----:B------:R-:W0:Y:S01]  /*bce0*/  MUFU.RSQ R5, -QNAN ;  /* 0xffc0000000057908 */ /* 0x000e220000001400 */
[----:B------:R-:W-:Y:S05]  /*bcf0*/  BRA `(.L_x_66) ;  /* 0x0000001000007947 */ /* 0x000fea0003800000 */
.L_x_58:
[----:B------:R-:W-:-:S02]  /*bd00*/  FADD.FTZ R5, R5, R6 ;  /* 0x0000000605057221 */ /* 0x000fc40000010000 */
.L_x_66:
[----:B------:R-:W-:Y:S05]  /*bd10*/  BSYNC B2 ;  /* 0x0000000000027941 */ /* 0x000fea0003800000 */
.L_x_56:
[----:B------:R-:W-:Y:S02]  /*bd20*/  MOV R19, 0x0 ;  /* 0x0000000000137802 */ /* 0x000fe40000000f00 */
[----:B0-----:R-:W-:Y:S02]  /*bd30*/  MOV R6, R5 ;  /* 0x0000000500067202 */ /* 0x001fe40000000f00 */
[----:B------:R-:W-:Y:S05]  /*bd40*/  RET.REL.NODEC R18 `(sample_from_logits) ;  /* 0xffff42b012007950 */ /* 0x000fea0003c3ffff */
.L_x_67:
[----:B------:R-:W-:-:S00]  /*bd50*/  BRA `(.L_x_67) ;  /* 0xfffffff000007947 */ /* 0x000fc0000383ffff */
[----:B------:R-:W-:-:S00]  /*bd60*/  NOP ;  /* 0x0000000000007918 */ /* 0x000fc00000000000 */
        /* <DEDUP_REMOVED lines=9> */
.L_x_465:


//--------------------- .text.flash_attention_paged --------------------------
	.section	.text.flash_attention_paged,"ax",@progbits
	.sectioninfo	@"SHI_REGISTERS=168"
	.align	128
        .global         flash_attention_paged
        .type           flash_attention_paged,@function
        .size           flash_attention_paged,(.L_x_466 - flash_attention_paged)
        .other          flash_attention_paged,@"STO_CUDA_ENTRY STV_DEFAULT"
flash_attention_paged:
.text.flash_attention_paged:
[----:B------:R-:W-:-:S03]  /*0000*/  IMAD.MOV.U32 R1, RZ, RZ, c[0x0][0x28] ;  /* 0x00000a00ff017624 */ /* 0x000fc600078e00ff */
[----:B------:R-:W-:Y:S02]  /*0010*/  ISETP.NE.AND P0, PT, RZ, c[0x0][0x18c], PT ;  /* 0x00006300ff007a0c */ /* 0x000fe40003f05270 */
[----:B------:R-:W-:Y:S02]  /*0020*/  IADD3 R1, R1, -0x400, RZ ;  /* 0xfffffc0001017810 */ /* 0x000fe40007ffe0ff */
[----:B------:R-:W-:Y:S02]  /*0030*/  ISETP.EQ.OR P0, PT, RZ, c[0x0][0x190], !P0 ;  /* 0x00006400ff007a0c */ /* 0x000fe40004702670 */
[----:B------:R0:W1:Y:S02]  /*0040*/  R2UR UR9, R1 ;  /* 0x00000000010973c2 */ /* 0x00006400000e0000 */
[----:B------:R-:W-:-:S04]  /*0050*/  ISETP.EQ.OR P0, PT, RZ, c[0x0][0x194], P0 ;  /* 0x00006500ff007a0c */ /* 0x000fc80000702670 */
[----:B------:R-:W-:-:S13]  /*0060*/  ISETP.EQ.OR P0, PT, RZ, c[0x0][0x1b4], P0 ;  /* 0x00006d00ff007a0c */ /* 0x000fda0000702670 */
[----:B------:R-:W-:Y:S05]  /*0070*/  @P0 EXIT ;  /* 0x000000000000094d */ /* 0x000fea0003800000 */
[----:B0-----:R-:W0:Y:S01]  /*0080*/  S2R R152, SR_CTAID.X ;  /* 0x0000000000987919 */ /* 0x001e220000002500 */
[----:B------:R-:W-:Y:S02]  /*0090*/  ULDC.64 UR4, c[0x0][0x188] ;  /* 0x0000620000047ab9 */ /* 0x000fe40000000a00 */
[----:B------:R-:W-:Y:S01]  /*00a0*/  UIMAD UR5, UR4, UR5, URZ ;  /* 0x00000005040572a4 */ /* 0x000fe2000f8e023f */
[----:B------:R-:W0:Y:S02]  /*00b0*/  S2R R3, SR_TID.X ;  /* 0x0000000000037919 */ /* 0x000e240000002100 */
[----:B------:R-:W-:Y:S02]  /*00c0*/  ULDC UR4, c[0x0][0x194] ;  /* 0x0000650000047ab9 */ /* 0x000fe40000000800 */
[----:B------:R-:W-:Y:S01]  /*00d0*/  UIMAD UR5, UR5, UR4, URZ ;  /* 0x00000004050572a4 */ /* 0x000fe2000f8e023f */
[----:B0-----:R-:W-:-:S05]  /*00e0*/  IMAD R152, R152, c[0x0][0x0], R3 ;  /* 0x0000000098987a24 */ /* 0x001fca00078e0203 */
[----:B------:R-:W-:-:S13]  /*00f0*/  ISETP.GE.U32.AND P0, PT, R152, UR5, PT ;  /* 0x0000000598007c0c */ /* 0x000fda000bf06070 */
[----:B------:R-:W-:Y:S05]  /*0100*/  @P0 EXIT ;  /* 0x000000000000094d */ /* 0x000fea0003800000 */
[----:B------:R-:W0:Y:S01]  /*0110*/  I2F.U32.RP R4, c[0x0][0x190] ;  /* 0x0000640000047b06 */ /* 0x000e220000209000 */
[----:B------:R-:W-:Y:S01]  /*0120*/  IMAD.MOV.U32 R6, RZ, RZ, c[0x0][0x190] ;  /* 0x00006400ff067624 */ /* 0x000fe200078e00ff */
[----:B------:R-:W-:Y:S01]  /*0130*/  ISETP.NE.U32.AND P2, PT, RZ, c[0x0][0x190], PT ;  /* 0x00006400ff007a0c */ /* 0x000fe20003f45070 */
[----:B------:R-:W-:Y:S02]  /*0140*/  ULDC UR6, c[0x0][0x1a8] ;  /* 0x00006a0000067ab9 */ /* 0x000fe40000000800 */
[----:B------:R-:W-:Y:S02]  /*0150*/  UISETP.NE.AND UP0, UPT, URZ, UR6, UPT ;  /* 0x000000063f00728c */ /* 0x000fe4000bf05270 */
[----:B------:R-:W-:Y:S02]  /*0160*/  ULDC UR4, c[0x0][0x198] ;  /* 0x0000660000047ab9 */ /* 0x000fe40000000800 */
[----:B------:R-:W-:Y:S02]  /*0170*/  ULDC UR6, c[0x0][0x194] ;  /* 0x0000650000067ab9 */ /* 0x000fe40000000800 */
[----:B------:R-:W-:-:S02]  /*0180*/  UISETP.GE.U32.AND UP0, UPT, UR4, UR6, UP0 ;  /* 0x000000060400728c */ /* 0x000fc40008706070 */
[----:B------:R-:W-:Y:S01]  /*0190*/  ULDC.64 UR10, c[0x0][0x118] ;  /* 0x00004600000a7ab9 */ /* 0x000fe20000000a00 */
[----:B0-----:R-:W0:Y:S02]  /*01a0*/  MUFU.RCP R4, R4 ;  /* 0x0000000400047308 */ /* 0x001e240000001000 */
[----:B0-----:R-:W-:-:S06]  /*01b0*/  IADD3 R2, R4, 0xffffffe, RZ ;  /* 0x0ffffffe04027810 */ /* 0x001fcc0007ffe0ff */
[----:B------:R0:W2:Y:S02]  /*01c0*/  F2I.FTZ.U32.TRUNC.NTZ R3, R2 ;  /* 0x0000000200037305 */ /* 0x0000a4000021f000 */
[----:B0-----:R-:W-:Y:S02]  /*01d0*/  IMAD.MOV.U32 R2, RZ, RZ, RZ ;  /* 0x000000ffff027224 */ /* 0x001fe400078e00ff */
[----:B--2---:R-:W-:-:S04]  /*01e0*/  IMAD.MOV R5, RZ, RZ, -R3 ;  /* 0x000000ffff057224 */ /* 0x004fc800078e0a03 */
[----:B------:R-:W-:-:S04]  /*01f0*/  IMAD R5, R5, c[0x0][0x190], RZ ;  /* 0x0000640005057a24 */ /* 0x000fc800078e02ff */
[----:B------:R-:W-:Y:S01]  /*0200*/  IMAD.HI.U32 R0, R3, R5, R2 ;  /* 0x0000000503007227 */ /* 0x000fe200078e0002 */
[----:B------:R-:W-:-:S05]  /*0210*/  LOP3.LUT R2, R6, 0x3, RZ, 0xc0, !PT ;  /* 0x0000000306027812 */ /* 0x000fca00078ec0ff */
[----:B------:R-:W-:-:S05]  /*0220*/  IMAD.HI.U32 R0, R0, c[0x0][0x1a0], RZ ;  /* 0x0000680000007a27 */ /* 0x000fca00078e00ff */
[----:B------:R-:W-:-:S05]  /*0230*/  IADD3 R3, -R0, RZ, RZ ;  /* 0x000000ff00037210 */ /* 0x000fca0007ffe1ff */
[----:B------:R-:W-:-:S05]  /*0240*/  IMAD R3, R3, R6, c[0x0][0x1a0] ;  /* 0x0000680003037624 */ /* 0x000fca00078e0206 */
[----:B------:R-:W-:-:S13]  /*0250*/  ISETP.GE.U32.AND P0, PT, R3, c[0x0][0x190], PT ;  /* 0x0000640003007a0c */ /* 0x000fda0003f06070 */
[----:B------:R-:W-:Y:S02]  /*0260*/  @P0 IADD3 R3, R3, -c[0x0][0x190], RZ ;  /* 0x8000640003030a10 */ /* 0x000fe40007ffe0ff */
[----:B------:R-:W-:Y:S02]  /*0270*/  @P0 IADD3 R0, R0, 0x1, RZ ;  /* 0x0000000100000810 */ /* 0x000fe40007ffe0ff */
[----:B------:R-:W-:-:S13]  /*0280*/  ISETP.GE.U32.AND P1, PT, R3, c[0x0][0x190], PT ;  /* 0x0000640003007a0c */ /* 0x000fda0003f26070 */
[----:B------:R-:W-:Y:S02]  /*0290*/  @P1 IADD3 R0, R0, 0x1, RZ ;  /* 0x0000000100001810 */ /* 0x000fe40007ffe0ff */
[----:B------:R-:W-:-:S02]  /*02a0*/  @!P2 LOP3.LUT R0, RZ, c[0x0][0x190], RZ, 0x33, !PT ;  /* 0x00006400ff00aa12 */ /* 0x000fc400078e33ff */
.L_x_154:
[----:B------:R-:W0:Y:S01]  /*02b0*/  I2F.U32.RP R4, c[0x0][0x18c] ;  /* 0x0000630000047b06 */ /* 0x000e220000209000 */
[----:B------:R-:W-:Y:S01]  /*02c0*/  ISETP.NE.U32.AND P2, PT, RZ, c[0x0][0x18c], PT ;  /* 0x00006300ff007a0c */ /* 0x000fe20003f45070 */
[----:B-----5:R-:W-:-:S06]  /*02d0*/  IMAD.MOV.U32 R44, RZ, RZ, c[0x0][0x190] ;  /* 0x00006400ff2c7624 */ /* 0x020fcc00078e00ff */
[----:B-12---:R-:W2:Y:S08]  /*02e0*/  I2F.U32.RP R42, c[0x0][0x194] ;  /* 0x00006500002a7b06 */ /* 0x006eb00000209000 */
[----:B0-----:R-:W0:Y:S08]  /*02f0*/  MUFU.RCP R4, R4 ;  /* 0x0000000400047308 */ /* 0x001e300000001000 */
[----:B--2---:R-:W-:Y:S01]  /*0300*/  MUFU.RCP R42, R42 ;  /* 0x0000002a002a7308 */ /* 0x004fe20000001000 */
[----:B0-----:R-:W-:-:S07]  /*0310*/  IADD3 R40, R4, 0xffffffe, RZ ;  /* 0x0ffffffe04287810 */ /* 0x001fce0007ffe0ff */
[----:B------:R0:W2:Y:S02]  /*0320*/  F2I.FTZ.U32.TRUNC.NTZ R41, R40 ;  /* 0x0000002800297305 */ /* 0x0000a4000021f000 */
[----:B0-----:R-:W-:Y:S02]  /*0330*/  IMAD.MOV.U32 R40, RZ, RZ, RZ ;  /* 0x000000ffff287224 */ /* 0x001fe400078e00ff */
[----:B--2---:R-:W-:-:S04]  /*0340*/  IMAD.MOV R3, RZ, RZ, -R41 ;  /* 0x000000ffff037224 */ /* 0x004fc800078e0a29 */
[----:B------:R-:W-:-:S04]  /*0350*/  IMAD R3, R3, c[0x0][0x18c], RZ ;  /* 0x0000630003037a24 */ /* 0x000fc800078e02ff */
[----:B------:R-:W-:Y:S01]  /*0360*/  IMAD.HI.U32 R3, R41, R3, R40 ;  /* 0x0000000329037227 */ /* 0x000fe200078e0028 */
[----:B------:R-:W-:-:S05]  /*0370*/  IADD3 R40, R42, 0xffffffe, RZ ;  /* 0x0ffffffe2a287810 */ /* 0x000fca0007ffe0ff */
[----:B------:R-:W-:-:S04]  /*0380*/  IMAD.HI.U32 R3, R3, R152, RZ ;  /* 0x0000009803037227 */ /* 0x000fc800078e00ff */
[----:B------:R-:W-:-:S04]  /*0390*/  IMAD.MOV R41, RZ, RZ, -R3 ;  /* 0x000000ffff297224 */ /* 0x000fc800078e0a03 */
[----:B------:R-:W-:Y:S02]  /*03a0*/  IMAD R4, R41, c[0x0][0x18c], R152 ;  /* 0x0000630029047a24 */ /* 0x000fe400078e0298 */
[----:B------:R0:W2:Y:S03]  /*03b0*/  F2I.FTZ.U32.TRUNC.NTZ R41, R40 ;  /* 0x0000002800297305 */ /* 0x0000a6000021f000 */
[----:B------:R-:W-:Y:S02]  /*03c0*/  ISETP.GE.U32.AND P0, PT, R4, c[0x0][0x18c], PT ;  /* 0x0000630004007a0c */ /* 0x000fe40003f06070 */
[----:B0-----:R-:W-:-:S11]  /*03d0*/  MOV R40, RZ ;  /* 0x000000ff00287202 */ /* 0x001fd60000000f00 */
[----:B------:R-:W-:Y:S01]  /*03e0*/  @P0 IADD3 R4, R4, -c[0x0][0x18c], RZ ;  /* 0x8000630004040a10 */ /* 0x000fe20007ffe0ff */
[----:B--2---:R-:W-:Y:S01]  /*03f0*/  IMAD.MOV R43, RZ, RZ, -R41 ;  /* 0x000000ffff2b7224 */ /* 0x004fe200078e0a29 */
[----:B------:R-:W-:Y:S02]  /*0400*/  @P0 IADD3 R3, R3, 0x1, RZ ;  /* 0x0000000103030810 */ /* 0x000fe40007ffe0ff */
[----:B------:R-:W-:Y:S01]  /*0410*/  ISETP.GE.U32.AND P1, PT, R4, c[0x0][0x18c], PT ;  /* 0x0000630004007a0c */ /* 0x000fe20003f26070 */
[----:B------:R-:W-:-:S04]  /*0420*/  IMAD R43, R43, c[0x0][0x194], RZ ;  /* 0x000065002b2b7a24 */ /* 0x000fc800078e02ff */
[----:B------:R-:W-:-:S08]  /*0430*/  IMAD.HI.U32 R4, R41, R43, R40 ;  /* 0x0000002b29047227 */ /* 0x000fd000078e0028 */
[----:B------:R-:W-:Y:S02]  /*0440*/  @P1 IADD3 R3, R3, 0x1, RZ ;  /* 0x0000000103031810 */ /* 0x000fe40007ffe0ff */
[----:B------:R-:W-:Y:S02]  /*0450*/  @!P2 LOP3.LUT R3, RZ, c[0x0][0x18c], RZ, 0x33, !PT ;  /* 0x00006300ff03aa12 */ /* 0x000fe400078e33ff */
[----:B------:R-:W-:Y:S02]  /*0460*/  ISETP.GT.U32.AND P2, PT, R44, c[0x0][0x1a0], PT ;  /* 0x000068002c007a0c */ /* 0x000fe40003f44070 */
[----:B------:R-:W-:Y:S01]  /*0470*/  ISETP.NE.U32.AND P1, PT, RZ, c[0x0][0x194], PT ;  /* 0x00006500ff007a0c */ /* 0x000fe20003f25070 */
[----:B------:R-:W-:-:S04]  /*0480*/  IMAD.HI.U32 R4, R4, R3, RZ ;  /* 0x0000000304047227 */ /* 0x000fc800078e00ff */
[----:B------:R-:W-:-:S04]  /*0490*/  IMAD.MOV R4, RZ, RZ, -R4 ;  /* 0x000000ffff047224 */ /* 0x000fc800078e0a04 */
[----:B------:R-:W-:-:S05]  /*04a0*/  IMAD R50, R4, c[0x0][0x194], R3 ;  /* 0x0000650004327a24 */ /* 0x000fca00078e0203 */
[----:B------:R-:W-:-:S13]  /*04b0*/  ISETP.GE.U32.AND P0, PT, R50, c[0x0][0x194], PT ;  /* 0x0000650032007a0c */ /* 0x000fda0003f06070 */
[----:B------:R-:W-:-:S04]  /*04c0*/  @P0 IADD3 R50, R50, -c[0x0][0x194], RZ ;  /* 0x8000650032320a10 */ /* 0x000fc80007ffe0ff */
[----:B------:R-:W-:-:S13]  /*04d0*/  ISETP.GE.U32.AND P0, PT, R50, c[0x0][0x194], PT ;  /* 0x0000650032007a0c */ /* 0x000fda0003f06070 */
[----:B------:R-:W-:Y:S02]  /*04e0*/  @P0 IADD3 R50, R50, -c[0x0][0x194], RZ ;  /* 0x8000650032320a10 */ /* 0x000fe40007ffe0ff */
[----:B------:R-:W-:Y:S01]  /*04f0*/  @!P1 LOP3.LUT R50, RZ, c[0x0][0x194], RZ, 0x33, !PT ;  /* 0x00006500ff329a12 */ /* 0x000fe200078e33ff */
[----:B------:R-:W-:Y:S05]  /*0500*/  @P2 BRA `(.L_x_68) ;  /* 0x0001bf7000002947 */ /* 0x000fea0003800000 */
[----:B------:R-:W0:Y:S01]  /*0510*/  I2F.U32.RP R45, R0 ;  /* 0x00000000002d7306 */ /* 0x000e220000209000 */
[----:B------:R-:W-:Y:S01]  /*0520*/  IMAD.MOV R41, RZ, RZ, -R3 ;  /* 0x000000ffff297224 */ /* 0x000fe200078e0a03 */
[----:B------:R-:W-:Y:S02]  /*0530*/  ISETP.NE.U32.AND P0, PT, RZ, c[0x0][0x180], PT ;  /* 0x00006000ff007a0c */ /* 0x000fe40003f05070 */
[----:B------:R-:W-:Y:S01]  /*0540*/  MOV R49, RZ ;  /* 0x000000ff00317202 */ /* 0x000fe20000000f00 */
[----:B------:R-:W-:Y:S01]  /*0550*/  IMAD R4, R41, c[0x0][0x18c], R152 ;  /* 0x0000630029047a24 */ /* 0x000fe200078e0298 */
[----:B------:R-:W-:Y:S02]  /*0560*/  ISETP.NE.AND.EX P0, PT, RZ, c[0x0][0x184], PT, P0 ;  /* 0x00006100ff007a0c */ /* 0x000fe40003f05300 */
[----:B0-----:R-:W0:Y:S01]  /*0570*/  MUFU.RCP R45, R45 ;  /* 0x0000002d002d7308 */ /* 0x001e220000001000 */
[----:B------:R-:W-:-:S10]  /*0580*/  IMAD.MOV R47, RZ, RZ, -R0 ;  /* 0x000000ffff2f7224 */ /* 0x000fd400078e0a00 */
[----:B------:R-:W-:-:S04]  /*0590*/  @P0 IMAD.MOV.U32 R43, RZ, RZ, 0x4 ;  /* 0x00000004ff2b0424 */ /* 0x000fc800078e00ff */
[----:B------:R-:W-:-:S05]  /*05a0*/  @P0 IMAD.WIDE.U32 R42, R4, R43, c[0x0][0x180] ;  /* 0x00006000042a0625 */ /* 0x000fca00078e002b */
[----:B------:R2:W5:Y:S01]  /*05b0*/  @P0 LDG.E.CONSTANT R49, [R42.64] ;  /* 0x0000000a2a310981 */ /* 0x000562000c1e9900 */
[----:B------:R-:W-:Y:S01]  /*05c0*/  ISETP.NE.U32.AND P2, PT, R0, RZ, PT ;  /* 0x000000ff0000720c */ /* 0x000fe20003f45070 */
[----:B------:R-:W-:Y:S01]  /*05d0*/  BSSY B0, `(.L_x_68) ;  /* 0x0001bea000007945 */ /* 0x000fe20003800000 */
[----:B0-----:R-:W-:-:S04]  /*05e0*/  IADD3 R40, R45, 0xffffffe, RZ ;  /* 0x0ffffffe2d287810 */ /* 0x001fc80007ffe0ff */
[----:B------:R0:W3:Y:S02]  /*05f0*/  F2I.FTZ.U32.TRUNC.NTZ R41, R40 ;  /* 0x0000002800297305 */ /* 0x0000e4000021f000 */
[----:B0-----:R-:W-:Y:S02]  /*0600*/  IMAD.MOV.U32 R40, RZ, RZ, RZ ;  /* 0x000000ffff287224 */ /* 0x001fe400078e00ff */
[----:B---3--:R-:W-:-:S04]  /*0610*/  IMAD R47, R47, R41, RZ ;  /* 0x000000292f2f7224 */ /* 0x008fc800078e02ff */
[----:B------:R-:W-:-:S04]  /*0620*/  IMAD.HI.U32 R41, R41, R47, R40 ;  /* 0x0000002f29297227 */ /* 0x000fc800078e0028 */
[----:B------:R-:W-:Y:S02]  /*0630*/  IMAD R47, R3, c[0x0][0x19c], RZ ;  /* 0x00006700032f7a24 */ /* 0x000fe400078e02ff */
[----:B------:R-:W-:-:S04]  /*0640*/  IMAD.HI.U32 R41, R41, c[0x0][0x18c], RZ ;  /* 0x0000630029297a27 */ /* 0x000fc800078e00ff */
[----:B--2---:R-:W-:Y:S02]  /*0650*/  IMAD.MOV R43, RZ, RZ, -R41 ;  /* 0x000000ffff2b7224 */ /* 0x004fe400078e0a29 */
[----:B------:R-:W-:Y:S02]  /*0660*/  IMAD R3, R3, c[0x0][0x1a4], RZ ;  /* 0x0000690003037a24 */ /* 0x000fe400078e02ff */
[----:B------:R-:W-:-:S05]  /*0670*/  IMAD R43, R0, R43, c[0x0][0x18c] ;  /* 0x00006300002b7624 */ /* 0x000fca00078e022b */
[----:B------:R-:W-:-:S13]  /*0680*/  ISETP.GE.U32.AND P0, PT, R43, R0, PT ;  /* 0x000000002b00720c */ /* 0x000fda0003f06070 */
[----:B------:R-:W-:Y:S01]  /*0690*/  @P0 IMAD.IADD R43, R43, 0x1, -R0 ;  /* 0x000000012b2b0824 */ /* 0x000fe200078e0a00 */
[----:B------:R-:W-:Y:S02]  /*06a0*/  @P0 IADD3 R41, R41, 0x1, RZ ;  /* 0x0000000129290810 */ /* 0x000fe40007ffe0ff */
[----:B------:R-:W-:Y:S02]  /*06b0*/  ISETP.GT.U32.AND P0, PT, R0, c[0x0][0x18c], PT ;  /* 0x0000630000007a0c */ /* 0x000fe40003f04070 */
[----:B------:R-:W-:-:S13]  /*06c0*/  ISETP.GE.U32.AND P1, PT, R43, R0, PT ;  /* 0x000000002b00720c */ /* 0x000fda0003f26070 */
[----:B------:R-:W-:Y:S02]  /*06d0*/  @P1 IADD3 R41, R41, 0x1, RZ ;  /* 0x0000000129291810 */ /* 0x000fe40007ffe0ff */
[----:B------:R-:W-:-:S04]  /*06e0*/  @!P2 LOP3.LUT R41, RZ, R0, RZ, 0x33, !PT ;  /* 0x00000000ff29a212 */ /* 0x000fc800078e33ff */
[----:B------:R-:W-:-:S04]  /*06f0*/  SEL R43, R41, 0x1, !P0 ;  /* 0x00000001292b7807 */ /* 0x000fc80004000000 */
[----:B------:R-:W0:Y:S01]  /*0700*/  I2F.U32.RP R42, R43 ;  /* 0x0000002b002a7306 */ /* 0x000e220000209000 */
[----:B------:R-:W-:Y:S02]  /*0710*/  IADD3 R45, RZ, -R43, RZ ;  /* 0x8000002bff2d7210 */ /* 0x000fe40007ffe0ff */
[----:B------:R-:W-:-:S05]  /*0720*/  ISETP.NE.U32.AND P2, PT, R43, RZ, PT ;  /* 0x000000ff2b00720c */ /* 0x000fca0003f45070 */
[----:B0-----:R-:W0:Y:S02]  /*0730*/  MUFU.RCP R42, R42 ;  /* 0x0000002a002a7308 */ /* 0x001e240000001000 */
[----:B0-----:R-:W-:-:S06]  /*0740*/  IADD3 R40, R42, 0xffffffe, RZ ;  /* 0x0ffffffe2a287810 */ /* 0x001fcc0007ffe0ff */
[----:B------:R0:W2:Y:S02]  /*0750*/  F2I.FTZ.U32.TRUNC.NTZ R41, R40 ;  /* 0x0000002800297305 */ /* 0x0000a4000021f000 */
[----:B0-----:R-:W-:Y:S02]  /*0760*/  IMAD.MOV.U32 R40, RZ, RZ, RZ ;  /* 0x000000ffff287224 */ /* 0x001fe400078e00ff */
[----:B--2---:R-:W-:-:S04]  /*0770*/  IMAD R45, R45, R41, RZ ;  /* 0x000000292d2d7224 */ /* 0x004fc800078e02ff */
[----:B------:R-:W-:-:S06]  /*0780*/  IMAD.HI.U32 R41, R41, R45, R40 ;  /* 0x0000002d29297227 */ /* 0x000fcc00078e0028 */
[----:B------:R-:W-:-:S04]  /*0790*/  IMAD.HI.U32 R51, R41, R4, RZ ;  /* 0x0000000429337227 */ /* 0x000fc800078e00ff */
[----:B------:R-:W-:Y:S02]  /*07a0*/  IMAD.MOV R46, RZ, RZ, -R51 ;  /* 0x000000ffff2e7224 */ /* 0x000fe400078e0a33 */
[----:B------:R-:W-:Y:S02]  /*07b0*/  IMAD.MOV.U32 R41, RZ, RZ, c[0x0][0x194] ;  /* 0x00006500ff297624 */ /* 0x000fe400078e00ff */
[----:B------:R-:W-:Y:S02]  /*07c0*/  IMAD R46, R43, R46, R4 ;  /* 0x0000002e2b2e7224 */ /* 0x000fe400078e0204 */
[----:B------:R-:W-:Y:S01]  /*07d0*/  IMAD R4, R4, c[0x0][0x190], RZ ;  /* 0x0000640004047a24 */ /* 0x000fe200078e02ff */
[----:B------:R-:W-:Y:S02]  /*07e0*/  IADD3 R41, -R41, 0x1, RZ ;  /* 0x0000000129297810 */ /* 0x000fe40007ffe1ff */
[----:B------:R-:W-:Y:S02]  /*07f0*/  ISETP.GE.U32.AND P0, PT, R46, R43, PT ;  /* 0x0000002b2e00720c */ /* 0x000fe40003f06070 */
[----:B------:R-:W-:-:S02]  /*0800*/  IADD3 R41, R50, c[0x0][0x198], R41 ;  /* 0x0000660032297a10 */ /* 0x000fc40007ffe029 */
[----:B------:R-:W-:-:S09]  /*0810*/  IADD3 R3, P3, R3, R4, RZ ;  /* 0x0000000403037210 */ /* 0x000fd20007f7e0ff */
[----:B------:R-:W-:Y:S01]  /*0820*/  @P0 IMAD.IADD R46, R46, 0x1, -R43 ;  /* 0x000000012e2e0824 */ /* 0x000fe200078e0a2b */
[----:B------:R-:W-:Y:S02]  /*0830*/  @P0 IADD3 R51, R51, 0x1, RZ ;  /* 0x0000000133330810 */ /* 0x000fe40007ffe0ff */
[----:B------:R-:W-:Y:S02]  /*0840*/  PLOP3.LUT P0, PT, PT, PT, UP0, 0x80, 0x0 ;  /* 0x000000000000781c */ /* 0x000fe40003f0f008 */
[----:B------:R-:W-:Y:S02]  /*0850*/  ISETP.GE.U32.AND P1, PT, R46, R43, PT ;  /* 0x0000002b2e00720c */ /* 0x000fe40003f26070 */
[----:B------:R-:W-:-:S04]  /*0860*/  ISETP.LT.U32.AND P0, PT, R41, c[0x0][0x198], P0 ;  /* 0x0000660029007a0c */ /* 0x000fc80000701070 */
[----:B------:R-:W-:-:S04]  /*0870*/  SEL R48, R41, c[0x0][0x198], P0 ;  /* 0x0000660029307a07 */ /* 0x000fc80000000000 */
[----:B------:R-:W-:-:S03]  /*0880*/  ISETP.NE.AND P0, PT, R48, RZ, PT ;  /* 0x000000ff3000720c */ /* 0x000fc60003f05270 */
[----:B------:R-:W-:Y:S02]  /*0890*/  @P1 IADD3 R51, R51, 0x1, RZ ;  /* 0x0000000133331810 */ /* 0x000fe40007ffe0ff */
[----:B------:R-:W-:Y:S02]  /*08a0*/  @!P2 LOP3.LUT R51, RZ, R43, RZ, 0x33, !PT ;  /* 0x0000002bff33a212 */ /* 0x000fe400078e33ff */
[----:B------:R-:W-:Y:S01]  /*08b0*/  IADD3 R47, P2, R47, R4, RZ ;  /* 0x000000042f2f7210 */ /* 0x000fe20007f5e0ff */
[----:B------:R-:W-:Y:S01]  /*08c0*/  IMAD.X R4, RZ, RZ, RZ, P3 ;  /* 0x000000ffff047224 */ /* 0x000fe200018e06ff */
[----:B------:R-:W-:Y:S02]  /*08d0*/  ISETP.GE.U32.AND P1, PT, R51, R0, PT ;  /* 0x000000003300720c */ /* 0x000fe40003f26070 */
[----:B------:R-:W-:-:S11]  /*08e0*/  IADD3.X R46, RZ, RZ, RZ, P2, !PT ;  /* 0x000000ffff2e7210 */ /* 0x000fd600017fe4ff */
[----:B------:R-:W-:Y:S01]  /*08f0*/  @P1 IADD3 R51, R0, -0x1, RZ ;  /* 0xffffffff00331810 */ /* 0x000fe20007ffe0ff */
[----:B------:R-:W-:Y:S05]  /*0900*/  @!P0 BRA `(.L_x_69) ;  /* 0x0001b4e000008947 */ /* 0x000fea0003800000 */
[----:B------:R-:W-:-:S13]  /*0910*/  ISETP.GE.U32.AND P0, PT, R44, 0x101, PT ;  /* 0x000001012c00780c */ /* 0x000fda0003f06070 */
[----:B------:R-:W-:Y:S05]  /*0920*/  @!P0 BRA `(.L_x_70) ;  /* 0x0001861000008947 */ /* 0x000fea0003800000 */
[----:B------:R-:W-:Y:S01]  /*0930*/  BSSY B1, `(.L_x_71) ;  /* 0x00000ee000017945 */ /* 0x000fe20003800000 */
[----:B------:R-:W-:Y:S02]  /*0940*/  IMAD R51, R51, c[0x0][0x190], RZ ;  /* 0x0000640033337a24 */ /* 0x000fe400078e02ff */
[----:B------:R-:W-:Y:S02]  /*0950*/  IMAD.MOV.U32 R52, RZ, RZ, -0x800000 ;  /* 0xff800000ff347424 */ /* 0x000fe400078e00ff */
[----:B------:R-:W-:-:S02]  /*0960*/  IMAD.MOV.U32 R53, RZ, RZ, RZ ;  /* 0x000000ffff357224 */ /* 0x000fc400078e00ff */
.L_x_81:
[----:B------:R-:W0:Y:S01]  /*0970*/  I2F.U32.RP R42, c[0x0][0x1b4] ;  /* 0x00006d00002a7b06 */ /* 0x000e220000209000 */
[----:B------:R-:W-:Y:S01]  /*0980*/  ISETP.NE.U32.AND P2, PT, RZ, c[0x0][0x1b4], PT ;  /* 0x00006d00ff007a0c */ /* 0x000fe20003f45070 */
[----:B------:R-:W-:Y:S06]  /*0990*/  BSSY B2, `(.L_x_72) ;  /* 0x00000e3000027945 */ /* 0x000fec0003800000 */
[----:B0-----:R-:W0:Y:S02]  /*09a0*/  MUFU.RCP R42, R42 ;  /* 0x0000002a002a7308 */ /* 0x001e240000001000 */
[----:B0-----:R-:W-:-:S06]  /*09b0*/  IADD3 R40, R42, 0xffffffe, RZ ;  /* 0x0ffffffe2a287810 */ /* 0x001fcc0007ffe0ff */
[----:B------:R0:W2:Y:S02]  /*09c0*/  F2I.FTZ.U32.TRUNC.NTZ R41, R40 ;  /* 0x0000002800297305 */ /* 0x0000a4000021f000 */
[----:B0-----:R-:W-:Y:S01]  /*09d0*/  MOV R40, RZ ;  /* 0x000000ff00287202 */ /* 0x001fe20000000f00 */
[----:B--2---:R-:W-:-:S04]  /*09e0*/  IMAD.MOV R43, RZ, RZ, -R41 ;  /* 0x000000ffff2b7224 */ /* 0x004fc800078e0a29 */
[----:B------:R-:W-:-:S04]  /*09f0*/  IMAD R43, R43, c[0x0][0x1b4], RZ ;  /* 0x00006d002b2b7a24 */ /* 0x000fc800078e02ff */
[----:B------:R-:W-:-:S06]  /*0a00*/  IMAD.HI.U32 R44, R41, R43, R40 ;  /* 0x0000002b292c7227 */ /* 0x000fcc00078e0028 */
[----:B------:R-:W-:-:S04]  /*0a10*/  IMAD.HI.U32 R44, R44, R53, RZ ;  /* 0x000000352c2c7227 */ /* 0x000fc800078e00ff */
[----:B------:R-:W-:-:S04]  /*0a20*/  IMAD.MOV R54, RZ, RZ, -R44 ;  /* 0x000000ffff367224 */ /* 0x000fc800078e0a2c */
[----:B------:R-:W-:-:S05]  /*0a30*/  IMAD R41, R54, c[0x0][0x1b4], R53 ;  /* 0x00006d0036297a24 */ /* 0x000fca00078e0235 */
[----:B------:R-:W-:-:S13]  /*0a40*/  ISETP.GE.U32.AND P0, PT, R41, c[0x0][0x1b4], PT ;  /* 0x00006d0029007a0c */ /* 0x000fda0003f06070 */
[----:B------:R-:W-:Y:S02]  /*0a50*/  @P0 IADD3 R41, R41, -c[0x0][0x1b4], RZ ;  /* 0x80006d0029290a10 */ /* 0x000fe40007ffe0ff */
[----:B------:R-:W-:Y:S02]  /*0a60*/  @P0 IADD3 R44, R44, 0x1, RZ ;  /* 0x000000012c2c0810 */ /* 0x000fe40007ffe0ff */
[----:B------:R-:W-:-:S13]  /*0a70*/  ISETP.GE.U32.AND P1, PT, R41, c[0x0][0x1b4], PT ;  /* 0x00006d0029007a0c */ /* 0x000fda0003f26070 */
[----:B------:R-:W-:Y:S02]  /*0a80*/  @P1 IADD3 R44, R44, 0x1, RZ ;  /* 0x000000012c2c1810 */ /* 0x000fe40007ffe0ff */
[----:B------:R-:W-:-:S04]  /*0a90*/  @!P2 LOP3.LUT R44, RZ, c[0x0][0x1b4], RZ, 0x33, !PT ;  /* 0x00006d00ff2caa12 */ /* 0x000fc800078e33ff */
[----:B------:R-:W-:-:S13]  /*0aa0*/  ISETP.GE.U32.AND P0, PT, R44, c[0x0][0x1b8], PT ;  /* 0x00006e002c007a0c */ /* 0x000fda0003f06070 */
[----:B-1----:R-:W-:Y:S05]  /*0ab0*/  @P0 BRA `(.L_x_73) ;  /* 0x00000d0000000947 */ /* 0x002fea0003800000 */
[----:B------:R-:W-:-:S04]  /*0ac0*/  IMAD.MOV.U32 R41, RZ, RZ, 0x8 ;  /* 0x00000008ff297424 */ /* 0x000fc800078e00ff */
[----:B------:R-:W-:-:S06]  /*0ad0*/  IMAD.WIDE.U32 R40, R44, R41, c[0x0][0x168] ;  /* 0x00005a002c287625 */ /* 0x000fcc00078e0029 */
[----:B------:R-:W5:Y:S01]  /*0ae0*/  LDG.E.64.CONSTANT R40, [R40.64] ;  /* 0x0000000a28287981 */ /* 0x000f62000c1e9b00 */
[----:B------:R-:W-:Y:S01]  /*0af0*/  IMAD.MOV.U32 R42, RZ, RZ, c[0x0][0x190] ;  /* 0x00006400ff2a7624 */ /* 0x000fe200078e00ff */
[----:B------:R-:W-:Y:S01]  /*0b00*/  UMOV UR4, URZ ;  /* 0x0000003f00047c82 */ /* 0x000fe20008000000 */
[----:B------:R-:W-:Y:S01]  /*0b10*/  IMAD.MOV R44, RZ, RZ, -R44 ;  /* 0x000000ffff2c7224 */ /* 0x000fe200078e0a2c */
[----:B------:R-:W-:Y:S02]  /*0b20*/  MOV R155, RZ ;  /* 0x000000ff009b7202 */ /* 0x000fe40000000f00 */
[----:B------:R-:W-:Y:S01]  /*0b30*/  IADD3 R42, R42, -0x1, RZ ;  /* 0xffffffff2a2a7810 */ /* 0x000fe20007ffe0ff */
[----:B------:R-:W-:-:S03]  /*0b40*/  IMAD R43, R44, c[0x0][0x1b4], R53 ;  /* 0x00006d002c2b7a24 */ /* 0x000fc600078e0235 */
[----:B------:R-:W-:Y:S01]  /*0b50*/  ISETP.GE.U32.AND P0, PT, R42, 0x3, PT ;  /* 0x000000032a00780c */ /* 0x000fe20003f06070 */
[----:B------:R-:W-:-:S05]  /*0b60*/  IMAD R44, R43, c[0x0][0x1a0], RZ ;  /* 0x000068002b2c7a24 */ /* 0x000fca00078e02ff */
[----:B------:R-:W-:-:S05]  /*0b70*/  IADD3 R149, P1, R44, R51, RZ ;  /* 0x000000332c957210 */ /* 0x000fca0007f3e0ff */
[----:B------:R-:W-:Y:S02]  /*0b80*/  IMAD.X R154, RZ, RZ, RZ, P1 ;  /* 0x000000ffff9a7224 */ /* 0x000fe400008e06ff */
[----:B------:R-:W-:Y:S05]  /*0b90*/  @!P0 BRA `(.L_x_74) ;  /* 0x00000a6000008947 */ /* 0x000fea0003800000 */
[----:B------:R-:W-:-:S04]  /*0ba0*/  IADD3 R153, -R2, c[0x0][0x190], RZ ;  /* 0x0000640002997a10 */ /* 0x000fc80007ffe1ff */
[----:B------:R-:W-:-:S13]  /*0bb0*/  ISETP.GT.AND P0, PT, R153, RZ, PT ;  /* 0x000000ff9900720c */ /* 0x000fda0003f04270 */
[----:B------:R-:W-:Y:S05]  /*0bc0*/  @!P0 BRA `(.L_x_75) ;  /* 0x000008b000008947 */ /* 0x000fea0003800000 */
[----:B------:R-:W-:Y:S02]  /*0bd0*/  ISETP.GT.AND P1, PT, R153, 0xc, PT ;  /* 0x0000000c9900780c */ /* 0x000fe40003f24270 */
[----:B------:R-:W-:-:S11]  /*0be0*/  PLOP3.LUT P0, PT, PT, PT, PT, 0x80, 0x0 ;  /* 0x000000000000781c */ /* 0x000fd60003f0f070 */
[----:B------:R-:W-:Y:S05]  /*0bf0*/  @!P1 BRA `(.L_x_76) ;  /* 0x0000058000009947 */ /* 0x000fea0003800000 */
[----:B------:R-:W-:-:S02]  /*0c00*/  PLOP3.LUT P0, PT, PT, PT, PT, 0x8, 0x0 ;  /* 0x000000000000781c */ /* 0x000fc40003f0e170 */
.L_x_77:
[----:B------:R-:W-:Y:S02]  /*0c10*/  IADD3 R43, P1, R47, UR4, RZ ;  /* 0x000000042f2b7c10 */ /* 0x000fe4000ff3e0ff */
[----:B------:R-:W-:-:S03]  /*0c20*/  IADD3 R45, P2, R149, UR4, RZ ;  /* 0x00000004952d7c10 */ /* 0x000fc6000ff5e0ff */
[----:B------:R-:W-:Y:S01]  /*0c30*/  IMAD.X R44, RZ, RZ, R46, P1 ;  /* 0x000000ffff2c7224 */ /* 0x000fe200008e062e */
[----:B------:R-:W-:Y:S01]  /*0c40*/  LEA R42, P1, R43, c[0x0][0x160], 0x2 ;  /* 0x000058002b2a7a11 */ /* 0x000fe200078210ff */
[----:B------:R-:W-:-:S03]  /*0c50*/  IMAD.X R54, RZ, RZ, R154, P2 ;  /* 0x000000ffff367224 */ /* 0x000fc600010e069a */
[----:B------:R-:W-:Y:S02]  /*0c60*/  LEA.HI.X R43, R43, c[0x0][0x164], R44, 0x2, P1 ;  /* 0x000059002b2b7a11 */ /* 0x000fe400008f142c */
[----:B-----5:R-:W-:-:S03]  /*0c70*/  LEA R44, P1, R45, R40, 0x2 ;  /* 0x000000282d2c7211 */ /* 0x020fc600078210ff */
[----:B------:R-:W2:Y:S01]  /*0c80*/  LDG.E.CONSTANT R55, [R42.64] ;  /* 0x0000000a2a377981 */ /* 0x000ea2000c1e9900 */
[----:B------:R-:W-:-:S03]  /*0c90*/  LEA.HI.X R45, R45, R41, R54, 0x2, P1 ;  /* 0x000000292d2d7211 */ /* 0x000fc600008f1436 */
[----:B------:R-:W3:Y:S04]  /*0ca0*/  LDG.E.CONSTANT R151, [R42.64+0x4] ;  /* 0x0000040a2a977981 */ /* 0x000ee8000c1e9900 */
[----:B------:R-:W2:Y:S04]  /*0cb0*/  LDG.E.CONSTANT R54, [R44.64] ;  /* 0x0000000a2c367981 */ /* 0x000ea8000c1e9900 */
[----:B------:R-:W3:Y:S01]  /*0cc0*/  LDG.E.CONSTANT R150, [R44.64+0x4] ;  /* 0x0000040a2c967981 */ /* 0x000ee2000c1e9900 */
[----:B------:R-:W-:-:S03]  /*0cd0*/  UIADD3 UR6, UR4, 0x4, URZ ;  /* 0x0000000404067890 */ /* 0x000fc6000fffe03f */
[----:B------:R0:W4:Y:S04]  /*0ce0*/  LDG.E.CONSTANT R156, [R44.64+0x8] ;  /* 0x0000080a2c9c7981 */ /* 0x000128000c1e9900 */
[----:B------:R0:W4:Y:S04]  /*0cf0*/  LDG.E.CONSTANT R157, [R44.64+0xc] ;  /* 0x00000c0a2c9d7981 */ /* 0x000128000c1e9900 */
[----:B------:R1:W4:Y:S01]  /*0d00*/  LDG.E.CONSTANT R159, [R42.64+0xc] ;  /* 0x00000c0a2a9f7981 */ /* 0x000322000c1e9900 */
[----:B--2---:R-:W-:Y:S01]  /*0d10*/  FFMA R155, R54, R55, R155 ;  /* 0x00000037369b7223 */ /* 0x004fe2000000009b */
[----:B------:R-:W-:-:S03]  /*0d20*/  IADD3 R55, P1, R47, UR6, RZ ;  /* 0x000000062f377c10 */ /* 0x000fc6000ff3e0ff */
[----:B---3--:R-:W-:Y:S02]  /*0d30*/  FFMA R155, R150, R151, R155 ;  /* 0x00000097969b7223 */ /* 0x008fe4000000009b */
[----:B------:R-:W-:Y:S01]  /*0d40*/  IMAD.X R150, RZ, RZ, R46, P1 ;  /* 0x000000ffff967224 */ /* 0x000fe200008e062e */
[----:B------:R-:W-:-:S04]  /*0d50*/  LEA R54, P1, R55, c[0x0][0x160], 0x2 ;  /* 0x0000580037367a11 */ /* 0x000fc800078210ff */
[----:B------:R-:W-:Y:S02]  /*0d60*/  LEA.HI.X R55, R55, c[0x0][0x164], R150, 0x2, P1 ;  /* 0x0000590037377a11 */ /* 0x000fe400008f1496 */
[----:B------:R-:W-:-:S03]  /*0d70*/  IADD3 R151, P1, R149, UR6, RZ ;  /* 0x0000000695977c10 */ /* 0x000fc6000ff3e0ff */
[----:B0-----:R-:W2:Y:S01]  /*0d80*/  LDG.E.CONSTANT R44, [R54.64] ;  /* 0x0000000a362c7981 */ /* 0x001ea2000c1e9900 */
[----:B------:R-:W-:Y:S02]  /*0d90*/  IADD3.X R158, RZ, R154, RZ, P1, !PT ;  /* 0x0000009aff9e7210 */ /* 0x000fe40000ffe4ff */
[C---:B------:R-:W-:Y:S01]  /*0da0*/  LEA R150, P1, R151.reuse, R40, 0x2 ;  /* 0x0000002897967211 */ /* 0x040fe200078210ff */
[----:B------:R-:W3:Y:S03]  /*0db0*/  LDG.E.CONSTANT R160, [R54.64+0x4] ;  /* 0x0000040a36a07981 */ /* 0x000ee6000c1e9900 */
[----:B------:R-:W-:Y:S02]  /*0dc0*/  LEA.HI.X R151, R151, R41, R158, 0x2, P1 ;  /* 0x0000002997977211 */ /* 0x000fe400008f149e */
[----:B------:R1:W4:Y:S04]  /*0dd0*/  LDG.E.CONSTANT R158, [R42.64+0x8] ;  /* 0x0000080a2a9e7981 */ /* 0x000328000c1e9900 */
[----:B------:R-:W2:Y:S04]  /*0de0*/  LDG.E.CONSTANT R45, [R150.64] ;  /* 0x0000000a962d7981 */ /* 0x000ea8000c1e9900 */
[----:B------:R-:W3:Y:S01]  /*0df0*/  LDG.E.CONSTANT R161, [R150.64+0x4] ;  /* 0x0000040a96a17981 */ /* 0x000ee2000c1e9900 */
[----:B------:R-:W-:-:S06]  /*0e00*/  UIADD3 UR6, UR4, 0x8, URZ ;  /* 0x0000000804067890 */ /* 0x000fcc000fffe03f */
[----:B-1----:R-:W-:-:S05]  /*0e10*/  IADD3 R42, P1, R47, UR6, RZ ;  /* 0x000000062f2a7c10 */ /* 0x002fca000ff3e0ff */
[----:B------:R-:W-:Y:S01]  /*0e20*/  IMAD.X R43, RZ, RZ, R46, P1 ;  /* 0x000000ffff2b7224 */ /* 0x000fe200008e062e */
[----:B----4-:R-:W-:-:S04]  /*0e30*/  FFMA R156, R156, R158, R155 ;  /* 0x0000009e9c9c7223 */ /* 0x010fc8000000009b */
[----:B------:R-:W-:Y:S02]  /*0e40*/  FFMA R156, R157, R159, R156 ;  /* 0x0000009f9d9c7223 */ /* 0x000fe4000000009c */
[----:B------:R0:W4:Y:S02]  /*0e50*/  LDG.E.CONSTANT R157, [R150.64+0xc] ;  /* 0x00000c0a969d7981 */ /* 0x000124000c1e9900 */
[----:B--2---:R-:W-:Y:S02]  /*0e60*/  FFMA R44, R45, R44, R156 ;  /* 0x0000002c2d2c7223 */ /* 0x004fe4000000009c */
[----:B------:R0:W2:Y:S02]  /*0e70*/  LDG.E.CONSTANT R156, [R150.64+0x8] ;  /* 0x0000080a969c7981 */ /* 0x0000a4000c1e9900 */
[----:B---3--:R-:W-:Y:S01]  /*0e80*/  FFMA R155, R161, R160, R44 ;  /* 0x000000a0a19b7223 */ /* 0x008fe2000000002c */
[C---:B------:R-:W-:Y:S01]  /*0e90*/  LEA R44, P1, R42.reuse, c[0x0][0x160], 0x2 ;  /* 0x000058002a2c7a11 */ /* 0x040fe200078210ff */
[----:B------:R1:W4:Y:S03]  /*0ea0*/  LDG.E.CONSTANT R159, [R54.64+0xc] ;  /* 0x00000c0a369f7981 */ /* 0x000326000c1e9900 */
[----:B------:R-:W-:-:S02]  /*0eb0*/  LEA.HI.X R45, R42, c[0x0][0x164], R43, 0x2, P1 ;  /* 0x000059002a2d7a11 */ /* 0x000fc400008f142b */
[----:B------:R-:W-:-:S03]  /*0ec0*/  IADD3 R43, P1, R149, UR6, RZ ;  /* 0x00000006952b7c10 */ /* 0x000fc6000ff3e0ff */
[----:B0-----:R-:W3:Y:S02]  /*0ed0*/  LDG.E.CONSTANT R150, [R44.64] ;  /* 0x0000000a2c967981 */ /* 0x001ee4000c1e9900 */
[----:B------:R-:W-:Y:S01]  /*0ee0*/  IMAD.X R158, RZ, RZ, R154, P1 ;  /* 0x000000ffff9e7224 */ /* 0x000fe200008e069a */
[C---:B------:R-:W-:Y:S01]  /*0ef0*/  LEA R42, P1, R43.reuse, R40, 0x2 ;  /* 0x000000282b2a7211 */ /* 0x040fe200078210ff */
[----:B------:R-:W2:Y:S03]  /*0f00*/  LDG.E.CONSTANT R160, [R44.64+0x4] ;  /* 0x0000040a2ca07981 */ /* 0x000ea6000c1e9900 */
[----:B------:R-:W-:Y:S02]  /*0f10*/  LEA.HI.X R43, R43, R41, R158, 0x2, P1 ;  /* 0x000000292b2b7211 */ /* 0x000fe400008f149e */
[----:B------:R1:W2:Y:S04]  /*0f20*/  LDG.E.CONSTANT R158, [R54.64+0x8] ;  /* 0x0000080a369e7981 */ /* 0x0002a8000c1e9900 */
[----:B------:R-:W3:Y:S04]  /*0f30*/  LDG.E.CONSTANT R151, [R42.64] ;  /* 0x0000000a2a977981 */ /* 0x000ee8000c1e9900 */
[----:B------:R-:W3:Y:S01]  /*0f40*/  LDG.E.CONSTANT R161, [R42.64+0x4] ;  /* 0x0000040a2aa17981 */ /* 0x000ee2000c1e9900 */
[----:B------:R-:W-:-:S06]  /*0f50*/  UIADD3 UR6, UR4, 0xc, URZ ;  /* 0x0000000c04067890 */ /* 0x000fcc000fffe03f */
[----:B-1----:R-:W-:Y:S01]  /*0f60*/  IADD3 R55, P1, R149, UR6, RZ ;  /* 0x0000000695377c10 */ /* 0x002fe2000ff3e0ff */
[----:B--2---:R-:W-:Y:S02]  /*0f70*/  FFMA R156, R156, R158, R155 ;  /* 0x0000009e9c9c7223 */ /* 0x004fe4000000009b */
[----:B------:R0:W2:Y:S02]  /*0f80*/  LDG.E.CONSTANT R158, [R42.64+0xc] ;  /* 0x00000c0a2a9e7981 */ /* 0x0000a4000c1e9900 */
[----:B----4-:R-:W-:Y:S02]  /*0f90*/  FFMA R156, R157, R159, R156 ;  /* 0x0000009f9d9c7223 */ /* 0x010fe4000000009c */
[----:B------:R1:W4:Y:S02]  /*0fa0*/  LDG.E.CONSTANT R159, [R44.64+0x8] ;  /* 0x0000080a2c9f7981 */ /* 0x000324000c1e9900 */
[----:B---3--:R-:W-:Y:S02]  /*0fb0*/  FFMA R150, R151, R150, R156 ;  /* 0x0000009697967223 */ /* 0x008fe4000000009c */
[----:B------:R0:W4:Y:S02]  /*0fc0*/  LDG.E.CONSTANT R156, [R42.64+0x8] ;  /* 0x0000080a2a9c7981 */ /* 0x000124000c1e9900 */
[----:B------:R-:W-:Y:S01]  /*0fd0*/  FFMA R155, R161, R160, R150 ;  /* 0x000000a0a19b7223 */ /* 0x000fe20000000096 */
[----:B------:R-:W-:Y:S01]  /*0fe0*/  IMAD.X R150, RZ, RZ, R154, P1 ;  /* 0x000000ffff967224 */ /* 0x000fe200008e069a */
[C---:B------:R-:W-:Y:S01]  /*0ff0*/  LEA R54, P1, R55.reuse, R40, 0x2 ;  /* 0x0000002837367211 */ /* 0x040fe200078210ff */
[----:B------:R1:W2:Y:S03]  /*1000*/  LDG.E.CONSTANT R161, [R44.64+0xc] ;  /* 0x00000c0a2ca17981 */ /* 0x0002a6000c1e9900 */
[----:B------:R-:W-:-:S02]  /*1010*/  LEA.HI.X R55, R55, R41, R150, 0x2, P1 ;  /* 0x0000002937377211 */ /* 0x000fc400008f1496 */
[----:B------:R-:W-:-:S03]  /*1020*/  IADD3 R151, P1, R47, UR6, RZ ;  /* 0x000000062f977c10 */ /* 0x000fc6000ff3e0ff */
[----:B------:R-:W3:Y:S02]  /*1030*/  LDG.E.CONSTANT R157, [R54.64+0x4] ;  /* 0x0000040a369d7981 */ /* 0x000ee4000c1e9900 */
[----:B------:R-:W-:Y:S01]  /*1040*/  IMAD.X R160, RZ, RZ, R46, P1 ;  /* 0x000000ffffa07224 */ /* 0x000fe200008e062e */
[C---:B------:R-:W-:Y:S01]  /*1050*/  LEA R150, P1, R151.reuse, c[0x0][0x160], 0x2 ;  /* 0x0000580097967a11 */ /* 0x040fe200078210ff */
[----:B0-----:R-:W3:Y:S03]  /*1060*/  LDG.E.CONSTANT R42, [R54.64+0x8] ;  /* 0x0000080a362a7981 */ /* 0x001ee6000c1e9900 */
[----:B------:R-:W-:Y:S01]  /*1070*/  LEA.HI.X R151, R151, c[0x0][0x164], R160, 0x2, P1 ;  /* 0x0000590097977a11 */ /* 0x000fe200008f14a0 */
[----:B------:R-:W3:Y:S04]  /*1080*/  LDG.E.CONSTANT R43, [R54.64+0xc] ;  /* 0x00000c0a362b7981 */ /* 0x000ee8000c1e9900 */
[----:B------:R-:W3:Y:S04]  /*1090*/  LDG.E.CONSTANT R160, [R54.64] ;  /* 0x0000000a36a07981 */ /* 0x000ee8000c1e9900 */
[----:B-1----:R-:W3:Y:S04]  /*10a0*/  LDG.E.CONSTANT R44, [R150.64] ;  /* 0x0000000a962c7981 */ /* 0x002ee8000c1e9900 */
[----:B------:R-:W3:Y:S04]  /*10b0*/  LDG.E.CONSTANT R45, [R150.64+0x4] ;  /* 0x0000040a962d7981 */ /* 0x000ee8000c1e9900 */
[----:B------:R-:W3:Y:S04]  /*10c0*/  LDG.E.CONSTANT R162, [R150.64+0x8] ;  /* 0x0000080a96a27981 */ /* 0x000ee8000c1e9900 */
[----:B------:R-:W3:Y:S01]  /*10d0*/  LDG.E.CONSTANT R163, [R150.64+0xc] ;  /* 0x00000c0a96a37981 */ /* 0x000ee2000c1e9900 */
[----:B------:R-:W-:-:S04]  /*10e0*/  IADD3 R153, R153, -0x10, RZ ;  /* 0xfffffff099997810 */ /* 0x000fc80007ffe0ff */
[----:B------:R-:W-:Y:S01]  /*10f0*/  ISETP.GT.AND P1, PT, R153, 0xc, PT ;  /* 0x0000000c9900780c */ /* 0x000fe20003f24270 */
[----:B------:R-:W-:Y:S01]  /*1100*/  UIADD3 UR4, UR4, 0x10, URZ ;  /* 0x0000001004047890 */ /* 0x000fe2000fffe03f */
[----:B----4-:R-:W-:-:S04]  /*1110*/  FFMA R155, R156, R159, R155 ;  /* 0x0000009f9c9b7223 */ /* 0x010fc8000000009b */
[----:B--2---:R-:W-:-:S04]  /*1120*/  FFMA R155, R158, R161, R155 ;  /* 0x000000a19e9b7223 */ /* 0x004fc8000000009b */
[----:B---3--:R-:W-:-:S04]  /*1130*/  FFMA R44, R160, R44, R155 ;  /* 0x0000002ca02c7223 */ /* 0x008fc8000000009b */
[----:B------:R-:W-:-:S04]  /*1140*/  FFMA R45, R157, R45, R44 ;  /* 0x0000002d9d2d7223 */ /* 0x000fc8000000002c */
[----:B------:R-:W-:-:S04]  /*1150*/  FFMA R42, R42, R162, R45 ;  /* 0x000000a22a2a7223 */ /* 0x000fc8000000002d */
[----:B------:R-:W-:Y:S01]  /*1160*/  FFMA R155, R43, R163, R42 ;  /* 0x000000a32b9b7223 */ /* 0x000fe2000000002a */
[----:B------:R-:W-:Y:S05]  /*1170*/  @P1 BRA `(.L_x_77) ;  /* 0xfffffa9000001947 */ /* 0x000fea000383ffff */
.L_x_76:
[----:B------:R-:W-:-:S13]  /*1180*/  ISETP.GT.AND P1, PT, R153, 0x4, PT ;  /* 0x000000049900780c */ /* 0x000fda0003f24270 */
[----:B------:R-:W-:Y:S05]  /*1190*/  @!P1 BRA `(.L_x_78) ;  /* 0x000002c000009947 */ /* 0x000fea0003800000 */
[----:B------:R-:W-:Y:S02]  /*11a0*/  IADD3 R42, P0, R47, UR4, RZ ;  /* 0x000000042f2a7c10 */ /* 0x000fe4000ff1e0ff */
[----:B------:R-:W-:Y:S02]  /*11b0*/  IADD3 R43, P1, R149, UR4, RZ ;  /* 0x00000004952b7c10 */ /* 0x000fe4000ff3e0ff */
[----:B------:R-:W-:Y:S02]  /*11c0*/  IADD3.X R45, RZ, R46, RZ, P0, !PT ;  /* 0x0000002eff2d7210 */ /* 0x000fe400007fe4ff */
[----:B------:R-:W-:-:S04]  /*11d0*/  LEA R150, P0, R42, c[0x0][0x160], 0x2 ;  /* 0x000058002a967a11 */ /* 0x000fc800078010ff */
[----:B------:R-:W-:Y:S01]  /*11e0*/  LEA.HI.X R151, R42, c[0x0][0x164], R45, 0x2, P0 ;  /* 0x000059002a977a11 */ /* 0x000fe200000f142d */
[----:B------:R-:W-:Y:S01]  /*11f0*/  IMAD.X R42, RZ, RZ, R154, P1 ;  /* 0x000000ffff2a7224 */ /* 0x000fe200008e069a */
[----:B-----5:R-:W-:-:S03]  /*1200*/  LEA R54, P0, R43, R40, 0x2 ;  /* 0x000000282b367211 */ /* 0x020fc600078010ff */
[----:B------:R-:W2:Y:S01]  /*1210*/  LDG.E.CONSTANT R45, [R150.64+0x4] ;  /* 0x0000040a962d7981 */ /* 0x000ea2000c1e9900 */
[----:B------:R-:W-:-:S03]  /*1220*/  LEA.HI.X R55, R43, R41, R42, 0x2, P0 ;  /* 0x000000292b377211 */ /* 0x000fc600000f142a */
[----:B------:R-:W3:Y:S04]  /*1230*/  LDG.E.CONSTANT R43, [R150.64] ;  /* 0x0000000a962b7981 */ /* 0x000ee8000c1e9900 */
[----:B------:R-:W3:Y:S04]  /*1240*/  LDG.E.CONSTANT R42, [R54.64] ;  /* 0x0000000a362a7981 */ /* 0x000ee8000c1e9900 */
[----:B------:R-:W2:Y:S01]  /*1250*/  LDG.E.CONSTANT R44, [R54.64+0x4] ;  /* 0x0000040a362c7981 */ /* 0x000ea2000c1e9900 */
[----:B------:R-:W-:-:S03]  /*1260*/  UIADD3 UR6, UR4, 0x4, URZ ;  /* 0x0000000404067890 */ /* 0x000fc6000fffe03f */
[----:B------:R0:W4:Y:S04]  /*1270*/  LDG.E.CONSTANT R156, [R54.64+0x8] ;  /* 0x0000080a369c7981 */ /* 0x000128000c1e9900 */
[----:B------:R1:W4:Y:S04]  /*1280*/  LDG.E.CONSTANT R159, [R150.64+0x8] ;  /* 0x0000080a969f7981 */ /* 0x000328000c1e9900 */
[----:B------:R0:W4:Y:S04]  /*1290*/  LDG.E.CONSTANT R158, [R54.64+0xc] ;  /* 0x00000c0a369e7981 */ /* 0x000128000c1e9900 */
[----:B------:R1:W4:Y:S01]  /*12a0*/  LDG.E.CONSTANT R161, [R150.64+0xc] ;  /* 0x00000c0a96a17981 */ /* 0x000322000c1e9900 */
[----:B---3--:R-:W-:Y:S01]  /*12b0*/  FFMA R155, R42, R43, R155 ;  /* 0x0000002b2a9b7223 */ /* 0x008fe2000000009b */
[----:B------:R-:W-:-:S03]  /*12c0*/  IADD3 R43, P0, R149, UR6, RZ ;  /* 0x00000006952b7c10 */ /* 0x000fc6000ff1e0ff */
[----:B--2---:R-:W-:Y:S02]  /*12d0*/  FFMA R155, R44, R45, R155 ;  /* 0x0000002d2c9b7223 */ /* 0x004fe4000000009b */
[----:B------:R-:W-:Y:S01]  /*12e0*/  IMAD.X R44, RZ, RZ, R154, P0 ;  /* 0x000000ffff2c7224 */ /* 0x000fe200000e069a */
[----:B------:R-:W-:-:S04]  /*12f0*/  LEA R42, P0, R43, R40, 0x2 ;  /* 0x000000282b2a7211 */ /* 0x000fc800078010ff */
[----:B------:R-:W-:Y:S02]  /*1300*/  LEA.HI.X R43, R43, R41, R44, 0x2, P0 ;  /* 0x000000292b2b7211 */ /* 0x000fe400000f142c */
[----:B------:R-:W-:-:S03]  /*1310*/  IADD3 R45, P0, R47, UR6, RZ ;  /* 0x000000062f2d7c10 */ /* 0x000fc6000ff1e0ff */
[----:B------:R-:W2:Y:S02]  /*1320*/  LDG.E.CONSTANT R157, [R42.64+0x4] ;  /* 0x0000040a2a9d7981 */ /* 0x000ea4000c1e9900 */
[----:B------:R-:W-:Y:S01]  /*1330*/  IMAD.X R160, RZ, RZ, R46, P0 ;  /* 0x000000ffffa07224 */ /* 0x000fe200000e062e */
[C---:B------:R-:W-:Y:S01]  /*1340*/  LEA R44, P0, R45.reuse, c[0x0][0x160], 0x2 ;  /* 0x000058002d2c7a11 */ /* 0x040fe200078010ff */
[----:B0-----:R-:W3:Y:S03]  /*1350*/  LDG.E.CONSTANT R54, [R42.64+0x8] ;  /* 0x0000080a2a367981 */ /* 0x001ee6000c1e9900 */
[----:B------:R-:W-:Y:S01]  /*1360*/  LEA.HI.X R45, R45, c[0x0][0x164], R160, 0x2, P0 ;  /* 0x000059002d2d7a11 */ /* 0x000fe200000f14a0 */
[----:B------:R-:W2:Y:S04]  /*1370*/  LDG.E.CONSTANT R55, [R42.64+0xc] ;  /* 0x00000c0a2a377981 */ /* 0x000ea8000c1e9900 */
[----:B------:R-:W2:Y:S04]  /*1380*/  LDG.E.CONSTANT R160, [R42.64] ;  /* 0x0000000a2aa07981 */ /* 0x000ea8000c1e9900 */
[----:B-1----:R-:W2:Y:S04]  /*1390*/  LDG.E.CONSTANT R150, [R44.64] ;  /* 0x0000000a2c967981 */ /* 0x002ea8000c1e9900 */
[----:B------:R-:W3:Y:S04]  /*13a0*/  LDG.E.CONSTANT R151, [R44.64+0x4] ;  /* 0x0000040a2c977981 */ /* 0x000ee8000c1e9900 */
[----:B------:R-:W3:Y:S04]  /*13b0*/  LDG.E.CONSTANT R162, [R44.64+0x8] ;  /* 0x0000080a2ca27981 */ /* 0x000ee8000c1e9900 */
[----:B------:R-:W3:Y:S01]  /*13c0*/  LDG.E.CONSTANT R163, [R44.64+0xc] ;  /* 0x00000c0a2ca37981 */ /* 0x000ee2000c1e9900 */
[----:B----4-:R-:W-:-:S04]  /*13d0*/  FFMA R155, R156, R159, R155 ;  /* 0x0000009f9c9b7223 */ /* 0x010fc8000000009b */
[----:B------:R-:W-:Y:S01]  /*13e0*/  FFMA R155, R158, R161, R155 ;  /* 0x000000a19e9b7223 */ /* 0x000fe2000000009b */
[----:B------:R-:W-:Y:S02]  /*13f0*/  PLOP3.LUT P0, PT, PT, PT, PT, 0x8, 0x0 ;  /* 0x000000000000781c */ /* 0x000fe40003f0e170 */
[----:B------:R-:W-:Y:S01]  /*1400*/  IADD3 R153, R153, -0x8, RZ ;  /* 0xfffffff899997810 */ /* 0x000fe20007ffe0ff */
[----:B------:R-:W-:Y:S01]  /*1410*/  UIADD3 UR4, UR4, 0x8, URZ ;  /* 0x0000000804047890 */ /* 0x000fe2000fffe03f */
[----:B--2---:R-:W-:-:S04]  /*1420*/  FFMA R150, R160, R150, R155 ;  /* 0x00000096a0967223 */ /* 0x004fc8000000009b */
[----:B---3--:R-:W-:-:S04]  /*1430*/  FFMA R151, R157, R151, R150 ;  /* 0x000000979d977223 */ /* 0x008fc80000000096 */
[----:B------:R-:W-:-:S04]  /*1440*/  FFMA R54, R54, R162, R151 ;  /* 0x000000a236367223 */ /* 0x000fc80000000097 */
[----:B------:R-:W-:-:S01]  /*1450*/  FFMA R155, R55, R163, R54 ;  /* 0x000000a3379b7223 */ /* 0x000fc20000000036 */
.L_x_78:
[----:B------:R-:W-:-:S13]  /*1460*/  ISETP.NE.OR P0, PT, R153, RZ, P0 ;  /* 0x000000ff9900720c */ /* 0x000fda0000705670 */
[----:B------:R-:W-:Y:S05]  /*1470*/  @!P0 BRA `(.L_x_74) ;  /* 0x0000018000008947 */ /* 0x000fea0003800000 */
.L_x_75:
[----:B------:R-:W-:Y:S02]  /*1480*/  IADD3 R42, P0, R47, UR4, RZ ;  /* 0x000000042f2a7c10 */ /* 0x000fe4000ff1e0ff */
[----:B------:R-:W-:-:S03]  /*1490*/  IADD3 R55, P1, R149, UR4, RZ ;  /* 0x0000000495377c10 */ /* 0x000fc6000ff3e0ff */
[----:B------:R-:W-:Y:S01]  /*14a0*/  IMAD.X R43, RZ, RZ, R46, P0 ;  /* 0x000000ffff2b7224 */ /* 0x000fe200000e062e */
[----:B------:R-:W-:-:S04]  /*14b0*/  LEA R44, P0, R42, c[0x0][0x160], 0x2 ;  /* 0x000058002a2c7a11 */ /* 0x000fc800078010ff */
[----:B------:R-:W-:Y:S02]  /*14c0*/  LEA.HI.X R45, R42, c[0x0][0x164], R43, 0x2, P0 ;  /* 0x000059002a2d7a11 */ /* 0x000fe400000f142b */
[----:B------:R-:W-:Y:S02]  /*14d0*/  IADD3.X R43, RZ, R154, RZ, P1, !PT ;  /* 0x0000009aff2b7210 */ /* 0x000fe40000ffe4ff */
[C---:B-----5:R-:W-:Y:S01]  /*14e0*/  LEA R42, P0, R55.reuse, R40, 0x2 ;  /* 0x00000028372a7211 */ /* 0x060fe200078010ff */
[----:B------:R-:W2:Y:S03]  /*14f0*/  LDG.E.CONSTANT R150, [R44.64+0x4] ;  /* 0x0000040a2c967981 */ /* 0x000ea6000c1e9900 */
[----:B------:R-:W-:Y:S01]  /*1500*/  LEA.HI.X R43, R55, R41, R43, 0x2, P0 ;  /* 0x00000029372b7211 */ /* 0x000fe200000f142b */
[----:B------:R-:W3:Y:S04]  /*1510*/  LDG.E.CONSTANT R156, [R44.64+0x8] ;  /* 0x0000080a2c9c7981 */ /* 0x000ee8000c1e9900 */
[----:B------:R-:W4:Y:S04]  /*1520*/  LDG.E.CONSTANT R55, [R44.64] ;  /* 0x0000000a2c377981 */ /* 0x000f28000c1e9900 */
[----:B------:R-:W4:Y:S04]  /*1530*/  LDG.E.CONSTANT R54, [R42.64] ;  /* 0x0000000a2a367981 */ /* 0x000f28000c1e9900 */
[----:B------:R-:W2:Y:S04]  /*1540*/  LDG.E.CONSTANT R151, [R42.64+0x4] ;  /* 0x0000040a2a977981 */ /* 0x000ea8000c1e9900 */
[----:B------:R-:W3:Y:S04]  /*1550*/  LDG.E.CONSTANT R157, [R42.64+0x8] ;  /* 0x0000080a2a9d7981 */ /* 0x000ee8000c1e9900 */
[----:B------:R-:W3:Y:S04]  /*1560*/  LDG.E.CONSTANT R159, [R42.64+0xc] ;  /* 0x00000c0a2a9f7981 */ /* 0x000ee8000c1e9900 */
[----:B------:R-:W3:Y:S01]  /*1570*/  LDG.E.CONSTANT R158, [R44.64+0xc] ;  /* 0x00000c0a2c9e7981 */ /* 0x000ee2000c1e9900 */
[----:B------:R-:W-:-:S04]  /*1580*/  IADD3 R153, R153, -0x4, RZ ;  /* 0xfffffffc99997810 */ /* 0x000fc80007ffe0ff */
[----:B------:R-:W-:Y:S01]  /*1590*/  ISETP.NE.AND P0, PT, R153, RZ, PT ;  /* 0x000000ff9900720c */ /* 0x000fe20003f05270 */
[----:B------:R-:W-:Y:S01]  /*15a0*/  UIADD3 UR4, UR4, 0x4, URZ ;  /* 0x0000000404047890 */ /* 0x000fe2000fffe03f */
[----:B----4-:R-:W-:-:S04]  /*15b0*/  FFMA R54, R54, R55, R155 ;  /* 0x0000003736367223 */ /* 0x010fc8000000009b */
[----:B--2---:R-:W-:-:S04]  /*15c0*/  FFMA R54, R151, R150, R54 ;  /* 0x0000009697367223 */ /* 0x004fc80000000036 */
[----:B---3--:R-:W-:-:S04]  /*15d0*/  FFMA R54, R157, R156, R54 ;  /* 0x0000009c9d367223 */ /* 0x008fc80000000036 */
[----:B------:R-:W-:Y:S01]  /*15e0*/  FFMA R155, R159, R158, R54 ;  /* 0x0000009e9f9b7223 */ /* 0x000fe20000000036 */
[----:B-1----:R-:W-:Y:S05]  /*15f0*/  @P0 BRA `(.L_x_75) ;  /* 0xfffffe8000000947 */ /* 0x002fea000383ffff */
.L_x_74:
[----:B------:R-:W-:Y:S02]  /*1600*/  ISETP.NE.AND P0, PT, R2, RZ, PT ;  /* 0x000000ff0200720c */ /* 0x000fe40003f05270 */
[----:B------:R-:W-:-:S04]  /*1610*/  IADD3 R42, R53, -c[0x0][0x1b0], -R50 ;  /* 0x80006c00352a7a10 */ /* 0x000fc80007ffe832 */
[----:B------:R-:W-:-:S07]  /*1620*/  I2FP.F32.S32 R151, R42 ;  /* 0x0000002a00977245 */ /* 0x000fce0000201400 */
[----:B------:R-:W-:Y:S05]  /*1630*/  @!P0 BRA `(.L_x_79) ;  /* 0x0000014000008947 */ /* 0x000fea0003800000 */
[----:B------:R-:W-:-:S04]  /*1640*/  IADD3 R149, P0, R149, UR4, RZ ;  /* 0x0000000495957c10 */ /* 0x000fc8000ff1e0ff */
[----:B-----5:R-:W-:Y:S01]  /*1650*/  LEA R40, P1, R149, R40, 0x2 ;  /* 0x0000002895287211 */ /* 0x020fe200078210ff */
[----:B------:R-:W-:Y:S01]  /*1660*/  IMAD.X R154, RZ, RZ, R154, P0 ;  /* 0x000000ffff9a7224 */ /* 0x000fe200000e069a */
[----:B------:R-:W-:-:S04]  /*1670*/  IADD3 R43, P0, R47, UR4, RZ ;  /* 0x000000042f2b7c10 */ /* 0x000fc8000ff1e0ff */
[----:B------:R-:W-:Y:S01]  /*1680*/  LEA.HI.X R41, R149, R41, R154, 0x2, P1 ;  /* 0x0000002995297211 */ /* 0x000fe200008f149a */
[----:B------:R-:W-:Y:S01]  /*1690*/  IMAD.X R44, RZ, RZ, R46, P0 ;  /* 0x000000ffff2c7224 */ /* 0x000fe200000e062e */
[----:B------:R-:W-:-:S04]  /*16a0*/  LEA R42, P0, R43, c[0x0][0x160], 0x2 ;  /* 0x000058002b2a7a11 */ /* 0x000fc800078010ff */
[----:B------:R-:W-:Y:S02]  /*16b0*/  LEA.HI.X R43, R43, c[0x0][0x164], R44, 0x2, P0 ;  /* 0x000059002b2b7a11 */ /* 0x000fe400000f142c */
[----:B------:R-:W2:Y:S04]  /*16c0*/  LDG.E.CONSTANT R44, [R40.64] ;  /* 0x0000000a282c7981 */ /* 0x000ea8000c1e9900 */
[----:B------:R-:W2:Y:S01]  /*16d0*/  LDG.E.CONSTANT R45, [R42.64] ;  /* 0x0000000a2a2d7981 */ /* 0x000ea2000c1e9900 */
[----:B------:R-:W-:Y:S01]  /*16e0*/  ISETP.NE.AND P0, PT, R2, 0x1, PT ;  /* 0x000000010200780c */ /* 0x000fe20003f05270 */
[----:B--2---:R-:W-:-:S12]  /*16f0*/  FFMA R155, R44, R45, R155 ;  /* 0x0000002d2c9b7223 */ /* 0x004fd8000000009b */
[----:B------:R-:W-:Y:S05]  /*1700*/  @!P0 BRA `(.L_x_79) ;  /* 0x0000007000008947 */ /* 0x000fea0003800000 */
[----:B------:R-:W-:Y:S01]  /*1710*/  ISETP.NE.AND P0, PT, R2, 0x2, PT ;  /* 0x000000020200780c */ /* 0x000fe20003f05270 */
[----:B------:R-:W2:Y:S04]  /*1720*/  LDG.E.CONSTANT R44, [R40.64+0x4] ;  /* 0x0000040a282c7981 */ /* 0x000ea8000c1e9900 */
[----:B------:R-:W2:Y:S08]  /*1730*/  LDG.E.CONSTANT R45, [R42.64+0x4] ;  /* 0x0000040a2a2d7981 */ /* 0x000eb0000c1e9900 */
[----:B------:R-:W3:Y:S04]  /*1740*/  @P0 LDG.E.CONSTANT R54, [R40.64+0x8] ;  /* 0x0000080a28360981 */ /* 0x000ee8000c1e9900 */
[----:B------:R-:W3:Y:S01]  /*1750*/  @P0 LDG.E.CONSTANT R55, [R42.64+0x8] ;  /* 0x0000080a2a370981 */ /* 0x000ee2000c1e9900 */
[----:B--2---:R-:W-:-:S04]  /*1760*/  FFMA R155, R44, R45, R155 ;  /* 0x0000002d2c9b7223 */ /* 0x004fc8000000009b */
[----:B---3--:R-:W-:-:S04]  /*1770*/  @P0 FFMA R155, R54, R55, R155 ;  /* 0x00000037369b0223 */ /* 0x008fc8000000009b */
.L_x_79:
[----:B-----5:R-:W-:-:S04]  /*1780*/  FMUL R40, R155, c[0x0][0x1ac] ;  /* 0x00006b009b287a20 */ /* 0x020fc80000400000 */
[----:B------:R-:W-:-:S05]  /*1790*/  FFMA R151, R151, R49, R40 ;  /* 0x0000003197977223 */ /* 0x000fca0000000028 */
[----:B------:R-:W-:-:S04]  /*17a0*/  FSETP.GT.AND P0, PT, R151, R52, PT ;  /* 0x000000349700720b */ /* 0x000fc80003f04000 */
[----:B------:R-:W-:-:S04]  /*17b0*/  FSEL R52, R151, R52, P0 ;  /* 0x0000003497347208 */ /* 0x000fc80000000000 */
.L_x_73:
[----:B------:R-:W-:Y:S05]  /*17c0*/  BSYNC B2 ;  /* 0x0000000000027941 */ /* 0x000fea0003800000 */
.L_x_72:
[----:B------:R-:W-:-:S04]  /*17d0*/  IADD3 R53, R53, 0x1, RZ ;  /* 0x0000000135357810 */ /* 0x000fc80007ffe0ff */
[----:B------:R-:W-:-:S13]  /*17e0*/  ISETP.GE.U32.AND P0, PT, R53, R48, PT ;  /* 0x000000303500720c */ /* 0x000fda0003f06070 */
[----:B------:R-:W-:Y:S01]  /*17f0*/  @P0 CALL.REL.NOINC `(.L_x_80) ;  /* 0x0000001000000944 */ /* 0x000fe20003c00000 */
[----:B------:R-:W-:Y:S05]  /*1800*/  BRA `(.L_x_81) ;  /* 0xfffff16000007947 */ /* 0x000fea000383ffff */
.L_x_80:
[----:B------:R-:W-:Y:S05]  /*1810*/  BSYNC B1 ;  /* 0x0000000000017941 */ /* 0x000fea0003800000 */
.L_x_71:
[----:B------:R-:W-:Y:S01]  /*1820*/  BSSY B1, `(.L_x_82) ;  /* 0x00000f6000017945 */ /* 0x000fe20003800000 */
[----:B------:R-:W-:Y:S02]  /*1830*/  IMAD.MOV.U32 R53, RZ, RZ, RZ ;  /* 0x000000ffff357224 */ /* 0x000fe400078e00ff */
[----:B------:R-:W-:-:S02]  /*1840*/  IMAD.MOV.U32 R149, RZ, RZ, RZ ;  /* 0x000000ffff957224 */ /* 0x000fc400078e00ff */
.L_x_92:
[----:B------:R-:W0:Y:S01]  /*1850*/  I2F.U32.RP R43, c[0x0][0x1b4] ;  /* 0x00006d00002b7b06 */ /* 0x000e220000209000 */
[----:B------:R-:W-:Y:S01]  /*1860*/  IMAD.MOV.U32 R40, RZ, RZ, RZ ;  /* 0x000000ffff287224 */ /* 0x000fe200078e00ff */
[----:B------:R-:W-:Y:S01]  /*1870*/  ISETP.NE.U32.AND P2, PT, RZ, c[0x0][0x1b4], PT ;  /* 0x00006d00ff007a0c */ /* 0x000fe20003f45070 */
[----:B------:R-:W-:Y:S05]  /*1880*/  BSSY B2, `(.L_x_83) ;  /* 0x00000eb000027945 */ /* 0x000fea0003800000 */
[----:B0-----:R-:W0:Y:S02]  /*1890*/  MUFU.RCP R43, R43 ;  /* 0x0000002b002b7308 */ /* 0x001e240000001000 */
[----:B0-----:R-:W-:-:S06]  /*18a0*/  IADD3 R41, R43, 0xffffffe, RZ ;  /* 0x0ffffffe2b297810 */ /* 0x001fcc0007ffe0ff */
[----:B------:R-:W0:Y:S02]  /*18b0*/  F2I.FTZ.U32.TRUNC.NTZ R41, R41 ;  /* 0x0000002900297305 */ /* 0x000e24000021f000 */
[----:B0-----:R-:W-:-:S05]  /*18c0*/  IADD3 R45, RZ, -R41, RZ ;  /* 0x80000029ff2d7210 */ /* 0x001fca0007ffe0ff */
        /* <DEDUP_REMOVED lines=16> */
[----:B------:R-:W-:Y:S01]  /*19d0*/  MOV R43, c[0x0][0x190] ;  /* 0x00006400002b7a02 */ /* 0x000fe20000000f00 */
[----:B------:R-:W-:Y:S01]  /*19e0*/  IMAD.MOV R42, RZ, RZ, -R42 ;  /* 0x000000ffff2a7224 */ /* 0x000fe200078e0a2a */
[----:B------:R-:W-:Y:S01]  /*19f0*/  UMOV UR4, URZ ;  /* 0x0000003f00047c82 */ /* 0x000fe20008000000 */
[----:B------:R-:W-:Y:S01]  /*1a00*/  IMAD.MOV.U32 R156, RZ, RZ, RZ ;  /* 0x000000ffff9c7224 */ /* 0x000fe200078e00ff */
        /* <DEDUP_REMOVED lines=14> */
.L_x_88:
[----:B------:R-:W-:-:S05]  /*1af0*/  IADD3 R42, P1, R47, UR4, RZ ;  /* 0x000000042f2a7c10 */ /* 0x000fca000ff3e0ff */
[----:B------:R-:W-:Y:S01]  /*1b00*/  IMAD.X R43, RZ, RZ, R46, P1 ;  /* 0x000000ffff2b7224 */ /* 0x000fe200008e062e */
[----:B------:R-:W-:-:S04]  /*1b10*/  LEA R150, P1, R42, c[0x0][0x160], 0x2 ;  /* 0x000058002a967a11 */ /* 0x000fc800078210ff */
[----:B------:R-:W-:Y:S02]  /*1b20*/  LEA.HI.X R151, R42, c[0x0][0x164], R43, 0x2, P1 ;  /* 0x000059002a977a11 */ /* 0x000fe400008f142b */
[----:B------:R-:W-:-:S03]  /*1b30*/  IADD3 R43, P1, R153, UR4, RZ ;  /* 0x00000004992b7c10 */ /* 0x000fc6000ff3e0ff */
[----:B------:R0:W2:Y:S02]  /*1b40*/  LDG.E.CONSTANT R44, [R150.64+0x4] ;  /* 0x0000040a962c7981 */ /* 0x0000a4000c1e9900 */
[----:B------:R-:W-:Y:S01]  /*1b50*/  IMAD.X R42, RZ, RZ, R154, P1 ;  /* 0x000000ffff2a7224 */ /* 0x000fe200008e069a */
[C---:B-----5:R-:W-:Y:S01]  /*1b60*/  LEA R54, P1, R43.reuse, R40, 0x2 ;  /* 0x000000282b367211 */ /* 0x060fe200078210ff */
[----:B------:R0:W3:Y:S03]  /*1b70*/  LDG.E.CONSTANT R158, [R150.64+0x8] ;  /* 0x0000080a969e7981 */ /* 0x0000e6000c1e9900 */
[----:B------:R-:W-:Y:S02]  /*1b80*/  LEA.HI.X R55, R43, R41, R42, 0x2, P1 ;  /* 0x000000292b377211 */ /* 0x000fe400008f142a */
[----:B------:R0:W4:Y:S04]  /*1b90*/  LDG.E.CONSTANT R42, [R150.64] ;  /* 0x0000000a962a7981 */ /* 0x000128000c1e9900 */
[----:B------:R1:W4:Y:S04]  /*1ba0*/  LDG.E.CONSTANT R43, [R54.64] ;  /* 0x0000000a362b7981 */ /* 0x000328000c1e9900 */
[----:B------:R1:W2:Y:S04]  /*1bb0*/  LDG.E.CONSTANT R45, [R54.64+0x4] ;  /* 0x0000040a362d7981 */ /* 0x0002a8000c1e9900 */
[----:B------:R1:W3:Y:S01]  /*1bc0*/  LDG.E.CONSTANT R157, [R54.64+0x8] ;  /* 0x0000080a369d7981 */ /* 0x0002e2000c1e9900 */
[----:B------:R-:W-:-:S03]  /*1bd0*/  UIADD3 UR6, UR4, 0x4, URZ ;  /* 0x0000000404067890 */ /* 0x000fc6000fffe03f */
[----:B0-----:R-:W3:Y:S04]  /*1be0*/  LDG.E.CONSTANT R150, [R150.64+0xc] ;  /* 0x00000c0a96967981 */ /* 0x001ee8000c1e9900 */
[----:B-1----:R-:W3:Y:S01]  /*1bf0*/  LDG.E.CONSTANT R55, [R54.64+0xc] ;  /* 0x00000c0a36377981 */ /* 0x002ee2000c1e9900 */
[----:B----4-:R-:W-:-:S04]  /*1c00*/  FFMA R42, R43, R42, R156 ;  /* 0x0000002a2b2a7223 */ /* 0x010fc8000000009c */
[----:B--2---:R-:W-:-:S04]  /*1c10*/  FFMA R42, R45, R44, R42 ;  /* 0x0000002c2d2a7223 */ /* 0x004fc8000000002a */
[----:B---3--:R-:W-:Y:S01]  /*1c20*/  FFMA R156, R157, R158, R42 ;  /* 0x0000009e9d9c7223 */ /* 0x008fe2000000002a */
[----:B------:R-:W-:-:S04]  /*1c30*/  IADD3 R42, P1, R47, UR6, RZ ;  /* 0x000000062f2a7c10 */ /* 0x000fc8000ff3e0ff */
[----:B------:R-:W-:Y:S02]  /*1c40*/  IADD3.X R43, RZ, R46, RZ, P1, !PT ;  /* 0x0000002eff2b7210 */ /* 0x000fe40000ffe4ff */
[----:B------:R-:W-:-:S04]  /*1c50*/  LEA R44, P1, R42, c[0x0][0x160], 0x2 ;  /* 0x000058002a2c7a11 */ /* 0x000fc800078210ff */
[----:B------:R-:W-:Y:S02]  /*1c60*/  LEA.HI.X R45, R42, c[0x0][0x164], R43, 0x2, P1 ;  /* 0x000059002a2d7a11 */ /* 0x000fe400008f142b */
[----:B------:R-:W-:-:S03]  /*1c70*/  IADD3 R43, P1, R153, UR6, RZ ;  /* 0x00000006992b7c10 */ /* 0x000fc6000ff3e0ff */
[----:B------:R0:W2:Y:S02]  /*1c80*/  LDG.E.CONSTANT R158, [R44.64] ;  /* 0x0000000a2c9e7981 */ /* 0x0000a4000c1e9900 */
[----:B------:R-:W-:Y:S01]  /*1c90*/  IMAD.X R157, RZ, RZ, R154, P1 ;  /* 0x000000ffff9d7224 */ /* 0x000fe200008e069a */
[C---:B------:R-:W-:Y:S01]  /*1ca0*/  LEA R42, P1, R43.reuse, R40, 0x2 ;  /* 0x000000282b2a7211 */ /* 0x040fe200078210ff */
[----:B------:R0:W3:Y:S03]  /*1cb0*/  LDG.E.CONSTANT R160, [R44.64+0x4] ;  /* 0x0000040a2ca07981 */ /* 0x0000e6000c1e9900 */
[----:B------:R-:W-:Y:S01]  /*1cc0*/  LEA.HI.X R43, R43, R41, R157, 0x2, P1 ;  /* 0x000000292b2b7211 */ /* 0x000fe200008f149d */
[----:B------:R0:W4:Y:S04]  /*1cd0*/  LDG.E.CONSTANT R162, [R44.64+0x8] ;  /* 0x0000080a2ca27981 */ /* 0x000128000c1e9900 */
[----:B------:R1:W2:Y:S04]  /*1ce0*/  LDG.E.CONSTANT R157, [R42.64] ;  /* 0x0000000a2a9d7981 */ /* 0x0002a8000c1e9900 */
[----:B------:R1:W3:Y:S04]  /*1cf0*/  LDG.E.CONSTANT R159, [R42.64+0x4] ;  /* 0x0000040a2a9f7981 */ /* 0x0002e8000c1e9900 */
[----:B------:R1:W4:Y:S01]  /*1d00*/  LDG.E.CONSTANT R161, [R42.64+0x8] ;  /* 0x0000080a2aa17981 */ /* 0x000322000c1e9900 */
[----:B------:R-:W-:Y:S01]  /*1d10*/  UIADD3 UR6, UR4, 0x8, URZ ;  /* 0x0000000804067890 */ /* 0x000fe2000fffe03f */
[----:B------:R-:W-:-:S02]  /*1d20*/  FFMA R156, R55, R150, R156 ;  /* 0x00000096379c7223 */ /* 0x000fc4000000009c */
[----:B0-----:R-:W3:Y:S03]  /*1d30*/  LDG.E.CONSTANT R44, [R44.64+0xc] ;  /* 0x00000c0a2c2c7981 */ /* 0x001ee6000c1e9900 */
[----:B------:R-:W-:Y:S01]  /*1d40*/  IADD3 R54, P1, R47, UR6, RZ ;  /* 0x000000062f367c10 */ /* 0x000fe2000ff3e0ff */
[----:B-1----:R-:W4:Y:S04]  /*1d50*/  LDG.E.CONSTANT R43, [R42.64+0xc] ;  /* 0x00000c0a2a2b7981 */ /* 0x002f28000c1e9900 */
[----:B------:R-:W-:Y:S01]  /*1d60*/  IMAD.X R55, RZ, RZ, R46, P1 ;  /* 0x000000ffff377224 */ /* 0x000fe200008e062e */
[----:B------:R-:W-:-:S04]  /*1d70*/  LEA R150, P1, R54, c[0x0][0x160], 0x2 ;  /* 0x0000580036967a11 */ /* 0x000fc800078210ff */
[----:B------:R-:W-:Y:S02]  /*1d80*/  LEA.HI.X R151, R54, c[0x0][0x164], R55, 0x2, P1 ;  /* 0x0000590036977a11 */ /* 0x000fe400008f1437 */
[----:B------:R-:W-:Y:S01]  /*1d90*/  IADD3 R55, P1, R153, UR6, RZ ;  /* 0x0000000699377c10 */ /* 0x000fe2000ff3e0ff */
[----:B--2---:R-:W-:-:S04]  /*1da0*/  FFMA R156, R157, R158, R156 ;  /* 0x0000009e9d9c7223 */ /* 0x004fc8000000009c */
[----:B------:R-:W-:Y:S01]  /*1db0*/  IMAD.X R157, RZ, RZ, R154, P1 ;  /* 0x000000ffff9d7224 */ /* 0x000fe200008e069a */
[C---:B------:R-:W-:Y:S01]  /*1dc0*/  LEA R54, P1, R55.reuse, R40, 0x2 ;  /* 0x0000002837367211 */ /* 0x040fe200078210ff */
[----:B------:R0:W2:Y:S03]  /*1dd0*/  LDG.E.CONSTANT R158, [R150.64] ;  /* 0x0000000a969e7981 */ /* 0x0000a6000c1e9900 */
[----:B------:R-:W-:-:S05]  /*1de0*/  LEA.HI.X R55, R55, R41, R157, 0x2, P1 ;  /* 0x0000002937377211 */ /* 0x000fca00008f149d */
[----:B------:R1:W2:Y:S01]  /*1df0*/  LDG.E.CONSTANT R157, [R54.64] ;  /* 0x0000000a369d7981 */ /* 0x0002a2000c1e9900 */
[----:B---3--:R-:W-:-:S03]  /*1e00*/  FFMA R156, R159, R160, R156 ;  /* 0x000000a09f9c7223 */ /* 0x008fc6000000009c */
[----:B------:R0:W3:Y:S01]  /*1e10*/  LDG.E.CONSTANT R160, [R150.64+0x4] ;  /* 0x0000040a96a07981 */ /* 0x0000e2000c1e9900 */
[----:B----4-:R-:W-:-:S03]  /*1e20*/  FFMA R156, R161, R162, R156 ;  /* 0x000000a2a19c7223 */ /* 0x010fc6000000009c */
[----:B------:R1:W3:Y:S04]  /*1e30*/  LDG.E.CONSTANT R159, [R54.64+0x4] ;  /* 0x0000040a369f7981 */ /* 0x0002e8000c1e9900 */
[----:B------:R1:W4:Y:S04]  /*1e40*/  LDG.E.CONSTANT R161, [R54.64+0x8] ;  /* 0x0000080a36a17981 */ /* 0x000328000c1e9900 */
[----:B------:R0:W4:Y:S01]  /*1e50*/  LDG.E.CONSTANT R162, [R150.64+0x8] ;  /* 0x0000080a96a27981 */ /* 0x000122000c1e9900 */
[----:B------:R-:W-:Y:S01]  /*1e60*/  UIADD3 UR6, UR4, 0xc, URZ ;  /* 0x0000000c04067890 */ /* 0x000fe2000fffe03f */
[----:B------:R-:W-:-:S02]  /*1e70*/  FFMA R156, R43, R44, R156 ;  /* 0x0000002c2b9c7223 */ /* 0x000fc4000000009c */
[----:B-1----:R-:W4:Y:S03]  /*1e80*/  LDG.E.CONSTANT R55, [R54.64+0xc] ;  /* 0x00000c0a36377981 */ /* 0x002f26000c1e9900 */
[----:B------:R-:W-:Y:S01]  /*1e90*/  IADD3 R42, P1, R47, UR6, RZ ;  /* 0x000000062f2a7c10 */ /* 0x000fe2000ff3e0ff */
[----:B0-----:R-:W4:Y:S04]  /*1ea0*/  LDG.E.CONSTANT R150, [R150.64+0xc] ;  /* 0x00000c0a96967981 */ /* 0x001f28000c1e9900 */
[----:B------:R-:W-:Y:S01]  /*1eb0*/  IMAD.X R43, RZ, RZ, R46, P1 ;  /* 0x000000ffff2b7224 */ /* 0x000fe200008e062e */
[----:B------:R-:W-:-:S04]  /*1ec0*/  LEA R44, P1, R42, c[0x0][0x160], 0x2 ;  /* 0x000058002a2c7a11 */ /* 0x000fc800078210ff */
[----:B------:R-:W-:Y:S02]  /*1ed0*/  LEA.HI.X R45, R42, c[0x0][0x164], R43, 0x2, P1 ;  /* 0x000059002a2d7a11 */ /* 0x000fe400008f142b */
[----:B------:R-:W-:-:S03]  /*1ee0*/  IADD3 R43, P1, R153, UR6, RZ ;  /* 0x00000006992b7c10 */ /* 0x000fc6000ff3e0ff */
[----:B------:R-:W4:Y:S01]  /*1ef0*/  LDG.E.CONSTANT R164, [R44.64+0xc] ;  /* 0x00000c0a2ca47981 */ /* 0x000f22000c1e9900 */
[----:B--2---:R-:W-:Y:S01]  /*1f00*/  FFMA R156, R157, R158, R156 ;  /* 0x0000009e9d9c7223 */ /* 0x004fe2000000009c */
[----:B------:R-:W-:Y:S02]  /*1f10*/  IADD3.X R157, RZ, R154, RZ, P1, !PT ;  /* 0x0000009aff9d7210 */ /* 0x000fe40000ffe4ff */
[----:B------:R-:W2:Y:S01]  /*1f20*/  LDG.E.CONSTANT R158, [R44.64] ;  /* 0x0000000a2c9e7981 */ /* 0x000ea2000c1e9900 */
[----:B------:R-:W-:-:S04]  /*1f30*/  LEA R42, P1, R43, R40, 0x2 ;  /* 0x000000282b2a7211 */ /* 0x000fc800078210ff */
[----:B------:R-:W-:Y:S01]  /*1f40*/  LEA.HI.X R43, R43, R41, R157, 0x2, P1 ;  /* 0x000000292b2b7211 */ /* 0x000fe200008f149d */
[----:B---3--:R-:W-:Y:S02]  /*1f50*/  FFMA R156, R159, R160, R156 ;  /* 0x000000a09f9c7223 */ /* 0x008fe4000000009c */
[----:B------:R-:W3:Y:S04]  /*1f60*/  LDG.E.CONSTANT R160, [R44.64+0x4] ;  /* 0x0000040a2ca07981 */ /* 0x000ee8000c1e9900 */
[----:B------:R-:W2:Y:S04]  /*1f70*/  LDG.E.CONSTANT R157, [R42.64] ;  /* 0x0000000a2a9d7981 */ /* 0x000ea8000c1e9900 */
[----:B------:R-:W3:Y:S01]  /*1f80*/  LDG.E.CONSTANT R159, [R42.64+0x4] ;  /* 0x0000040a2a9f7981 */ /* 0x000ee2000c1e9900 */
[----:B----4-:R-:W-:-:S03]  /*1f90*/  FFMA R156, R161, R162, R156 ;  /* 0x000000a2a19c7223 */ /* 0x010fc6000000009c */
[----:B------:R-:W4:Y:S04]  /*1fa0*/  LDG.E.CONSTANT R161, [R42.64+0x8] ;  /* 0x0000080a2aa17981 */ /* 0x000f28000c1e9900 */
[----:B------:R-:W4:Y:S04]  /*1fb0*/  LDG.E.CONSTANT R162, [R44.64+0x8] ;  /* 0x0000080a2ca27981 */ /* 0x000f28000c1e9900 */
[----:B------:R-:W4:Y:S01]  /*1fc0*/  LDG.E.CONSTANT R163, [R42.64+0xc] ;  /* 0x00000c0a2aa37981 */ /* 0x000f22000c1e9900 */
[----:B------:R-:W-:Y:S01]  /*1fd0*/  IADD3 R155, R155, -0x10, RZ ;  /* 0xfffffff09b9b7810 */ /* 0x000fe20007ffe0ff */
[----:B------:R-:W-:-:S03]  /*1fe0*/  FFMA R156, R55, R150, R156 ;  /* 0x00000096379c7223 */ /* 0x000fc6000000009c */
[----:B------:R-:W-:Y:S01]  /*1ff0*/  ISETP.GT.AND P1, PT, R155, 0xc, PT ;  /* 0x0000000c9b00780c */ /* 0x000fe20003f24270 */
[----:B------:R-:W-:Y:S01]  /*2000*/  UIADD3 UR4, UR4, 0x10, URZ ;  /* 0x0000001004047890 */ /* 0x000fe2000fffe03f */
[----:B--2---:R-:W-:-:S04]  /*2010*/  FFMA R156, R157, R158, R156 ;  /* 0x0000009e9d9c7223 */ /* 0x004fc8000000009c */
[----:B---3--:R-:W-:-:S04]  /*2020*/  FFMA R156, R159, R160, R156 ;  /* 0x000000a09f9c7223 */ /* 0x008fc8000000009c */
[----:B----4-:R-:W-:-:S04]  /*2030*/  FFMA R156, R161, R162, R156 ;  /* 0x000000a2a19c7223 */ /* 0x010fc8000000009c */
[----:B------:R-:W-:Y:S01]  /*2040*/  FFMA R156, R163, R164, R156 ;  /* 0x000000a4a39c7223 */ /* 0x000fe2000000009c */
[----:B------:R-:W-:Y:S05]  /*2050*/  @P1 BRA `(.L_x_88) ;  /* 0xfffffa9000001947 */ /* 0x000fea000383ffff */
.L_x_87:
[----:B------:R-:W-:-:S13]  /*2060*/  ISETP.GT.AND P1, PT, R155, 0x4, PT ;  /* 0x000000049b00780c */ /* 0x000fda0003f24270 */
[----:B------:R-:W-:Y:S05]  /*2070*/  @!P1 BRA `(.L_x_89) ;  /* 0x000002c000009947 */ /* 0x000fea0003800000 */
        /* <DEDUP_REMOVED lines=20> */
[----:B------:R-:W-:-:S05]  /*21c0*/  IADD3 R42, P0, R47, UR6, RZ ;  /* 0x000000062f2a7c10 */ /* 0x000fca000ff1e0ff */
[----:B------:R-:W-:Y:S01]  /*21d0*/  IMAD.X R43, RZ, RZ, R46, P0 ;  /* 0x000000ffff2b7224 */ /* 0x000fe200000e062e */
[----:B------:R-:W-:-:S04]  /*21e0*/  LEA R44, P0, R42, c[0x0][0x160], 0x2 ;  /* 0x000058002a2c7a11 */ /* 0x000fc800078010ff */
[----:B------:R-:W-:Y:S02]  /*21f0*/  LEA.HI.X R45, R42, c[0x0][0x164], R43, 0x2, P0 ;  /* 0x000059002a2d7a11 */ /* 0x000fe400000f142b */
[----:B------:R-:W-:-:S03]  /*2200*/  IADD3 R43, P0, R153, UR6, RZ ;  /* 0x00000006992b7c10 */ /* 0x000fc6000ff1e0ff */
[----:B------:R-:W2:Y:S02]  /*2210*/  LDG.E.CONSTANT R158, [R44.64] ;  /* 0x0000000a2c9e7981 */ /* 0x000ea4000c1e9900 */
[----:B------:R-:W-:Y:S01]  /*2220*/  IMAD.X R157, RZ, RZ, R154, P0 ;  /* 0x000000ffff9d7224 */ /* 0x000fe200000e069a */
[C---:B------:R-:W-:Y:S01]  /*2230*/  LEA R42, P0, R43.reuse, R40, 0x2 ;  /* 0x000000282b2a7211 */ /* 0x040fe200078010ff */
[----:B------:R-:W3:Y:S03]  /*2240*/  LDG.E.CONSTANT R160, [R44.64+0x4] ;  /* 0x0000040a2ca07981 */ /* 0x000ee6000c1e9900 */
[----:B------:R-:W-:Y:S01]  /*2250*/  LEA.HI.X R43, R43, R41, R157, 0x2, P0 ;  /* 0x000000292b2b7211 */ /* 0x000fe200000f149d */
[----:B------:R-:W4:Y:S04]  /*2260*/  LDG.E.CONSTANT R162, [R44.64+0x8] ;  /* 0x0000080a2ca27981 */ /* 0x000f28000c1e9900 */
[----:B------:R-:W2:Y:S04]  /*2270*/  LDG.E.CONSTANT R157, [R42.64] ;  /* 0x0000000a2a9d7981 */ /* 0x000ea8000c1e9900 */
[----:B------:R-:W3:Y:S04]  /*2280*/  LDG.E.CONSTANT R159, [R42.64+0x4] ;  /* 0x0000040a2a9f7981 */ /* 0x000ee8000c1e9900 */
[----:B------:R-:W4:Y:S04]  /*2290*/  LDG.E.CONSTANT R161, [R42.64+0x8] ;  /* 0x0000080a2aa17981 */ /* 0x000f28000c1e9900 */
[----:B------:R-:W4:Y:S04]  /*22a0*/  LDG.E.CONSTANT R163, [R42.64+0xc] ;  /* 0x00000c0a2aa37981 */ /* 0x000f28000c1e9900 */
[----:B------:R-:W4:Y:S01]  /*22b0*/  LDG.E.CONSTANT R164, [R44.64+0xc] ;  /* 0x00000c0a2ca47981 */ /* 0x000f22000c1e9900 */
[----:B------:R-:W-:Y:S01]  /*22c0*/  FFMA R156, R55, R150, R156 ;  /* 0x00000096379c7223 */ /* 0x000fe2000000009c */
[----:B------:R-:W-:-:S02]  /*22d0*/  PLOP3.LUT P0, PT, PT, PT, PT, 0x8, 0x0 ;  /* 0x000000000000781c */ /* 0x000fc40003f0e170 */
[----:B------:R-:W-:Y:S01]  /*22e0*/  IADD3 R155, R155, -0x8, RZ ;  /* 0xfffffff89b9b7810 */ /* 0x000fe20007ffe0ff */
[----:B------:R-:W-:Y:S01]  /*22f0*/  UIADD3 UR4, UR4, 0x8, URZ ;  /* 0x0000000804047890 */ /* 0x000fe2000fffe03f */
[----:B--2---:R-:W-:-:S04]  /*2300*/  FFMA R156, R157, R158, R156 ;  /* 0x0000009e9d9c7223 */ /* 0x004fc8000000009c */
[----:B---3--:R-:W-:-:S04]  /*2310*/  FFMA R156, R159, R160, R156 ;  /* 0x000000a09f9c7223 */ /* 0x008fc8000000009c */
[----:B----4-:R-:W-:-:S04]  /*2320*/  FFMA R156, R161, R162, R156 ;  /* 0x000000a2a19c7223 */ /* 0x010fc8000000009c */
[----:B------:R-:W-:-:S01]  /*2330*/  FFMA R156, R163, R164, R156 ;  /* 0x000000a4a39c7223 */ /* 0x000fc2000000009c */
.L_x_89:
[----:B------:R-:W-:-:S13]  /*2340*/  ISETP.NE.OR P0, PT, R155, RZ, P0 ;  /* 0x000000ff9b00720c */ /* 0x000fda0000705670 */
[----:B------:R-:W-:Y:S05]  /*2350*/  @!P0 BRA `(.L_x_85) ;  /* 0x0000018000008947 */ /* 0x000fea0003800000 */
.L_x_86:
[----:B------:R-:W-:-:S04]  /*2360*/  IADD3 R42, P0, R47, UR4, RZ ;  /* 0x000000042f2a7c10 */ /* 0x000fc8000ff1e0ff */
[----:B------:R-:W-:Y:S02]  /*2370*/  IADD3.X R43, RZ, R46, RZ, P0, !PT ;  /* 0x0000002eff2b7210 */ /* 0x000fe400007fe4ff */
[----:B------:R-:W-:-:S04]  /*2380*/  LEA R44, P0, R42, c[0x0][0x160], 0x2 ;  /* 0x000058002a2c7a11 */ /* 0x000fc800078010ff */
[----:B------:R-:W-:Y:S02]  /*2390*/  LEA.HI.X R45, R42, c[0x0][0x164], R43, 0x2, P0 ;  /* 0x000059002a2d7a11 */ /* 0x000fe400000f142b */
[----:B------:R-:W-:-:S03]  /*23a0*/  IADD3 R43, P0, R153, UR4, RZ ;  /* 0x00000004992b7c10 */ /* 0x000fc6000ff1e0ff */
[----:B------:R-:W2:Y:S02]  /*23b0*/  LDG.E.CONSTANT R150, [R44.64+0x4] ;  /* 0x0000040a2c967981 */ /* 0x000ea4000c1e9900 */
[----:B------:R-:W-:Y:S01]  /*23c0*/  IMAD.X R54, RZ, RZ, R154, P0 ;  /* 0x000000ffff367224 */ /* 0x000fe200000e069a */
[C---:B-----5:R-:W-:Y:S01]  /*23d0*/  LEA R42, P0, R43.reuse, R40, 0x2 ;  /* 0x000000282b2a7211 */ /* 0x060fe200078010ff */
[----:B------:R-:W3:Y:S03]  /*23e0*/  LDG.E.CONSTANT R158, [R44.64+0x8] ;  /* 0x0000080a2c9e7981 */ /* 0x000ee6000c1e9900 */
[----:B------:R-:W-:Y:S01]  /*23f0*/  LEA.HI.X R43, R43, R41, R54, 0x2, P0 ;  /* 0x000000292b2b7211 */ /* 0x000fe200000f1436 */
[----:B------:R-:W4:Y:S04]  /*2400*/  LDG.E.CONSTANT R160, [R44.64+0xc] ;  /* 0x00000c0a2ca07981 */ /* 0x000f28000c1e9900 */
[----:B------:R-:W2:Y:S04]  /*2410*/  LDG.E.CONSTANT R54, [R44.64] ;  /* 0x0000000a2c367981 */ /* 0x000ea8000c1e9900 */
[----:B------:R-:W2:Y:S04]  /*2420*/  LDG.E.CONSTANT R55, [R42.64] ;  /* 0x0000000a2a377981 */ /* 0x000ea8000c1e9900 */
[----:B------:R-:W3:Y:S04]  /*2430*/  LDG.E.CONSTANT R151, [R42.64+0x4] ;  /* 0x0000040a2a977981 */ /* 0x000ee8000c1e9900 */
[----:B------:R-:W4:Y:S04]  /*2440*/  LDG.E.CONSTANT R157, [R42.64+0x8] ;  /* 0x0000080a2a9d7981 */ /* 0x000f28000c1e9900 */
[----:B------:R-:W4:Y:S01]  /*2450*/  LDG.E.CONSTANT R159, [R42.64+0xc] ;  /* 0x00000c0a2a9f7981 */ /* 0x000f22000c1e9900 */
[----:B------:R-:W-:-:S04]  /*2460*/  IADD3 R155, R155, -0x4, RZ ;  /* 0xfffffffc9b9b7810 */ /* 0x000fc80007ffe0ff */
[----:B------:R-:W-:Y:S01]  /*2470*/  ISETP.NE.AND P0, PT, R155, RZ, PT ;  /* 0x000000ff9b00720c */ /* 0x000fe20003f05270 */
[----:B------:R-:W-:Y:S01]  /*2480*/  UIADD3 UR4, UR4, 0x4, URZ ;  /* 0x0000000404047890 */ /* 0x000fe2000fffe03f */
[----:B--2---:R-:W-:-:S04]  /*2490*/  FFMA R54, R55, R54, R156 ;  /* 0x0000003637367223 */ /* 0x004fc8000000009c */
[----:B---3--:R-:W-:-:S04]  /*24a0*/  FFMA R54, R151, R150, R54 ;  /* 0x0000009697367223 */ /* 0x008fc80000000036 */
[----:B----4-:R-:W-:-:S04]  /*24b0*/  FFMA R54, R157, R158, R54 ;  /* 0x0000009e9d367223 */ /* 0x010fc80000000036 */
[----:B------:R-:W-:Y:S01]  /*24c0*/  FFMA R156, R159, R160, R54 ;  /* 0x000000a09f9c7223 */ /* 0x000fe20000000036 */
[----:B-1----:R-:W-:Y:S05]  /*24d0*/  @P0 BRA `(.L_x_86) ;  /* 0xfffffe8000000947 */ /* 0x002fea000383ffff */
.L_x_85:
        /* <DEDUP_REMOVED lines=10> */
[----:B------:R-:W-:-:S03]  /*2580*/  LEA R42, P0, R43, c[0x0][0x160], 0x2 ;  /* 0x000058002b2a7a11 */ /* 0x000fc600078010ff */
[----:B------:R-:W2:Y:S01]  /*2590*/  LDG.E.CONSTANT R45, [R40.64] ;  /* 0x0000000a282d7981 */ /* 0x000ea2000c1e9900 */
[----:B------:R-:W-:-:S05]  /*25a0*/  LEA.HI.X R43, R43, c[0x0][0x164], R44, 0x2, P0 ;  /* 0x000059002b2b7a11 */ /* 0x000fca00000f142c */
        /* <DEDUP_REMOVED lines=11> */
.L_x_90:
[----:B------:R-:W-:Y:S01]  /*2660*/  FMUL R156, R156, c[0x0][0x1ac] ;  /* 0x00006b009c9c7a20 */ /* 0x000fe20000400000 */
[----:B-----5:R-:W-:Y:S01]  /*2670*/  IMAD.MOV.U32 R40, RZ, RZ, 0x3bbb989d ;  /* 0x3bbb989dff287424 */ /* 0x020fe200078e00ff */
[----:B------:R-:W-:Y:S02]  /*2680*/  MOV R41, 0x437c0000 ;  /* 0x437c000000297802 */ /* 0x000fe40000000f00 */
[----:B------:R-:W-:-:S04]  /*2690*/  FFMA R151, R151, R49, R156 ;  /* 0x0000003197977223 */ /* 0x000fc8000000009c */
[----:B------:R-:W-:-:S04]  /*26a0*/  FADD R151, -R52, R151 ;  /* 0x0000009734977221 */ /* 0x000fc80000000100 */
[----:B------:R-:W-:-:S04]  /*26b0*/  FFMA.SAT R40, R151, R40, 0.5 ;  /* 0x3f00000097287423 */ /* 0x000fc80000002028 */
[----:B------:R-:W-:-:S04]  /*26c0*/  FFMA.RM R40, R40, R41, 12582913 ;  /* 0x4b40000128287423 */ /* 0x000fc80000004029 */
[C---:B------:R-:W-:Y:S01]  /*26d0*/  FADD R42, R40.reuse, -12583039 ;  /* 0xcb40007f282a7421 */ /* 0x040fe20000000000 */
[----:B------:R-:W-:-:S03]  /*26e0*/  IMAD.SHL.U32 R40, R40, 0x800000, RZ ;  /* 0x0080000028287824 */ /* 0x000fc600078e00ff */
[----:B------:R-:W-:-:S04]  /*26f0*/  FFMA R42, R151, 1.4426950216293334961, -R42 ;  /* 0x3fb8aa3b972a7823 */ /* 0x000fc8000000082a */
[----:B------:R-:W-:-:S06]  /*2700*/  FFMA R42, R151, 1.925963033500011079e-08, R42 ;  /* 0x32a57060972a7823 */ /* 0x000fcc000000002a */
[----:B------:R-:W0:Y:S02]  /*2710*/  MUFU.EX2 R42, R42 ;  /* 0x0000002a002a7308 */ /* 0x000e240000000800 */
[----:B0-----:R-:W-:-:S06]  /*2720*/  FFMA R53, R40, R42, R53 ;  /* 0x0000002a28357223 */ /* 0x001fcc0000000035 */
.L_x_84:
[----:B------:R-:W-:Y:S05]  /*2730*/  BSYNC B2 ;  /* 0x0000000000027941 */ /* 0x000fea0003800000 */
.L_x_83:
[----:B------:R-:W-:-:S04]  /*2740*/  IADD3 R149, R149, 0x1, RZ ;  /* 0x0000000195957810 */ /* 0x000fc80007ffe0ff */
[----:B------:R-:W-:-:S13]  /*2750*/  ISETP.GE.U32.AND P0, PT, R149, R48, PT ;  /* 0x000000309500720c */ /* 0x000fda0003f06070 */
[----:B------:R-:W-:Y:S01]  /*2760*/  @P0 CALL.REL.NOINC `(.L_x_91) ;  /* 0x0000001000000944 */ /* 0x000fe20003c00000 */
[----:B------:R-:W-:Y:S05]  /*2770*/  BRA `(.L_x_92) ;  /* 0xfffff0d000007947 */ /* 0x000fea000383ffff */
.L_x_91:
[----:B------:R-:W-:Y:S05]  /*2780*/  BSYNC B1 ;  /* 0x0000000000017941 */ /* 0x000fea0003800000 */
.L_x_82:
[----:B------:R-:W-:Y:S01]  /*2790*/  FSETP.GT.AND P0, PT, R53, RZ, PT ;  /* 0x000000ff3500720b */ /* 0x000fe20003f04000 */
[----:B------:R-:W-:Y:S01]  /*27a0*/  BSSY B1, `(.L_x_93) ;  /* 0x0000010000017945 */ /* 0x000fe20003800000 */
[----:B------:R-:W-:-:S11]  /*27b0*/  IMAD.MOV.U32 R54, RZ, RZ, RZ ;  /* 0x000000ffff367224 */ /* 0x000fd600078e00ff */
[----:B------:R-:W-:Y:S05]  /*27c0*/  @!P0 BRA `(.L_x_94) ;  /* 0x000000d000008947 */ /* 0x000fea0003800000 */
[----:B------:R-:W-:Y:S01]  /*27d0*/  IADD3 R40, R53, 0x1800000, RZ ;  /* 0x0180000035287810 */ /* 0x000fe20007ffe0ff */
[----:B------:R-:W-:Y:S03]  /*27e0*/  BSSY B2, `(.L_x_94) ;  /* 0x000000b000027945 */ /* 0x000fe60003800000 */
[----:B------:R-:W-:-:S04]  /*27f0*/  LOP3.LUT R40, R40, 0x7f800000, RZ, 0xc0, !PT ;  /* 0x7f80000028287812 */ /* 0x000fc800078ec0ff */
[----:B------:R-:W-:-:S13]  /*2800*/  ISETP.GT.U32.AND P0, PT, R40, 0x1ffffff, PT ;  /* 0x01ffffff2800780c */ /* 0x000fda0003f04070 */
[----:B------:R-:W-:Y:S05]  /*2810*/  @P0 BRA `(.L_x_95) ;  /* 0x0000003000000947 */ /* 0x000fea0003800000 */
[----:B------:R-:W-:-:S02]  /*2820*/  MOV R42, 0x2840 ;  /* 0x00002840002a7802 */ /* 0x000fc40000000f00 */
[----:B-1---5:R-:W-:Y:S05]  /*2830*/  CALL.REL.NOINC `($flash_attention_paged$__cuda_sm20_rcp_rn_f32_slowpath) ;  /* 0x00019ca000007944 */ /* 0x022fea0003c00000 */
[----:B------:R-:W-:Y:S05]  /*2840*/  BRA `(.L_x_96) ;  /* 0x0000004000007947 */ /* 0x000fea0003800000 */
.L_x_95:
[----:B------:R-:W0:Y:S02]  /*2850*/  MUFU.RCP R54, R53 ;  /* 0x0000003500367308 */ /* 0x000e240000001000 */
[----:B0-----:R-:W-:-:S04]  /*2860*/  FFMA R40, R53, R54, -1 ;  /* 0xbf80000035287423 */ /* 0x001fc80000000036 */
[----:B------:R-:W-:-:S04]  /*2870*/  FADD.FTZ R41, -R40, -RZ ;  /* 0x800000ff28297221 */ /* 0x000fc80000010100 */
[----:B------:R-:W-:-:S02]  /*2880*/  FFMA R54, R54, R41, R54 ;  /* 0x0000002936367223 */ /* 0x000fc40000000036 */
.L_x_96:
[----:B------:R-:W-:Y:S05]  /*2890*/  BSYNC B2 ;  /* 0x0000000000027941 */ /* 0x000fea0003800000 */
.L_x_94:
[----:B------:R-:W-:Y:S05]  /*28a0*/  BSYNC B1 ;  /* 0x0000000000017941 */ /* 0x000fea0003800000 */
.L_x_93:
[----:B------:R-:W-:-:S05]  /*28b0*/  IMAD.MOV.U32 R150, RZ, RZ, RZ ;  /* 0x000000ffff967224 */ /* 0x000fca00078e00ff */
.L_x_111:
[----:B------:R-:W-:-:S04]  /*28c0*/  IADD3 R55, -R150, c[0x0][0x190], RZ ;  /* 0x0000640096377a10 */ /* 0x000fc80007ffe1ff */
[----:B------:R-:W-:-:S04]  /*28d0*/  IMNMX.U32 R55, R55, 0x80, PT ;  /* 0x0000008037377817 */ /* 0x000fc80003800000 */
[----:B------:R-:W-:-:S13]  /*28e0*/  ISETP.NE.AND P0, PT, R55, RZ, PT ;  /* 0x000000ff3700720c */ /* 0x000fda0003f05270 */
[----:B012--5:R-:W-:Y:S05]  /*28f0*/  @!P0 BRA `(.L_x_97) ;  /* 0x000113e000008947 */ /* 0x027fea0003800000 */
[----:B------:R-:W-:Y:S01]  /*2900*/  PRMT R40, R55, 0x9910, RZ ;  /* 0x0000991037287816 */ /* 0x000fe200000000ff */
[----:B------:R-:W-:-:S03]  /*2910*/  IMAD.MOV.U32 R5, RZ, RZ, RZ ;  /* 0x000000ffff057224 */ /* 0x000fc600078e00ff */
[----:B------:R-:W-:-:S13]  /*2920*/  ISETP.NE.AND P0, PT, R40, 0x1, PT ;  /* 0x000000012800780c */ /* 0x000fda0003f05270 */
[----:B------:R-:W-:Y:S05]  /*2930*/  @!P0 BRA `(.L_x_97) ;  /* 0x000113a000008947 */ /* 0x000fea0003800000 */
[----:B------:R-:W-:Y:S02]  /*2940*/  ISETP.NE.AND P0, PT, R40, 0x2, PT ;  /* 0x000000022800780c */ /* 0x000fe40003f05270 */
[----:B------:R-:W-:-:S11]  /*2950*/  MOV R6, RZ ;  /* 0x000000ff00067202 */ /* 0x000fd60000000f00 */
[----:B------:R-:W-:Y:S01]  /*2960*/  @!P0 IMAD.MOV.U32 R5, RZ, RZ, RZ ;  /* 0x000000ffff058224 */ /* 0x000fe200078e00ff */
[----:B------:R-:W-:Y:S05]  /*2970*/  @!P0 BRA `(.L_x_97) ;  /* 0x0001136000008947 */ /* 0x000fea0003800000 */
[----:B------:R-:W-:Y:S01]  /*2980*/  ISETP.GE.U32.AND P0, PT, R55, 0x4, PT ;  /* 0x000000043700780c */ /* 0x000fe20003f06070 */
[----:B------:R-:W-:Y:S02]  /*2990*/  IMAD.MOV.U32 R7, RZ, RZ, RZ ;  /* 0x000000ffff077224 */ /* 0x000fe400078e00ff */
[----:B------:R-:W-:-:S10]  /*29a0*/  IMAD.MOV.U32 R5, RZ, RZ, RZ ;  /* 0x000000ffff057224 */ /* 0x000fd400078e00ff */
[----:B------:R-:W-:Y:S05]  /*29b0*/  @!P0 BRA `(.L_x_97) ;  /* 0x0001132000008947 */ /* 0x000fea0003800000 */
[----:B------:R-:W-:Y:S01]  /*29c0*/  ISETP.NE.AND P0, PT, R55, 0x4, PT ;  /* 0x000000043700780c */ /* 0x000fe20003f05270 */
[----:B------:R-:W-:Y:S01]  /*29d0*/  IMAD.MOV.U32 R8, RZ, RZ, RZ ;  /* 0x000000ffff087224 */ /* 0x000fe200078e00ff */
[----:B------:R-:W-:Y:S01]  /*29e0*/  MOV R7, RZ ;  /* 0x000000ff00077202 */ /* 0x000fe20000000f00 */
[----:B------:R-:W-:-:S10]  /*29f0*/  IMAD.MOV.U32 R5, RZ, RZ, RZ ;  /* 0x000000ffff057224 */ /* 0x000fd400078e00ff */
[----:B------:R-:W-:Y:S05]  /*2a00*/  @!P0 BRA `(.L_x_97) ;  /* 0x000112d000008947 */ /* 0x000fea0003800000 */
[----:B------:R-:W-:Y:S01]  /*2a10*/  ISETP.GE.U32.AND P0, PT, R55, 0x6, PT ;  /* 0x000000063700780c */ /* 0x000fe20003f06070 */
[----:B------:R-:W-:Y:S01]  /*2a20*/  CS2R R8, SRZ ;  /* 0x0000000000087805 */ /* 0x000fe2000001ff00 */
[----:B------:R-:W-:Y:S02]  /*2a30*/  IMAD.MOV.U32 R7, RZ, RZ, RZ ;  /* 0x000000ffff077224 */ /* 0x000fe400078e00ff */
[----:B------:R-:W-:-:S09]  /*2a40*/  IMAD.MOV.U32 R5, RZ, RZ, RZ ;  /* 0x000000ffff057224 */ /* 0x000fd200078e00ff */
[----:B------:R-:W-:Y:S05]  /*2a50*/  @!P0 BRA `(.L_x_97) ;  /* 0x0001128000008947 */ /* 0x000fea0003800000 */
[----:B------:R-:W-:Y:S01]  /*2a60*/  ISETP.NE.AND P0, PT, R55, 0x6, PT ;  /* 0x000000063700780c */ /* 0x000fe20003f05270 */
[----:B------:R-:W-:Y:S01]  /*2a70*/  IMAD.MOV.U32 R10, RZ, RZ, RZ ;  /* 0x000000ffff0a7224 */ /* 0x000fe200078e00ff */
[----:B------:R-:W-:Y:S01]  /*2a80*/  CS2R R8, SRZ ;  /* 0x0000000000087805 */ /* 0x000fe2000001ff00 */
[----:B------:R-:W-:Y:S01]  /*2a90*/  MOV R7, RZ ;  /* 0x000000ff00077202 */ /* 0x000fe20000000f00 */
[----:B------:R-:W-:-:S09]  /*2aa0*/  IMAD.MOV.U32 R5, RZ, RZ, RZ ;  /* 0x000000ffff057224 */ /* 0x000fd200078e00ff */
[----:B------:R-:W-:Y:S05]  /*2ab0*/  @!P0 BRA `(.L_x_97) ;  /* 0x0001122000008947 */ /* 0x000fea0003800000 */
[----:B------:R-:W-:Y:S01]  /*2ac0*/  ISETP.GE.U32.AND P0, PT, R55, 0x8, PT ;  /* 0x000000083700780c */ /* 0x000fe20003f06070 */
[----:B------:R-:W-:Y:S01]  /*2ad0*/  CS2R R10, SRZ ;  /* 0x00000000000a7805 */ /* 0x000fe2000001ff00 */
[----:B------:R-:W-:Y:S01]  /*2ae0*/  CS2R R8, SRZ ;  /* 0x0000000000087805 */ /* 0x000fe2000001ff00 */
[----:B------:R-:W-:Y:S02]  /*2af0*/  IMAD.MOV.U32 R7, RZ, RZ, RZ ;  /* 0x000000ffff077224 */ /* 0x000fe400078e00ff */
[----:B------:R-:W-:-:S08]  /*2b00*/  IMAD.MOV.U32 R5, RZ, RZ, RZ ;  /* 0x000000ffff057224 */ /* 0x000fd000078e00ff */
[----:B------:R-:W-:Y:S05]  /*2b10*/  @!P0 BRA `(.L_x_97) ;  /* 0x000111c000008947 */ /* 0x000fea0003800000 */
[----:B------:R-:W-:Y:S01]  /*2b20*/  ISETP.NE.AND P0, PT, R55, 0x8, PT ;  /* 0x000000083700780c */ /* 0x000fe20003f05270 */
[----:B------:R-:W-:Y:S01]  /*2b30*/  IMAD.MOV.U32 R12, RZ, RZ, RZ ;  /* 0x000000ffff0c7224 */ /* 0x000fe200078e00ff */
[----:B------:R-:W-:Y:S01]  /*2b40*/  CS2R R10, SRZ ;  /* 0x00000000000a7805 */ /* 0x000fe2000001ff00 */
[----:B------:R-:W-:Y:S01]  /*2b50*/  CS2R R8, SRZ ;  /* 0x0000000000087805 */ /* 0x000fe2000001ff00 */
[----:B------:R-:W-:Y:S01]  /*2b60*/  MOV R7, RZ ;  /* 0x000000ff00077202 */ /* 0x000fe20000000f00 */
[----:B------:R-:W-:-:S08]  /*2b70*/  IMAD.MOV.U32 R5, RZ, RZ, RZ ;  /* 0x000000ffff057224 */ /* 0x000fd000078e00ff */
[----:B------:R-:W-:Y:S05]  /*2b80*/  @!P0 BRA `(.L_x_97) ;  /* 0x0001115000008947 */ /* 0x000fea0003800000 */
[----:B------:R-:W-:Y:S01]  /*2b90*/  ISETP.GE.U32.AND P0, PT, R55, 0xa, PT ;  /* 0x0000000a3700780c */ /* 0x000fe20003f06070 */
[----:B------:R-:W-:Y:S01]  /*2ba0*/  CS2R R12, SRZ ;  /* 0x00000000000c7805 */ /* 0x000fe2000001ff00 */
[----:B------:R-:W-:Y:S01]  /*2bb0*/  CS2R R10, SRZ ;  /* 0x00000000000a7805 */ /* 0x000fe2000001ff00 */
[----:B------:R-:W-:Y:S01]  /*2bc0*/  CS2R R8, SRZ ;  /* 0x0000000000087805 */ /* 0x000fe2000001ff00 */
[----:B------:R-:W-:Y:S02]  /*2bd0*/  IMAD.MOV.U32 R7, RZ, RZ, RZ ;  /* 0x000000ffff077224 */ /* 0x000fe400078e00ff */
[----:B------:R-:W-:-:S07]  /*2be0*/  IMAD.MOV.U32 R5, RZ, RZ, RZ ;  /* 0x000000ffff057224 */ /* 0x000fce00078e00ff */
[----:B------:R-:W-:Y:S05]  /*2bf0*/  @!P0 BRA `(.L_x_97) ;  /* 0x000110e000008947 */ /* 0x000fea0003800000 */
[----:B------:R-:W-:Y:S01]  /*2c00*/  ISETP.NE.AND P0, PT, R55, 0xa, PT ;  /* 0x0000000a3700780c */ /* 0x000fe20003f05270 */
[----:B------:R-:W-:Y:S01]  /*2c10*/  IMAD.MOV.U32 R14, RZ, RZ, RZ ;  /* 0x000000ffff0e7224 */ /* 0x000fe200078e00ff */
[----:B------:R-:W-:Y:S01]  /*2c20*/  CS2R R12, SRZ ;  /* 0x00000000000c7805 */ /* 0x000fe2000001ff00 */
[----:B------:R-:W-:Y:S01]  /*2c30*/  CS2R R10, SRZ ;  /* 0x00000000000a7805 */ /* 0x000fe2000001ff00 */
[----:B------:R-:W-:Y:S01]  /*2c40*/  CS2R R8, SRZ ;  /* 0x0000000000087805 */ /* 0x000fe2000001ff00 */
[----:B------:R-:W-:Y:S01]  /*2c50*/  MOV R7, RZ ;  /* 0x000000ff00077202 */ /* 0x000fe20000000f00 */
[----:B------:R-:W-:-:S07]  /*2c60*/  IMAD.MOV.U32 R5, RZ, RZ, RZ ;  /* 0x000000ffff057224 */ /* 0x000fce00078e00ff */
[----:B------:R-:W-:Y:S05]  /*2c70*/  @!P0 BRA `(.L_x_97) ;  /* 0x0001106000008947 */ /* 0x000fea0003800000 */
[----:B------:R-:W-:Y:S01]  /*2c80*/  ISETP.GE.U32.AND P0, PT, R55, 0xc, PT ;  /* 0x0000000c3700780c */ /* 0x000fe20003f06070 */
[----:B------:R-:W-:Y:S01]  /*2c90*/  CS2R R14, SRZ ;  /* 0x00000000000e7805 */ /* 0x000fe2000001ff00 */
[----:B------:R-:W-:Y:S01]  /*2ca0*/  CS2R R12, SRZ ;  /* 0x00000000000c7805 */ /* 0x000fe2000001ff00 */
[----:B------:R-:W-:Y:S01]  /*2cb0*/  CS2R R10, SRZ ;  /* 0x00000000000a7805 */ /* 0x000fe2000001ff00 */
[----:B------:R-:W-:Y:S01]  /*2cc0*/  CS2R R8, SRZ ;  /* 0x0000000000087805 */ /* 0x000fe2000001ff00 */
[----:B------:R-:W-:Y:S02]  /*2cd0*/  IMAD.MOV.U32 R7, RZ, RZ, RZ ;  /* 0x000000ffff077224 */ /* 0x000fe400078e00ff */
[----:B------:R-:W-:-:S06]  /*2ce0*/  IMAD.MOV.U32 R5, RZ, RZ, RZ ;  /* 0x000000ffff057224 */ /* 0x000fcc00078e00ff */
[----:B------:R-:W-:Y:S05]  /*2cf0*/  @!P0 BRA `(.L_x_97) ;  /* 0x00010fe000008947 */ /* 0x000fea0003800000 */
[----:B------:R-:W-:Y:S01]  /*2d00*/  ISETP.NE.AND P0, PT, R55, 0xc, PT ;  /* 0x0000000c3700780c */ /* 0x000fe20003f05270 */
[----:B------:R-:W-:Y:S01]  /*2d10*/  IMAD.MOV.U32 R16, RZ, RZ, RZ ;  /* 0x000000ffff107224 */ /* 0x000fe200078e00ff */
[----:B------:R-:W-:Y:S01]  /*2d20*/  CS2R R14, SRZ ;  /* 0x00000000000e7805 */ /* 0x000fe2000001ff00 */
[----:B------:R-:W-:Y:S01]  /*2d30*/  CS2R R12, SRZ ;  /* 0x00000000000c7805 */ /* 0x000fe2000001ff00 */
[----:B------:R-:W-:Y:S01]  /*2d40*/  CS2R R10, SRZ ;  /* 0x00000000000a7805 */ /* 0x000fe2000001ff00 */
[----:B------:R-:W-:Y:S01]  /*2d50*/  CS2R R8, SRZ ;  /* 0x0000000000087805 */ /* 0x000fe2000001ff00 */
[----:B------:R-:W-:Y:S01]  /*2d60*/  MOV R7, RZ ;  /* 0x000000ff00077202 */ /* 0x000fe20000000f00 */
[----:B------:R-:W-:-:S06]  /*2d70*/  IMAD.MOV.U32 R5, RZ, RZ, RZ ;  /* 0x000000ffff057224 */ /* 0x000fcc00078e00ff */
[----:B------:R-:W-:Y:S05]  /*2d80*/  @!P0 BRA `(.L_x_97) ;  /* 0x00010f5000008947 */ /* 0x000fea0003800000 */
[----:B------:R-:W-:Y:S01]  /*2d90*/  ISETP.GE.U32.AND P0, PT, R55, 0xe, PT ;  /* 0x0000000e3700780c */ /* 0x000fe20003f06070 */
[----:B------:R-:W-:Y:S01]  /*2da0*/  CS2R R16, SRZ ;  /* 0x0000000000107805 */ /* 0x000fe2000001ff00 */
[----:B------:R-:W-:Y:S01]  /*2db0*/  CS2R R14, SRZ ;  /* 0x00000000000e7805 */ /* 0x000fe2000001ff00 */
[----:B------:R-:W-:Y:S01]  /*2dc0*/  CS2R R12, SRZ ;  /* 0x00000000000c7805 */ /* 0x000fe2000001ff00 */
[----:B------:R-:W-:Y:S01]  /*2dd0*/  CS2R R10, SRZ ;  /* 0x00000000000a7805 */ /* 0x000fe2000001ff00 */
[----:B------:R-:W-:Y:S01]  /*2de0*/  CS2R R8, SRZ ;  /* 0x0000000000087805 */ /* 0x000fe2000001ff00 */
[----:B------:R-:W-:Y:S02]  /*2df0*/  IMAD.MOV.U32 R7, RZ, RZ, RZ ;  /* 0x000000ffff077224 */ /* 0x000fe400078e00ff */
[----:B------:R-:W-:-:S05]  /*2e00*/  IMAD.MOV.U32 R5, RZ, RZ, RZ ;  /* 0x000000ffff057224 */ /* 0x000fca00078e00ff */
[----:B------:R-:W-:Y:S05]  /*2e10*/  @!P0 BRA `(.L_x_97) ;  /* 0x00010ec000008947 */ /* 0x000fea0003800000 */
[----:B------:R-:W-:Y:S01]  /*2e20*/  ISETP.NE.AND P0, PT, R55, 0xe, PT ;  /* 0x0000000e3700780c */ /* 0x000fe20003f05270 */
[----:B------:R-:W-:Y:S01]  /*2e30*/  IMAD.MOV.U32 R18, RZ, RZ, RZ ;  /* 0x000000ffff127224 */ /* 0x000fe200078e00ff */
[----:B------:R-:W-:Y:S01]  /*2e40*/  CS2R R16, SRZ ;  /* 0x0000000000107805 */ /* 0x000fe2000001ff00 */
[----:B------:R-:W-:Y:S01]  /*2e50*/  CS2R R14, SRZ ;  /* 0x00000000000e7805 */ /* 0x000fe2000001ff00 */
[----:B------:R-:W-:Y:S01]  /*2e60*/  CS2R R12, SRZ ;  /* 0x00000000000c7805 */ /* 0x000fe2000001ff00 */
[----:B------:R-:W-:Y:S01]  /*2e70*/  CS2R R10, SRZ ;  /* 0x00000000000a7805 */ /* 0x000fe2000001ff00 */
[----:B------:R-:W-:Y:S01]  /*2e80*/  CS2R R8, SRZ ;  /* 0x0000000000087805 */ /* 0x000fe2000001ff00 */
[----:B------:R-:W-:Y:S01]  /*2e90*/  MOV R7, RZ ;  /* 0x000000ff00077202 */ /* 0x000fe20000000f00 */
[----:B------:R-:W-:-:S05]  /*2ea0*/  IMAD.MOV.U32 R5, RZ, RZ, RZ ;  /* 0x000000ffff057224 */ /* 0x000fca00078e00ff */
[----:B------:R-:W-:Y:S05]  /*2eb0*/  @!P0 BRA `(.L_x_97) ;  /* 0x00010e2000008947 */ /* 0x000fea0003800000 */
[----:B------:R-:W-:Y:S01]  /*2ec0*/  ISETP.GE.U32.AND P0, PT, R55, 0x10, PT ;  /* 0x000000103700780c */ /* 0x000fe20003f06070 */
[----:B------:R-:W-:Y:S01]  /*2ed0*/  CS2R R18, SRZ ;  /* 0x0000000000127805 */ /* 0x000fe2000001ff00 */
[----:B------:R-:W-:Y:S01]  /*2ee0*/  CS2R R16, SRZ ;  /* 0x0000000000107805 */ /* 0x000fe2000001ff00 */
[----:B------:R-:W-:Y:S01]  /*2ef0*/  CS2R R14, SRZ ;  /* 0x00000000000e7805 */ /* 0x000fe2000001ff00 */
[----:B------:R-:W-:Y:S01]  /*2f00*/  CS2R R12, SRZ ;  /* 0x00000000000c7805 */ /* 0x000fe2000001ff00 */
[----:B------:R-:W-:Y:S01]  /*2f10*/  CS2R R10, SRZ ;  /* 0x00000000000a7805 */ /* 0x000fe2000001ff00 */
[----:B------:R-:W-:Y:S01]  /*2f20*/  CS2R R8, SRZ ;  /* 0x0000000000087805 */ /* 0x000fe2000001ff00 */
[----:B------:R-:W-:Y:S02]  /*2f30*/  IMAD.MOV.U32 R7, RZ, RZ, RZ ;  /* 0x000000ffff077224 */ /* 0x000fe400078e00ff */
[----:B------:R-:W-:-:S04]  /*2f40*/  IMAD.MOV.U32 R5, RZ, RZ, RZ ;  /* 0x000000ffff057224 */ /* 0x000fc800078e00ff */
        /* <DEDUP_REMOVED lines=8> */
[----:B------:R-:W-:Y:S01]  /*2fd0*/  CS2R R8, SRZ ;  /* 0x0000000000087805 */ /* 0x000fe2000001ff00 */
[----:B------:R-:W-:Y:S01]  /*2fe0*/  MOV R7, RZ ;  /* 0x000000ff00077202 */ /* 0x000fe20000000f00 */
[----:B------:R-:W-:-:S04]  /*2ff0*/  IMAD.MOV.U32 R5, RZ, RZ, RZ ;  /* 0x000000ffff057224 */ /* 0x000fc800078e00ff */
        /* <DEDUP_REMOVED lines=8> */
[----:B------:R-:W-:Y:S01]  /*3080*/  CS2R R8, SRZ ;  /* 0x0000000000087805 */ /* 0x000fe2000001ff00 */
[----:B------:R-:W-:Y:S02]  /*3090*/  IMAD.MOV.U32 R7, RZ, RZ, RZ ;  /* 0x000000ffff077224 */ /* 0x000fe400078e00ff */
[----:B------:R-:W-:-:S03]  /*30a0*/  IMAD.MOV.U32 R5, RZ, RZ, RZ ;  /* 0x000000ffff057224 */ /* 0x000fc600078e00ff */
[----:B------:R-:W-:Y:S05]  /*30b0*/  @!P0 BRA `(.L_x_97) ;  /* 0x00010c2000008947 */ /* 0x000fea0003800000 */
[----:B------:R-:W-:Y:S01]  /*30c0*/  ISETP.NE.AND P0, PT, R55, 0x12, PT ;  /* 0x000000123700780c */ /* 0x000fe20003f05270 */
[----:B------:R-:W-:Y:S01]  /*30d0*/  IMAD.MOV.U32 R22, RZ, RZ, RZ ;  /* 0x000000ffff167224 */ /* 0x000fe200078e00ff */
[----:B------:R-:W-:Y:S01]  /*30e0*/  MOV R20, RZ ;  /* 0x000000ff00147202 */ /* 0x000fe20000000f00 */
[----:B------:R-:W-:Y:S01]  /*30f0*/  CS2R R18, SRZ ;  /* 0x0000000000127805 */ /* 0x000fe2000001ff00 */
[----:B------:R-:W-:Y:S01]  /*3100*/  CS2R R16, SRZ ;  /* 0x0000000000107805 */ /* 0x000fe2000001ff00 */
[----:B------:R-:W-:Y:S01]  /*3110*/  CS2R R14, SRZ ;  /* 0x00000000000e7805 */ /* 0x000fe2000001ff00 */
[----:B------:R-:W-:Y:S01]  /*3120*/  CS2R R12, SRZ ;  /* 0x00000000000c7805 */ /* 0x000fe2000001ff00 */
[----:B------:R-:W-:Y:S01]  /*3130*/  CS2R R10, SRZ ;  /* 0x00000000000a7805 */ /* 0x000fe2000001ff00 */
[----:B------:R-:W-:Y:S01]  /*3140*/  CS2R R8, SRZ ;  /* 0x0000000000087805 */ /* 0x000fe2000001ff00 */
[----:B------:R-:W-:Y:S02]  /*3150*/  IMAD.MOV.U32 R7, RZ, RZ, RZ ;  /* 0x000000ffff077224 */ /* 0x000fe400078e00ff */
[----:B------:R-:W-:-:S02]  /*3160*/  IMAD.MOV.U32 R5, RZ, RZ, RZ ;  /* 0x000000ffff057224 */ /* 0x000fc400078e00ff */
[----:B------:R-:W-:Y:S05]  /*3170*/  @!P0 BRA `(.L_x_97) ;  /* 0x00010b6000008947 */ /* 0x000fea0003800000 */
[----:B------:R-:W-:Y:S01]  /*3180*/  ISETP.GE.U32.AND P0, PT, R55, 0x14, PT ;  /* 0x000000143700780c */ /* 0x000fe20003f06070 */
[----:B------:R-:W-:Y:S01]  /*3190*/  CS2R R22, SRZ ;  /* 0x0000000000167805 */ /* 0x000fe2000001ff00 */
[----:B------:R-:W-:Y:S01]  /*31a0*/  IMAD.MOV.U32 R20, RZ, RZ, RZ ;  /* 0x000000ffff147224 */ /* 0x000fe200078e00ff */
[----:B------:R-:W-:Y:S01]  /*31b0*/  CS2R R18, SRZ ;  /* 0x0000000000127805 */ /* 0x000fe2000001ff00 */
[----:B------:R-:W-:Y:S01]  /*31c0*/  CS2R R16, SRZ ;  /* 0x0000000000107805 */ /* 0x000fe2000001ff00 */
[----:B------:R-:W-:Y:S01]  /*31d0*/  CS2R R14, SRZ ;  /* 0x00000000000e7805 */ /* 0x000fe2000001ff00 */
[----:B------:R-:W-:Y:S01]  /*31e0*/  CS2R R12, SRZ ;  /* 0x00000000000c7805 */ /* 0x000fe2000001ff00 */
[----:B------:R-:W-:Y:S01]  /*31f0*/  CS2R R10, SRZ ;  /* 0x00000000000a7805 */ /* 0x000fe2000001ff00 */
[----:B------:R-:W-:Y:S01]  /*3200*/  CS2R R8, SRZ ;  /* 0x0000000000087805 */ /* 0x000fe2000001ff00 */
[----:B------:R-:W-:Y:S01]  /*3210*/  IMAD.MOV.U32 R7, RZ, RZ, RZ ;  /* 0x000000ffff077224 */ /* 0x000fe200078e00ff */
[----:B------:R-:W-:-:S03]  /*3220*/  MOV R5, RZ ;  /* 0x000000ff00057202 */ /* 0x000fc60000000f00 */
[----:B------:R-:W-:Y:S05]  /*3230*/  @!P0 BRA `(.L_x_97) ;  /* 0x00010aa000008947 */ /* 0x000fea0003800000 */
[----:B------:R-:W-:Y:S01]  /*3240*/  ISETP.NE.AND P0, PT, R55, 0x14, PT ;  /* 0x000000143700780c */ /* 0x000fe20003f05270 */
[----:B------:R-:W-:Y:S01]  /*3250*/  IMAD.MOV.U32 R24, RZ, RZ, RZ ;  /* 0x000000ffff187224 */ /* 0x000fe200078e00ff */
        /* <DEDUP_REMOVED lines=8> */
[----:B------:R-:W-:-:S02]  /*32e0*/  IMAD.MOV.U32 R7, RZ, RZ, RZ ;  /* 0x000000ffff077224 */ /* 0x000fc400078e00ff */
[----:B------:R-:W-:Y:S01]  /*32f0*/  IMAD.MOV.U32 R5, RZ, RZ, RZ ;  /* 0x000000ffff057224 */ /* 0x000fe200078e00ff */
[----:B------:R-:W-:Y:S05]  /*3300*/  @!P0 BRA `(.L_x_97) ;  /* 0x000109d000008947 */ /* 0x000fea0003800000 */
[----:B------:R-:W-:Y:S01]  /*3310*/  ISETP.GE.U32.AND P0, PT, R55, 0x16, PT ;  /* 0x000000163700780c */ /* 0x000fe20003f06070 */
[----:B------:R-:W-:Y:S01]  /*3320*/  CS2R R24, SRZ ;  /* 0x0000000000187805 */ /* 0x000fe2000001ff00 */
[----:B------:R-:W-:Y:S01]  /*3330*/  CS2R R22, SRZ ;  /* 0x0000000000167805 */ /* 0x000fe2000001ff00 */
[----:B------:R-:W-:Y:S01]  /*3340*/  MOV R20, RZ ;  /* 0x000000ff00147202 */ /* 0x000fe20000000f00 */
        /* <DEDUP_REMOVED lines=9> */
[----:B------:R-:W-:Y:S01]  /*33e0*/  ISETP.NE.AND P0, PT, R55, 0x16, PT ;  /* 0x000000163700780c */ /* 0x000fe20003f05270 */
[----:B------:R-:W-:Y:S01]  /*33f0*/  IMAD.MOV.U32 R26, RZ, RZ, RZ ;  /* 0x000000ffff1a7224 */ /* 0x000fe200078e00ff */
[----:B------:R-:W-:Y:S01]  /*3400*/  CS2R R24, SRZ ;  /* 0x0000000000187805 */ /* 0x000fe2000001ff00 */
        /* <DEDUP_REMOVED lines=9> */
[----:B------:R-:W-:Y:S01]  /*34a0*/  IMAD.MOV.U32 R5, RZ, RZ, RZ ;  /* 0x000000ffff057224 */ /* 0x000fe200078e00ff */
[----:B------:R-:W-:Y:S05]  /*34b0*/  @!P0 BRA `(.L_x_97) ;  /* 0x0001082000008947 */ /* 0x000fea0003800000 */
[----:B------:R-:W-:Y:S01]  /*34c0*/  ISETP.GE.U32.AND P0, PT, R55, 0x18, PT ;  /* 0x000000183700780c */ /* 0x000fe20003f06070 */
[----:B------:R-:W-:Y:S01]  /*34d0*/  CS2R R26, SRZ ;  /* 0x00000000001a7805 */ /* 0x000fe2000001ff00 */
        /* <DEDUP_REMOVED lines=13> */
[----:B------:R-:W-:Y:S01]  /*35b0*/  CS2R R26, SRZ ;  /* 0x00000000001a7805 */ /* 0x000fe2000001ff00 */
[----:B------:R-:W-:Y:S01]  /*35c0*/  MOV R28, RZ ;  /* 0x000000ff001c7202 */ /* 0x000fe20000000f00 */
        /* <DEDUP_REMOVED lines=27> */
[----:B------:R-:W-:Y:S01]  /*3780*/  ISETP.NE.AND P0, PT, R55, 0x1a, PT ;  /* 0x0000001a3700780c */ /* 0x000fe20003f05270 */
[----:B------:R-:W-:Y:S01]  /*3790*/  IMAD.MOV.U32 R30, RZ, RZ, RZ ;  /* 0x000000ffff1e7224 */ /* 0x000fe200078e00ff */
        /* <DEDUP_REMOVED lines=12> */
[----:B------:R-:W-:Y:S01]  /*3860*/  MOV R5, RZ ;  /* 0x000000ff00057202 */ /* 0x000fe20000000f00 */
[----:B------:R-:W-:Y:S05]  /*3870*/  @!P0 BRA `(.L_x_97) ;  /* 0x0001046000008947 */ /* 0x000fea0003800000 */
[----:B------:R-:W-:Y:S01]  /*3880*/  ISETP.GE.U32.AND P0, PT, R55, 0x1c, PT ;  /* 0x0000001c3700780c */ /* 0x000fe20003f06070 */
[----:B------:R-:W-:Y:S01]  /*3890*/  CS2R R30, SRZ ;  /* 0x00000000001e7805 */ /* 0x000fe2000001ff00 */
        /* <DEDUP_REMOVED lines=4098> */
[----:B------:R-:W-:Y:S01]  /*138c0*/  ISETP.GT.U32.AND P0, PT, R55, 0x7f, PT ;  /* 0x0000007f3700780c */ /* 0x000fe20003f04070 */
        /* <DEDUP_REMOVED lines=63> */
[----:B------:R-:W-:Y:S01]  /*13cc0*/  FSEL R148, R148, RZ, !P0 ;  /* 0x000000ff94947208 */ /* 0x000fe20004000000 */
[----:B------:R-:W-:-:S02]  /*13cd0*/  IMAD.MOV.U32 R5, RZ, RZ, RZ ;  /* 0x000000ffff057224 */ /* 0x000fc400078e00ff */
.L_x_97:
[----:B------:R-:W-:Y:S01]  /*13ce0*/  BSSY B1, `(.L_x_98) ;  /* 0x00002fb000017945 */ /* 0x000fe20003800000 */
[----:B------:R-:W-:-:S04]  /*13cf0*/  MOV R149, RZ ;  /* 0x000000ff00957202 */ /* 0x000fc80000000f00 */
.L_x_108:
[----:B------:R-:W2:Y:S01]  /*13d00*/  I2F.U32.RP R43, c[0x0][0x1b4] ;  /* 0x00006d00002b7b06 */ /* 0x000ea20000209000 */
[----:B------:R-:W-:Y:S01]  /*13d10*/  IMAD.MOV.U32 R40, RZ, RZ, RZ ;  /* 0x000000ffff287224 */ /* 0x000fe200078e00ff */
[----:B------:R-:W-:Y:S01]  /*13d20*/  ISETP.NE.U32.AND P2, PT, RZ, c[0x0][0x1b4], PT ;  /* 0x00006d00ff007a0c */ /* 0x000fe20003f45070 */
[----:B------:R-:W-:Y:S05]  /*13d30*/  BSSY B2, `(.L_x_99) ;  /* 0x00002f1000027945 */ /* 0x000fea0003800000 */
[----:B--2---:R-:W2:Y:S02]  /*13d40*/  MUFU.RCP R43, R43 ;  /* 0x0000002b002b7308 */ /* 0x004ea40000001000 */
[----:B--2--5:R-:W-:-:S06]  /*13d50*/  IADD3 R44, R43, 0xffffffe, RZ ;  /* 0x0ffffffe2b2c7810 */ /* 0x024fcc0007ffe0ff */
[----:B------:R-:W2:Y:S02]  /*13d60*/  F2I.FTZ.U32.TRUNC.NTZ R41, R44 ;  /* 0x0000002c00297305 */ /* 0x000ea4000021f000 */
        /* <DEDUP_REMOVED lines=13> */
[----:B01----:R-:W-:Y:S05]  /*13e40*/  @P0 BRA `(.L_x_100) ;  /* 0x00002df000000947 */ /* 0x003fea0003800000 */
[----:B------:R-:W-:-:S05]  /*13e50*/  MOV R45, 0x8 ;  /* 0x00000008002d7802 */ /* 0x000fca0000000f00 */
[----:B------:R-:W-:-:S06]  /*13e60*/  IMAD.WIDE.U32 R44, R40, R45, c[0x0][0x168] ;  /* 0x00005a00282c7625 */ /* 0x000fcc00078e002d */
[----:B------:R-:W5:Y:S01]  /*13e70*/  LDG.E.64.CONSTANT R44, [R44.64] ;  /* 0x0000000a2c2c7981 */ /* 0x000f62000c1e9b00 */
[----:B------:R-:W-:Y:S01]  /*13e80*/  IMAD.MOV.U32 R41, RZ, RZ, c[0x0][0x190] ;  /* 0x00006400ff297624 */ /* 0x000fe200078e00ff */
[----:B------:R-:W-:Y:S01]  /*13e90*/  UMOV UR4, URZ ;  /* 0x0000003f00047c82 */ /* 0x000fe20008000000 */
[----:B------:R-:W-:Y:S02]  /*13ea0*/  IMAD.MOV R40, RZ, RZ, -R40 ;  /* 0x000000ffff287224 */ /* 0x000fe400078e0a28 */
[----:B------:R-:W-:Y:S01]  /*13eb0*/  IMAD.MOV.U32 R154, RZ, RZ, RZ ;  /* 0x000000ffff9a7224 */ /* 0x000fe200078e00ff */
[----:B------:R-:W-:Y:S01]  /*13ec0*/  IADD3 R41, R41, -0x1, RZ ;  /* 0xffffffff29297810 */ /* 0x000fe20007ffe0ff */
[----:B------:R-:W-:-:S03]  /*13ed0*/  IMAD R40, R40, c[0x0][0x1b4], R149 ;  /* 0x00006d0028287a24 */ /* 0x000fc600078e0295 */
[----:B------:R-:W-:Y:S01]  /*13ee0*/  ISETP.GE.U32.AND P1, PT, R41, 0x3, PT ;  /* 0x000000032900780c */ /* 0x000fe20003f26070 */
[----:B------:R-:W-:-:S05]  /*13ef0*/  IMAD R40, R40, c[0x0][0x1a0], RZ ;  /* 0x0000680028287a24 */ /* 0x000fca00078e02ff */
[----:B------:R-:W-:-:S04]  /*13f00*/  IADD3 R151, P0, R40, R51, RZ ;  /* 0x0000003328977210 */ /* 0x000fc80007f1e0ff */
[----:B------:R-:W-:-:S03]  /*13f10*/  IADD3.X R153, RZ, RZ, RZ, P0, !PT ;  /* 0x000000ffff997210 */ /* 0x000fc600007fe4ff */
        /* <DEDUP_REMOVED lines=8> */
.L_x_104:
[----:B------:R-:W-:-:S05]  /*13fa0*/  IADD3 R41, P1, R151, UR4, RZ ;  /* 0x0000000497297c10 */ /* 0x000fca000ff3e0ff */
[----:B------:R-:W-:Y:S01]  /*13fb0*/  IMAD.X R42, RZ, RZ, R153, P1 ;  /* 0x000000ffff2a7224 */ /* 0x000fe200008e0699 */
[----:B-----5:R-:W-:-:S04]  /*13fc0*/  LEA R40, P1, R41, R44, 0x2 ;  /* 0x0000002c29287211 */ /* 0x020fc800078210ff */
[----:B------:R-:W-:Y:S02]  /*13fd0*/  LEA.HI.X R41, R41, R45, R42, 0x2, P1 ;  /* 0x0000002d29297211 */ /* 0x000fe400008f142a */
[----:B------:R-:W-:-:S03]  /*13fe0*/  IADD3 R43, P1, R47, UR4, RZ ;  /* 0x000000042f2b7c10 */ /* 0x000fc6000ff3e0ff */
[----:B------:R-:W2:Y:S02]  /*13ff0*/  LDG.E.CONSTANT R157, [R40.64] ;  /* 0x0000000a289d7981 */ /* 0x000ea4000c1e9900 */
[----:B------:R-:W-:Y:S01]  /*14000*/  IMAD.X R156, RZ, RZ, R46, P1 ;  /* 0x000000ffff9c7224 */ /* 0x000fe200008e062e */
[C---:B------:R-:W-:Y:S01]  /*14010*/  LEA R42, P1, R43.reuse, c[0x0][0x160], 0x2 ;  /* 0x000058002b2a7a11 */ /* 0x040fe200078210ff */
[----:B------:R-:W3:Y:S03]  /*14020*/  LDG.E.CONSTANT R159, [R40.64+0x4] ;  /* 0x0000040a289f7981 */ /* 0x000ee6000c1e9900 */
[----:B------:R-:W-:Y:S01]  /*14030*/  LEA.HI.X R43, R43, c[0x0][0x164], R156, 0x2, P1 ;  /* 0x000059002b2b7a11 */ /* 0x000fe200008f149c */
[----:B------:R4:W2:Y:S04]  /*14040*/  LDG.E.CONSTANT R161, [R40.64+0x8] ;  /* 0x0000080a28a17981 */ /* 0x0008a8000c1e9900 */
[----:B------:R-:W2:Y:S04]  /*14050*/  LDG.E.CONSTANT R156, [R42.64] ;  /* 0x0000000a2a9c7981 */ /* 0x000ea8000c1e9900 */
[----:B------:R-:W3:Y:S04]  /*14060*/  LDG.E.CONSTANT R158, [R42.64+0x4] ;  /* 0x0000040a2a9e7981 */ /* 0x000ee8000c1e9900 */
[----:B------:R-:W4:Y:S04]  /*14070*/  LDG.E.CONSTANT R160, [R42.64+0x8] ;  /* 0x0000080a2aa07981 */ /* 0x000f28000c1e9900 */
[----:B------:R4:W4:Y:S04]  /*14080*/  LDG.E.CONSTANT R163, [R40.64+0xc] ;  /* 0x00000c0a28a37981 */ /* 0x000928000c1e9900 */
[----:B------:R0:W4:Y:S01]  /*14090*/  LDG.E.CONSTANT R162, [R42.64+0xc] ;  /* 0x00000c0a2aa27981 */ /* 0x000122000c1e9900 */
[----:B------:R-:W-:Y:S01]  /*140a0*/  UIADD3 UR6, UR4, 0x4, URZ ;  /* 0x0000000404067890 */ /* 0x000fe2000fffe03f */
[----:B--2---:R-:W-:-:S05]  /*140b0*/  FFMA R156, R157, R156, R154 ;  /* 0x0000009c9d9c7223 */ /* 0x004fca000000009a */
[----:B------:R-:W-:Y:S01]  /*140c0*/  IADD3 R157, P1, R151, UR6, RZ ;  /* 0x00000006979d7c10 */ /* 0x000fe2000ff3e0ff */
[----:B---3--:R-:W-:-:S04]  /*140d0*/  FFMA R156, R159, R158, R156 ;  /* 0x0000009e9f9c7223 */ /* 0x008fc8000000009c */
[----:B----4-:R-:W-:Y:S01]  /*140e0*/  IMAD.X R41, RZ, RZ, R153, P1 ;  /* 0x000000ffff297224 */ /* 0x010fe200008e0699 */
[----:B------:R-:W-:Y:S01]  /*140f0*/  LEA R40, P1, R157, R44, 0x2 ;  /* 0x0000002c9d287211 */ /* 0x000fe200078210ff */
[----:B------:R-:W-:-:S03]  /*14100*/  FFMA R154, R161, R160, R156 ;  /* 0x000000a0a19a7223 */ /* 0x000fc6000000009c */
[----:B------:R-:W-:Y:S02]  /*14110*/  LEA.HI.X R41, R157, R45, R41, 0x2, P1 ;  /* 0x0000002d9d297211 */ /* 0x000fe400008f1429 */
[----:B------:R-:W-:-:S03]  /*14120*/  IADD3 R156, P1, R47, UR6, RZ ;  /* 0x000000062f9c7c10 */ /* 0x000fc6000ff3e0ff */
[----:B------:R-:W2:Y:S01]  /*14130*/  LDG.E.CONSTANT R157, [R40.64] ;  /* 0x0000000a289d7981 */ /* 0x000ea2000c1e9900 */
[----:B0-----:R-:W-:Y:S02]  /*14140*/  IADD3.X R43, RZ, R46, RZ, P1, !PT ;  /* 0x0000002eff2b7210 */ /* 0x001fe40000ffe4ff */
[C---:B------:R-:W-:Y:S01]  /*14150*/  LEA R42, P1, R156.reuse, c[0x0][0x160], 0x2 ;  /* 0x000058009c2a7a11 */ /* 0x040fe200078210ff */
[----:B------:R0:W3:Y:S03]  /*14160*/  LDG.E.CONSTANT R159, [R40.64+0x4] ;  /* 0x0000040a289f7981 */ /* 0x0000e6000c1e9900 */
[----:B------:R-:W-:Y:S01]  /*14170*/  LEA.HI.X R43, R156, c[0x0][0x164], R43, 0x2, P1 ;  /* 0x000059009c2b7a11 */ /* 0x000fe200008f142b */
[----:B------:R0:W4:Y:S04]  /*14180*/  LDG.E.CONSTANT R161, [R40.64+0x8] ;  /* 0x0000080a28a17981 */ /* 0x000128000c1e9900 */
[----:B------:R-:W2:Y:S04]  /*14190*/  LDG.E.CONSTANT R156, [R42.64] ;  /* 0x0000000a2a9c7981 */ /* 0x000ea8000c1e9900 */
[----:B------:R1:W3:Y:S01]  /*141a0*/  LDG.E.CONSTANT R158, [R42.64+0x4] ;  /* 0x0000040a2a9e7981 */ /* 0x0002e2000c1e9900 */
[----:B------:R-:W-:-:S03]  /*141b0*/  FFMA R154, R163, R162, R154 ;  /* 0x000000a2a39a7223 */ /* 0x000fc6000000009a */
[----:B------:R1:W4:Y:S04]  /*141c0*/  LDG.E.CONSTANT R160, [R42.64+0x8] ;  /* 0x0000080a2aa07981 */ /* 0x000328000c1e9900 */
[----:B------:R0:W3:Y:S04]  /*141d0*/  LDG.E.CONSTANT R163, [R40.64+0xc] ;  /* 0x00000c0a28a37981 */ /* 0x0000e8000c1e9900 */
[----:B------:R1:W3:Y:S01]  /*141e0*/  LDG.E.CONSTANT R162, [R42.64+0xc] ;  /* 0x00000c0a2aa27981 */ /* 0x0002e2000c1e9900 */
[----:B------:R-:W-:Y:S01]  /*141f0*/  UIADD3 UR6, UR4, 0x8, URZ ;  /* 0x0000000804067890 */ /* 0x000fe2000fffe03f */
[----:B--2---:R-:W-:-:S05]  /*14200*/  FFMA R154, R157, R156, R154 ;  /* 0x0000009c9d9a7223 */ /* 0x004fca000000009a */
[----:B------:R-:W-:-:S05]  /*14210*/  IADD3 R157, P1, R151, UR6, RZ ;  /* 0x00000006979d7c10 */ /* 0x000fca000ff3e0ff */
[----:B0-----:R-:W-:Y:S01]  /*14220*/  IMAD.X R41, RZ, RZ, R153, P1 ;  /* 0x000000ffff297224 */ /* 0x001fe200008e0699 */
[----:B------:R-:W-:-:S04]  /*14230*/  LEA R40, P1, R157, R44, 0x2 ;  /* 0x0000002c9d287211 */ /* 0x000fc800078210ff */
[----:B------:R-:W-:Y:S02]  /*14240*/  LEA.HI.X R41, R157, R45, R41, 0x2, P1 ;  /* 0x0000002d9d297211 */ /* 0x000fe400008f1429 */
[----:B------:R-:W-:-:S03]  /*14250*/  IADD3 R156, P1, R47, UR6, RZ ;  /* 0x000000062f9c7c10 */ /* 0x000fc6000ff3e0ff */
[----:B------:R-:W2:Y:S02]  /*14260*/  LDG.E.CONSTANT R157, [R40.64] ;  /* 0x0000000a289d7981 */ /* 0x000ea4000c1e9900 */
[----:B-1----:R-:W-:Y:S01]  /*14270*/  IMAD.X R43, RZ, RZ, R46, P1 ;  /* 0x000000ffff2b7224 */ /* 0x002fe200008e062e */
[----:B------:R-:W-:-:S04]  /*14280*/  LEA R42, P1, R156, c[0x0][0x160], 0x2 ;  /* 0x000058009c2a7a11 */ /* 0x000fc800078210ff */
[----:B------:R-:W-:-:S05]  /*14290*/  LEA.HI.X R43, R156, c[0x0][0x164], R43, 0x2, P1 ;  /* 0x000059009c2b7a11 */ /* 0x000fca00008f142b */
[----:B------:R-:W2:Y:S01]  /*142a0*/  LDG.E.CONSTANT R156, [R42.64] ;  /* 0x0000000a2a9c7981 */ /* 0x000ea2000c1e9900 */
[----:B---3--:R-:W-:-:S03]  /*142b0*/  FFMA R154, R159, R158, R154 ;  /* 0x0000009e9f9a7223 */ /* 0x008fc6000000009a */
[----:B------:R0:W3:Y:S01]  /*142c0*/  LDG.E.CONSTANT R159, [R40.64+0x4] ;  /* 0x0000040a289f7981 */ /* 0x0000e2000c1e9900 */
[----:B----4-:R-:W-:-:S03]  /*142d0*/  FFMA R154, R161, R160, R154 ;  /* 0x000000a0a19a7223 */ /* 0x010fc6000000009a */
[----:B------:R1:W3:Y:S01]  /*142e0*/  LDG.E.CONSTANT R158, [R42.64+0x4] ;  /* 0x0000040a2a9e7981 */ /* 0x0002e2000c1e9900 */
[----:B------:R-:W-:-:S03]  /*142f0*/  FFMA R154, R163, R162, R154 ;  /* 0x000000a2a39a7223 */ /* 0x000fc6000000009a */
[----:B------:R0:W4:Y:S04]  /*14300*/  LDG.E.CONSTANT R161, [R40.64+0x8] ;  /* 0x0000080a28a17981 */ /* 0x000128000c1e9900 */
        /* <DEDUP_REMOVED lines=10> */
[----:B------:R-:W2:Y:S01]  /*143b0*/  LDG.E.CONSTANT R157, [R40.64] ;  /* 0x0000000a289d7981 */ /* 0x000ea2000c1e9900 */
[----:B-1----:R-:W-:Y:S02]  /*143c0*/  IADD3.X R43, RZ, R46, RZ, P1, !PT ;  /* 0x0000002eff2b7210 */ /* 0x002fe40000ffe4ff */
[----:B------:R-:W-:-:S04]  /*143d0*/  LEA R42, P1, R156, c[0x0][0x160], 0x2 ;  /* 0x000058009c2a7a11 */ /* 0x000fc800078210ff */
[----:B------:R-:W-:Y:S01]  /*143e0*/  LEA.HI.X R43, R156, c[0x0][0x164], R43, 0x2, P1 ;  /* 0x000059009c2b7a11 */ /* 0x000fe200008f142b */
[----:B---3--:R-:W-:Y:S02]  /*143f0*/  FFMA R154, R159, R158, R154 ;  /* 0x0000009e9f9a7223 */ /* 0x008fe4000000009a */
[----:B------:R-:W3:Y:S04]  /*14400*/  LDG.E.CONSTANT R159, [R40.64+0x4] ;  /* 0x0000040a289f7981 */ /* 0x000ee8000c1e9900 */
[----:B------:R-:W2:Y:S01]  /*14410*/  LDG.E.CONSTANT R156, [R42.64] ;  /* 0x0000000a2a9c7981 */ /* 0x000ea2000c1e9900 */
[----:B----4-:R-:W-:-:S03]  /*14420*/  FFMA R154, R161, R160, R154 ;  /* 0x000000a0a19a7223 */ /* 0x010fc6000000009a */
[----:B------:R-:W3:Y:S01]  /*14430*/  LDG.E.CONSTANT R158, [R42.64+0x4] ;  /* 0x0000040a2a9e7981 */ /* 0x000ee2000c1e9900 */
[----:B------:R-:W-:-:S03]  /*14440*/  FFMA R154, R163, R162, R154 ;  /* 0x000000a2a39a7223 */ /* 0x000fc6000000009a */
[----:B------:R-:W4:Y:S04]  /*14450*/  LDG.E.CONSTANT R161, [R40.64+0x8] ;  /* 0x0000080a28a17981 */ /* 0x000f28000c1e9900 */
[----:B------:R-:W4:Y:S04]  /*14460*/  LDG.E.CONSTANT R160, [R42.64+0x8] ;  /* 0x0000080a2aa07981 */ /* 0x000f28000c1e9900 */
[----:B------:R-:W4:Y:S04]  /*14470*/  LDG.E.CONSTANT R163, [R40.64+0xc] ;  /* 0x00000c0a28a37981 */ /* 0x000f28000c1e9900 */
[----:B------:R-:W4:Y:S01]  /*14480*/  LDG.E.CONSTANT R162, [R42.64+0xc] ;  /* 0x00000c0a2aa27981 */ /* 0x000f22000c1e9900 */
[----:B------:R-:W-:-:S04]  /*14490*/  IADD3 R155, R155, -0x10, RZ ;  /* 0xfffffff09b9b7810 */ /* 0x000fc80007ffe0ff */
[----:B------:R-:W-:Y:S01]  /*144a0*/  ISETP.GT.AND P1, PT, R155, 0xc, PT ;  /* 0x0000000c9b00780c */ /* 0x000fe20003f24270 */
[----:B------:R-:W-:Y:S01]  /*144b0*/  UIADD3 UR4, UR4, 0x10, URZ ;  /* 0x0000001004047890 */ /* 0x000fe2000fffe03f */
[----:B--2---:R-:W-:-:S04]  /*144c0*/  FFMA R154, R157, R156, R154 ;  /* 0x0000009c9d9a7223 */ /* 0x004fc8000000009a */
[----:B---3--:R-:W-:-:S04]  /*144d0*/  FFMA R154, R159, R158, R154 ;  /* 0x0000009e9f9a7223 */ /* 0x008fc8000000009a */
[----:B----4-:R-:W-:-:S04]  /*144e0*/  FFMA R154, R161, R160, R154 ;  /* 0x000000a0a19a7223 */ /* 0x010fc8000000009a */
[----:B------:R-:W-:Y:S01]  /*144f0*/  FFMA R154, R163, R162, R154 ;  /* 0x000000a2a39a7223 */ /* 0x000fe2000000009a */
[----:B------:R-:W-:Y:S05]  /*14500*/  @P1 BRA `(.L_x_104) ;  /* 0xfffffa9000001947 */ /* 0x000fea000383ffff */
.L_x_103:
[----:B------:R-:W-:-:S13]  /*14510*/  ISETP.GT.AND P1, PT, R155, 0x4, PT ;  /* 0x000000049b00780c */ /* 0x000fda0003f24270 */
[----:B------:R-:W-:Y:S05]  /*14520*/  @!P1 BRA `(.L_x_105) ;  /* 0x000002c000009947 */ /* 0x000fea0003800000 */
[----:B------:R-:W-:-:S05]  /*14530*/  IADD3 R40, P0, R47, UR4, RZ ;  /* 0x000000042f287c10 */ /* 0x000fca000ff1e0ff */
[----:B------:R-:W-:Y:S01]  /*14540*/  IMAD.X R41, RZ, RZ, R46, P0 ;  /* 0x000000ffff297224 */ /* 0x000fe200000e062e */
[----:B------:R-:W-:-:S04]  /*14550*/  LEA R42, P0, R40, c[0x0][0x160], 0x2 ;  /* 0x00005800282a7a11 */ /* 0x000fc800078010ff */
[----:B------:R-:W-:Y:S02]  /*14560*/  LEA.HI.X R43, R40, c[0x0][0x164], R41, 0x2, P0 ;  /* 0x00005900282b7a11 */ /* 0x000fe400000f1429 */
[----:B------:R-:W-:-:S03]  /*14570*/  IADD3 R41, P0, R151, UR4, RZ ;  /* 0x0000000497297c10 */ /* 0x000fc6000ff1e0ff */
[----:B------:R-:W2:Y:S02]  /*14580*/  LDG.E.CONSTANT R158, [R42.64+0x8] ;  /* 0x0000080a2a9e7981 */ /* 0x000ea4000c1e9900 */
[----:B------:R-:W-:Y:S01]  /*14590*/  IMAD.X R156, RZ, RZ, R153, P0 ;  /* 0x000000ffff9c7224 */ /* 0x000fe200000e0699 */
[C---:B-----5:R-:W-:Y:S01]  /*145a0*/  LEA R40, P0, R41.reuse, R44, 0x2 ;  /* 0x0000002c29287211 */ /* 0x060fe200078010ff */
[----:B------:R3:W4:Y:S03]  /*145b0*/  LDG.E.CONSTANT R160, [R42.64+0xc] ;  /* 0x00000c0a2aa07981 */ /* 0x000726000c1e9900 */
[----:B------:R-:W-:Y:S02]  /*145c0*/  LEA.HI.X R41, R41, R45, R156, 0x2, P0 ;  /* 0x0000002d29297211 */ /* 0x000fe400000f149c */
[----:B------:R-:W2:Y:S04]  /*145d0*/  LDG.E.CONSTANT R156, [R42.64] ;  /* 0x0000000a2a9c7981 */ /* 0x000ea8000c1e9900 */
[----:B------:R-:W2:Y:S04]  /*145e0*/  LDG.E.CONSTANT R157, [R40.64] ;  /* 0x0000000a289d7981 */ /* 0x000ea8000c1e9900 */
[----:B------:R-:W3:Y:S04]  /*145f0*/  LDG.E.CONSTANT R159, [R40.64+0x8] ;  /* 0x0000080a289f7981 */ /* 0x000ee8000c1e9900 */
[----:B------:R0:W4:Y:S01]  /*14600*/  LDG.E.CONSTANT R161, [R40.64+0xc] ;  /* 0x00000c0a28a17981 */ /* 0x000122000c1e9900 */
[----:B--2---:R-:W-:-:S03]  /*14610*/  FFMA R156, R157, R156, R154 ;  /* 0x0000009c9d9c7223 */ /* 0x004fc6000000009a */
[----:B------:R-:W2:Y:S04]  /*14620*/  LDG.E.CONSTANT R154, [R42.64+0x4] ;  /* 0x0000040a2a9a7981 */ /* 0x000ea8000c1e9900 */
[----:B------:R-:W2:Y:S01]  /*14630*/  LDG.E.CONSTANT R157, [R40.64+0x4] ;  /* 0x0000040a289d7981 */ /* 0x000ea2000c1e9900 */
[----:B------:R-:W-:Y:S01]  /*14640*/  UIADD3 UR6, UR4, 0x4, URZ ;  /* 0x0000000404067890 */ /* 0x000fe2000fffe03f */
[----:B--2---:R-:W-:-:S05]  /*14650*/  FFMA R154, R157, R154, R156 ;  /* 0x0000009a9d9a7223 */ /* 0x004fca000000009c */
[----:B------:R-:W-:Y:S01]  /*14660*/  IADD3 R157, P0, R151, UR6, RZ ;  /* 0x00000006979d7c10 */ /* 0x000fe2000ff1e0ff */
[----:B---3--:R-:W-:-:S04]  /*14670*/  FFMA R154, R159, R158, R154 ;  /* 0x0000009e9f9a7223 */ /* 0x008fc8000000009a */
[----:B------:R-:W-:Y:S01]  /*14680*/  IMAD.X R158, RZ, RZ, R153, P0 ;  /* 0x000000ffff9e7224 */ /* 0x000fe200000e0699 */
[----:B------:R-:W-:-:S04]  /*14690*/  LEA R156, P0, R157, R44, 0x2 ;  /* 0x0000002c9d9c7211 */ /* 0x000fc800078010ff */
[----:B------:R-:W-:Y:S02]  /*146a0*/  LEA.HI.X R157, R157, R45, R158, 0x2, P0 ;  /* 0x0000002d9d9d7211 */ /* 0x000fe400000f149e */
[----:B------:R-:W-:-:S03]  /*146b0*/  IADD3 R158, P0, R47, UR6, RZ ;  /* 0x000000062f9e7c10 */ /* 0x000fc6000ff1e0ff */
[----:B------:R-:W2:Y:S01]  /*146c0*/  LDG.E.CONSTANT R43, [R156.64] ;  /* 0x0000000a9c2b7981 */ /* 0x000ea2000c1e9900 */
[----:B0-----:R-:W-:Y:S02]  /*146d0*/  IADD3.X R41, RZ, R46, RZ, P0, !PT ;  /* 0x0000002eff297210 */ /* 0x001fe400007fe4ff */
[C---:B------:R-:W-:Y:S01]  /*146e0*/  LEA R40, P0, R158.reuse, c[0x0][0x160], 0x2 ;  /* 0x000058009e287a11 */ /* 0x040fe200078010ff */
[----:B------:R-:W3:Y:S03]  /*146f0*/  LDG.E.CONSTANT R159, [R156.64+0x4] ;  /* 0x0000040a9c9f7981 */ /* 0x000ee6000c1e9900 */
[----:B------:R-:W-:Y:S01]  /*14700*/  LEA.HI.X R41, R158, c[0x0][0x164], R41, 0x2, P0 ;  /* 0x000059009e297a11 */ /* 0x000fe200000f1429 */
[----:B----4-:R-:W-:Y:S01]  /*14710*/  FFMA R154, R161, R160, R154 ;  /* 0x000000a0a19a7223 */ /* 0x010fe2000000009a */
[----:B------:R-:W4:Y:S04]  /*14720*/  LDG.E.CONSTANT R163, [R156.64+0xc] ;  /* 0x00000c0a9ca37981 */ /* 0x000f28000c1e9900 */
[----:B------:R-:W2:Y:S04]  /*14730*/  LDG.E.CONSTANT R42, [R40.64] ;  /* 0x0000000a282a7981 */ /* 0x000ea8000c1e9900 */
[----:B------:R-:W3:Y:S04]  /*14740*/  LDG.E.CONSTANT R158, [R40.64+0x4] ;  /* 0x0000040a289e7981 */ /* 0x000ee8000c1e9900 */
[----:B------:R-:W4:Y:S04]  /*14750*/  LDG.E.CONSTANT R161, [R156.64+0x8] ;  /* 0x0000080a9ca17981 */ /* 0x000f28000c1e9900 */
[----:B------:R-:W4:Y:S04]  /*14760*/  LDG.E.CONSTANT R160, [R40.64+0x8] ;  /* 0x0000080a28a07981 */ /* 0x000f28000c1e9900 */
[----:B------:R-:W4:Y:S01]  /*14770*/  LDG.E.CONSTANT R162, [R40.64+0xc] ;  /* 0x00000c0a28a27981 */ /* 0x000f22000c1e9900 */
[----:B------:R-:W-:-:S02]  /*14780*/  PLOP3.LUT P0, PT, PT, PT, PT, 0x8, 0x0 ;  /* 0x000000000000781c */ /* 0x000fc40003f0e170 */
[----:B------:R-:W-:Y:S01]  /*14790*/  IADD3 R155, R155, -0x8, RZ ;  /* 0xfffffff89b9b7810 */ /* 0x000fe20007ffe0ff */
[----:B------:R-:W-:Y:S01]  /*147a0*/  UIADD3 UR4, UR4, 0x8, URZ ;  /* 0x0000000804047890 */ /* 0x000fe2000fffe03f */
[----:B--2---:R-:W-:-:S04]  /*147b0*/  FFMA R42, R43, R42, R154 ;  /* 0x0000002a2b2a7223 */ /* 0x004fc8000000009a */
[----:B---3--:R-:W-:-:S04]  /*147c0*/  FFMA R42, R159, R158, R42 ;  /* 0x0000009e9f2a7223 */ /* 0x008fc8000000002a */
[----:B----4-:R-:W-:-:S04]  /*147d0*/  FFMA R42, R161, R160, R42 ;  /* 0x000000a0a12a7223 */ /* 0x010fc8000000002a */
[----:B------:R-:W-:-:S01]  /*147e0*/  FFMA R154, R163, R162, R42 ;  /* 0x000000a2a39a7223 */ /* 0x000fc2000000002a */
.L_x_105:
[----:B------:R-:W-:-:S13]  /*147f0*/  ISETP.NE.OR P0, PT, R155, RZ, P0 ;  /* 0x000000ff9b00720c */ /* 0x000fda0000705670 */
[----:B------:R-:W-:Y:S05]  /*14800*/  @!P0 BRA `(.L_x_101) ;  /* 0x0000018000008947 */ /* 0x000fea0003800000 */
.L_x_102:
        /* <DEDUP_REMOVED lines=10> */
[----:B------:R-:W4:Y:S04]  /*148b0*/  LDG.E.CONSTANT R161, [R40.64+0x8] ;  /* 0x0000080a28a17981 */ /* 0x000f28000c1e9900 */
[----:B------:R-:W2:Y:S04]  /*148c0*/  LDG.E.CONSTANT R156, [R42.64] ;  /* 0x0000000a2a9c7981 */ /* 0x000ea8000c1e9900 */
[----:B------:R-:W3:Y:S04]  /*148d0*/  LDG.E.CONSTANT R158, [R42.64+0x4] ;  /* 0x0000040a2a9e7981 */ /* 0x000ee8000c1e9900 */
[----:B------:R-:W4:Y:S04]  /*148e0*/  LDG.E.CONSTANT R160, [R42.64+0x8] ;  /* 0x0000080a2aa07981 */ /* 0x000f28000c1e9900 */
        /* <DEDUP_REMOVED lines=9> */
[----:B01----:R-:W-:Y:S05]  /*14980*/  @P0 BRA `(.L_x_102) ;  /* 0xfffffe8000000947 */ /* 0x003fea000383ffff */
.L_x_101:
[----:B------:R-:W-:Y:S02]  /*14990*/  ISETP.NE.AND P1, PT, R2, RZ, PT ;  /* 0x000000ff0200720c */ /* 0x000fe40003f25270 */
[----:B------:R-:W-:-:S11]  /*149a0*/  ISETP.NE.AND P0, PT, R55, RZ, PT ;  /* 0x000000ff3700720c */ /* 0x000fd60003f05270 */
[----:B------:R-:W-:Y:S05]  /*149b0*/  @!P1 BRA `(.L_x_106) ;  /* 0x0000014000009947 */ /* 0x000fea0003800000 */
[----:B------:R-:W-:-:S05]  /*149c0*/  IADD3 R40, P1, R47, UR4, RZ ;  /* 0x000000042f287c10 */ /* 0x000fca000ff3e0ff */
[----:B------:R-:W-:Y:S01]  /*149d0*/  IMAD.X R41, RZ, RZ, R46, P1 ;  /* 0x000000ffff297224 */ /* 0x000fe200008e062e */
[----:B------:R-:W-:-:S04]  /*149e0*/  LEA R42, P1, R40, c[0x0][0x160], 0x2 ;  /* 0x00005800282a7a11 */ /* 0x000fc800078210ff */
[----:B------:R-:W-:Y:S02]  /*149f0*/  LEA.HI.X R43, R40, c[0x0][0x164], R41, 0x2, P1 ;  /* 0x00005900282b7a11 */ /* 0x000fe400008f1429 */
[----:B------:R-:W-:-:S03]  /*14a00*/  IADD3 R41, P1, R151, UR4, RZ ;  /* 0x0000000497297c10 */ /* 0x000fc6000ff3e0ff */
[----:B------:R-:W2:Y:S01]  /*14a10*/  LDG.E.CONSTANT R156, [R42.64] ;  /* 0x0000000a2a9c7981 */ /* 0x000ea2000c1e9900 */
[----:B------:R-:W-:Y:S02]  /*14a20*/  IADD3.X R155, RZ, R153, RZ, P1, !PT ;  /* 0x00000099ff9b7210 */ /* 0x000fe40000ffe4ff */
[----:B-----5:R-:W-:-:S04]  /*14a30*/  LEA R40, P1, R41, R44, 0x2 ;  /* 0x0000002c29287211 */ /* 0x020fc800078210ff */
[----:B------:R-:W-:-:S05]  /*14a40*/  LEA.HI.X R41, R41, R45, R155, 0x2, P1 ;  /* 0x0000002d29297211 */ /* 0x000fca00008f149b */
        /* <DEDUP_REMOVED lines=10> */
[----:B---3--:R-:W-:-:S02]  /*14af0*/  @P1 FFMA R154, R157, R158, R154 ;  /* 0x0000009e9d9a1223 */ /* 0x008fc4000000009a */
.L_x_106:
[----:B------:R-:W-:Y:S05]  /*14b00*/  @!P0 BRA `(.L_x_100) ;  /* 0x0000213000008947 */ /* 0x000fea0003800000 */
[----:B------:R-:W-:Y:S02]  /*14b10*/  ULDC UR4, c[0x0][0x1b4] ;  /* 0x00006d0000047ab9 */ /* 0x000fe40000000800 */
[----:B------:R-:W-:Y:S02]  /*14b20*/  ULDC UR6, c[0x0][0x1a0] ;  /* 0x0000680000067ab9 */ /* 0x000fe40000000800 */
[----:B------:R-:W-:-:S06]  /*14b30*/  UIMAD UR4, UR4, UR6, URZ ;  /* 0x00000006040472a4 */ /* 0x000fcc000f8e023f */
[----:B------:R-:W-:-:S04]  /*14b40*/  IADD3 R151, P0, P1, R150, UR4, R151 ;  /* 0x0000000496977c10 */ /* 0x000fc8000f91e097 */
[----:B------:R-:W-:Y:S02]  /*14b50*/  IADD3.X R153, RZ, R153, RZ, P0, P1 ;  /* 0x00000099ff997210 */ /* 0x000fe400007e24ff */
[----:B-----5:R-:W-:-:S04]  /*14b60*/  LEA R40, P0, R151, R44, 0x2 ;  /* 0x0000002c97287211 */ /* 0x020fc800078010ff */
[----:B------:R-:W-:-:S05]  /*14b70*/  LEA.HI.X R41, R151, R45, R153, 0x2, P0 ;  /* 0x0000002d97297211 */ /* 0x000fca00000f1499 */
[----:B------:R-:W2:Y:S01]  /*14b80*/  LDG.E.CONSTANT R45, [R40.64] ;  /* 0x0000000a282d7981 */ /* 0x000ea2000c1e9900 */
[----:B------:R-:W-:Y:S01]  /*14b90*/  IADD3 R42, R149, -c[0x0][0x1b0], -R50 ;  /* 0x80006c00952a7a10 */ /* 0x000fe20007ffe832 */
[----:B------:R-:W-:Y:S01]  /*14ba0*/  FMUL R154, R154, c[0x0][0x1ac] ;  /* 0x00006b009a9a7a20 */ /* 0x000fe20000400000 */
[----:B------:R-:W-:Y:S01]  /*14bb0*/  IMAD.MOV.U32 R151, RZ, RZ, 0x437c0000 ;  /* 0x437c0000ff977424 */ /* 0x000fe200078e00ff */
[----:B------:R-:W-:Y:S02]  /*14bc0*/  ISETP.NE.AND P0, PT, R55, 0x1, PT ;  /* 0x000000013700780c */ /* 0x000fe40003f05270 */
[----:B------:R-:W-:Y:S01]  /*14bd0*/  I2FP.F32.S32 R43, R42 ;  /* 0x0000002a002b7245 */ /* 0x000fe20000201400 */
[----:B------:R-:W-:-:S04]  /*14be0*/  IMAD.MOV.U32 R42, RZ, RZ, 0x3bbb989d ;  /* 0x3bbb989dff2a7424 */ /* 0x000fc800078e00ff */
[----:B------:R-:W-:-:S04]  /*14bf0*/  FFMA R43, R43, R49, R154 ;  /* 0x000000312b2b7223 */ /* 0x000fc8000000009a */
[----:B------:R-:W-:-:S04]  /*14c00*/  FADD R43, -R52, R43 ;  /* 0x0000002b342b7221 */ /* 0x000fc80000000100 */
[----:B------:R-:W-:-:S04]  /*14c10*/  FFMA.SAT R42, R43, R42, 0.5 ;  /* 0x3f0000002b2a7423 */ /* 0x000fc8000000202a */
[----:B------:R-:W-:-:S04]  /*14c20*/  FFMA.RM R42, R42, R151, 12582913 ;  /* 0x4b4000012a2a7423 */ /* 0x000fc80000004097 */
[C---:B------:R-:W-:Y:S01]  /*14c30*/  FADD R44, R42.reuse, -12583039 ;  /* 0xcb40007f2a2c7421 */ /* 0x040fe20000000000 */
[----:B------:R-:W-:-:S03]  /*14c40*/  IMAD.SHL.U32 R42, R42, 0x800000, RZ ;  /* 0x008000002a2a7824 */ /* 0x000fc600078e00ff */
[----:B------:R-:W-:-:S04]  /*14c50*/  FFMA R44, R43, 1.4426950216293334961, -R44 ;  /* 0x3fb8aa3b2b2c7823 */ /* 0x000fc8000000082c */
[----:B------:R-:W-:-:S04]  /*14c60*/  FFMA R44, R43, 1.925963033500011079e-08, R44 ;  /* 0x32a570602b2c7823 */ /* 0x000fc8000000002c */
[----:B------:R-:W3:Y:S02]  /*14c70*/  MUFU.EX2 R43, R44 ;  /* 0x0000002c002b7308 */ /* 0x000ee40000000800 */
[----:B---3--:R-:W-:-:S04]  /*14c80*/  FMUL R42, R42, R43 ;  /* 0x0000002b2a2a7220 */ /* 0x008fc80000400000 */
[----:B--2---:R-:W-:Y:S01]  /*14c90*/  FFMA R5, R42, R45, R5 ;  /* 0x0000002d2a057223 */ /* 0x004fe20000000005 */
[----:B------:R-:W-:Y:S05]  /*14ca0*/  @!P0 BRA `(.L_x_100) ;  /* 0x00001f9000008947 */ /* 0x000fea0003800000 */
[----:B------:R-:W2:Y:S01]  /*14cb0*/  LDG.E.CONSTANT R43, [R40.64+0x4] ;  /* 0x0000040a282b7981 */ /* 0x000ea2000c1e9900 */
[----:B------:R-:W-:Y:S01]  /*14cc0*/  ISETP.NE.AND P0, PT, R55, 0x2, PT ;  /* 0x000000023700780c */ /* 0x000fe20003f05270 */
[----:B--2---:R-:W-:-:S12]  /*14cd0*/  FFMA R6, R42, R43, R6 ;  /* 0x0000002b2a067223 */ /* 0x004fd80000000006 */
[----:B------:R-:W-:Y:S05]  /*14ce0*/  @!P0 BRA `(.L_x_100) ;  /* 0x00001f5000008947 */ /* 0x000fea0003800000 */
[----:B------:R-:W2:Y:S01]  /*14cf0*/  LDG.E.CONSTANT R43, [R40.64+0x8] ;  /* 0x0000080a282b7981 */ /* 0x000ea2000c1e9900 */
[----:B------:R-:W-:Y:S01]  /*14d00*/  ISETP.GE.U32.AND P0, PT, R55, 0x4, PT ;  /* 0x000000043700780c */ /* 0x000fe20003f06070 */
[----:B--2---:R-:W-:-:S12]  /*14d10*/  FFMA R7, R42, R43, R7 ;  /* 0x0000002b2a077223 */ /* 0x004fd80000000007 */
        /* <DEDUP_REMOVED lines=493> */
[----:B------:R-:W-:Y:S01]  /*16bf0*/  ISETP.GE.U32.AND P0, PT, R55, 0x80, PT ;  /* 0x000000803700780c */ /* 0x000fe20003f06070 */
[----:B------:R-:W2:-:S12]  /*16c00*/  LDG.E.CONSTANT R43, [R40.64+0x1f8] ;  /* 0x0001f80a282b7981 */ /* 0x000e98000c1e9900 */
[----:B------:R-:W3:Y:S01]  /*16c10*/  @P0 LDG.E.CONSTANT R45, [R40.64+0x1fc] ;  /* 0x0001fc0a282d0981 */ /* 0x000ee2000c1e9900 */
[C---:B--2---:R-:W-:Y:S01]  /*16c20*/  FFMA R147, R42.reuse, R43, R147 ;  /* 0x0000002b2a937223 */ /* 0x044fe20000000093 */
[----:B---3--:R-:W-:-:S02]  /*16c30*/  @P0 FFMA R148, R42, R45, R148 ;  /* 0x0000002d2a940223 */ /* 0x008fc40000000094 */
.L_x_100:
[----:B------:R-:W-:Y:S05]  /*16c40*/  BSYNC B2 ;  /* 0x0000000000027941 */ /* 0x000fea0003800000 */
.L_x_99:
[----:B------:R-:W-:-:S04]  /*16c50*/  IADD3 R149, R149, 0x1, RZ ;  /* 0x0000000195957810 */ /* 0x000fc80007ffe0ff */
[----:B------:R-:W-:-:S13]  /*16c60*/  ISETP.GE.U32.AND P0, PT, R149, R48, PT ;  /* 0x000000309500720c */ /* 0x000fda0003f06070 */
[----:B------:R-:W-:Y:S01]  /*16c70*/  @P0 CALL.REL.NOINC `(.L_x_107) ;  /* 0x0000001000000944 */ /* 0x000fe20003c00000 */
[----:B------:R-:W-:Y:S05]  /*16c80*/  BRA `(.L_x_108) ;  /* 0xffffd07000007947 */ /* 0x000fea000383ffff */
.L_x_107:
[----:B------:R-:W-:Y:S05]  /*16c90*/  BSYNC B1 ;  /* 0x0000000000017941 */ /* 0x000fea0003800000 */
.L_x_98:
[----:B------:R-:W-:-:S13]  /*16ca0*/  ISETP.NE.AND P0, PT, R55, RZ, PT ;  /* 0x000000ff3700720c */ /* 0x000fda0003f05270 */
[----:B------:R-:W-:Y:S05]  /*16cb0*/  @!P0 BRA `(.L_x_109) ;  /* 0x0000201000008947 */ /* 0x000fea0003800000 */
[----:B------:R-:W-:Y:S01]  /*16cc0*/  IADD3 R41, P0, R150, R3, RZ ;  /* 0x0000000396297210 */ /* 0x000fe20007f1e0ff */
[----:B------:R-:W-:-:S03]  /*16cd0*/  FMUL R43, R5, R54 ;  /* 0x00000036052b7220 */ /* 0x000fc60000400000 */
[----:B------:R-:W-:Y:S02]  /*16ce0*/  IADD3.X R42, RZ, R4, RZ, P0, !PT ;  /* 0x00000004ff2a7210 */ /* 0x000fe400007fe4ff */
[----:B------:R-:W-:-:S04]  /*16cf0*/  LEA R40, P0, R41, c[0x0][0x170], 0x2 ;  /* 0x00005c0029287a11 */ /* 0x000fc800078010ff */
[----:B------:R-:W-:Y:S02]  /*16d00*/  LEA.HI.X R41, R41, c[0x0][0x174], R42, 0x2, P0 ;  /* 0x00005d0029297a11 */ /* 0x000fe400000f142a */
[----:B------:R-:W-:-:S03]  /*16d10*/  ISETP.NE.AND P0, PT, R55, 0x1, PT ;  /* 0x000000013700780c */ /* 0x000fc60003f05270 */
[----:B------:R2:W-:Y:S10]  /*16d20*/  STG.E [R40.64], R43 ;  /* 0x0000002b28007986 */ /* 0x0005f4000c10190a */
[----:B------:R-:W-:Y:S05]  /*16d30*/  @!P0 BRA `(.L_x_109) ;  /* 0x00001f9000008947 */ /* 0x000fea0003800000 */
[----:B--2---:R-:W-:Y:S01]  /*16d40*/  FMUL R43, R6, R54 ;  /* 0x00000036062b7220 */ /* 0x004fe20000400000 */
[----:B------:R-:W-:-:S04]  /*16d50*/  ISETP.NE.AND P0, PT, R55, 0x2, PT ;  /* 0x000000023700780c */ /* 0x000fc80003f05270 */
[----:B------:R2:W-:Y:S09]  /*16d60*/  STG.E [R40.64+0x4], R43 ;  /* 0x0000042b28007986 */ /* 0x0005f2000c10190a */
[----:B------:R-:W-:Y:S05]  /*16d70*/  @!P0 BRA `(.L_x_109) ;  /* 0x00001f5000008947 */ /* 0x000fea0003800000 */
[----:B--2---:R-:W-:Y:S01]  /*16d80*/  FMUL R43, R7, R54 ;  /* 0x00000036072b7220 */ /* 0x004fe20000400000 */
[----:B------:R-:W-:-:S04]  /*16d90*/  ISETP.GE.U32.AND P0, PT, R55, 0x4, PT ;  /* 0x000000043700780c */ /* 0x000fc80003f06070 */
[----:B------:R2:W-:Y:S09]  /*16da0*/  STG.E [R40.64+0x8], R43 ;  /* 0x0000082b28007986 */ /* 0x0005f2000c10190a */
        /* <DEDUP_REMOVED lines=493> */
[----:B------:R-:W-:Y:S01]  /*18c80*/  ISETP.GE.U32.AND P0, PT, R55, 0x80, PT ;  /* 0x000000803700780c */ /* 0x000fe20003f06070 */
[----:B--2---:R-:W-:-:S05]  /*18c90*/  FMUL R43, R147, R54 ;  /* 0x00000036932b7220 */ /* 0x004fca0000400000 */
[----:B------:R2:W-:Y:S07]  /*18ca0*/  STG.E [R40.64+0x1f8], R43 ;  /* 0x0001f82b28007986 */ /* 0x0005ee000c10190a */
[----:B-----5:R-:W-:-:S05]  /*18cb0*/  @P0 FMUL R45, R148, R54 ;  /* 0x00000036942d0220 */ /* 0x020fca0000400000 */
[----:B------:R2:W-:Y:S02]  /*18cc0*/  @P0 STG.E [R40.64+0x1fc], R45 ;  /* 0x0001fc2d28000986 */ /* 0x0005e4000c10190a */
.L_x_109:
[----:B------:R-:W-:-:S04]  /*18cd0*/  IADD3 R150, R150, 0x80, RZ ;  /* 0x0000008096967810 */ /* 0x000fc80007ffe0ff */
[----:B------:R-:W-:-:S13]  /*18ce0*/  ISETP.GE.U32.AND P0, PT, R150, c[0x0][0x190], PT ;  /* 0x0000640096007a0c */ /* 0x000fda0003f06070 */
[----:B------:R-:W-:Y:S01]  /*18cf0*/  @P0 CALL.REL.NOINC `(.L_x_110) ;  /* 0x0000001000000944 */ /* 0x000fe20003c00000 */
[----:B------:R-:W-:Y:S05]  /*18d00*/  BRA `(.L_x_111) ;  /* 0xfffe9bb000007947 */ /* 0x000fea000383ffff */
.L_x_110:
[----:B------:R-:W-:-:S04]  /*18d10*/  ISETP.NE.U32.AND P0, PT, RZ, c[0x0][0x178], PT ;  /* 0x00005e00ff007a0c */ /* 0x000fc80003f05070 */
[----:B------:R-:W-:-:S13]  /*18d20*/  ISETP.NE.AND.EX P0, PT, RZ, c[0x0][0x17c], PT, P0 ;  /* 0x00005f00ff007a0c */ /* 0x000fda0003f05300 */
[----:B------:R-:W-:Y:S05]  /*18d30*/  @!P0 BRA `(.L_x_112) ;  /* 0x0000373000008947 */ /* 0x000fea0003800000 */
[C---:B------:R-:W-:Y:S01]  /*18d40*/  FMUL R4, R53.reuse, 8388608 ;  /* 0x4b00000035047820 */ /* 0x040fe20000400000 */
[----:B------:R-:W-:Y:S01]  /*18d50*/  FSETP.GEU.AND P0, PT, R53, 1.175494350822287508e-38, PT ;  /* 0x008000003500780b */ /* 0x000fe20003f0e000 */
[----:B--2---:R-:W-:-:S03]  /*18d60*/  IMAD.MOV.U32 R41, RZ, RZ, 0x3e055027 ;  /* 0x3e055027ff297424 */ /* 0x004fc600078e00ff */
[----:B0-----:R-:W-:-:S04]  /*18d70*/  FSEL R53, R4, R53, !P0 ;  /* 0x0000003504357208 */ /* 0x001fc80004000000 */
[C---:B------:R-:W-:Y:S02]  /*18d80*/  IADD3 R3, R53.reuse, -0x3f2aaaab, RZ ;  /* 0xc0d5555535037810 */ /* 0x040fe40007ffe0ff */
[----:B------:R-:W-:Y:S02]  /*18d90*/  ISETP.GE.U32.AND P1, PT, R53, 0x7f800000, PT ;  /* 0x7f8000003500780c */ /* 0x000fe40003f26070 */
[----:B------:R-:W-:-:S05]  /*18da0*/  LOP3.LUT R4, R3, 0xff800000, RZ, 0xc0, !PT ;  /* 0xff80000003047812 */ /* 0x000fca00078ec0ff */
[----:B------:R-:W-:Y:S01]  /*18db0*/  IMAD.IADD R3, R53, 0x1, -R4 ;  /* 0x0000000135037824 */ /* 0x000fe200078e0a04 */
[----:B------:R-:W-:-:S03]  /*18dc0*/  I2FP.F32.S32 R4, R4 ;  /* 0x0000000400047245 */ /* 0x000fc60000201400 */
[----:B------:R-:W-:-:S04]  /*18dd0*/  FADD R40, R3, -1 ;  /* 0xbf80000003287421 */ /* 0x000fc80000000000 */
[----:B------:R-:W-:-:S04]  /*18de0*/  FFMA R3, R40, -R41, 0.14084610342979431152 ;  /* 0x3e1039f628037423 */ /* 0x000fc80000000829 */
[----:B------:R-:W-:-:S04]  /*18df0*/  FFMA R3, R40, R3, -0.12148627638816833496 ;  /* 0xbdf8cdcc28037423 */ /* 0x000fc80000000003 */
[----:B------:R-:W-:-:S04]  /*18e00*/  FFMA R3, R40, R3, 0.13980610668659210205 ;  /* 0x3e0f295528037423 */ /* 0x000fc80000000003 */
[----:B------:R-:W-:-:S04]  /*18e10*/  FFMA R3, R40, R3, -0.16684235632419586182 ;  /* 0xbe2ad8b928037423 */ /* 0x000fc80000000003 */
[----:B------:R-:W-:-:S04]  /*18e20*/  FFMA R3, R40, R3, 0.20012299716472625732 ;  /* 0x3e4ced0b28037423 */ /* 0x000fc80000000003 */
[----:B------:R-:W-:-:S04]  /*18e30*/  FFMA R3, R40, R3, -0.24999669194221496582 ;  /* 0xbe7fff2228037423 */ /* 0x000fc80000000003 */
[----:B------:R-:W-:-:S04]  /*18e40*/  FFMA R3, R40, R3, 0.33333182334899902344 ;  /* 0x3eaaaa7828037423 */ /* 0x000fc80000000003 */
[C---:B------:R-:W-:Y:S01]  /*18e50*/  FFMA R41, R40.reuse, R3, -0.5 ;  /* 0xbf00000028297423 */ /* 0x040fe20000000003 */
[----:B------:R-:W-:Y:S02]  /*18e60*/  FSEL R3, RZ, -23, P0 ;  /* 0xc1b80000ff037808 */ /* 0x000fe40000000000 */
[----:B------:R-:W-:Y:S01]  /*18e70*/  FSETP.NEU.AND P0, PT, R53, RZ, PT ;  /* 0x000000ff3500720b */ /* 0x000fe20003f0d000 */
[----:B------:R-:W-:Y:S02]  /*18e80*/  FMUL R41, R40, R41 ;  /* 0x0000002928297220 */ /* 0x000fe40000400000 */
[----:B------:R-:W-:Y:S01]  /*18e90*/  FFMA R3, R4, 1.1920928955078125e-07, R3 ;  /* 0x3400000004037823 */ /* 0x000fe20000000003 */
[----:B------:R-:W-:Y:S01]  /*18ea0*/  @P1 IMAD.MOV.U32 R4, RZ, RZ, 0x7f800000 ;  /* 0x7f800000ff041424 */ /* 0x000fe200078e00ff */
[----:B------:R-:W-:Y:S01]  /*18eb0*/  FFMA R40, R40, R41, R40 ;  /* 0x0000002928287223 */ /* 0x000fe20000000028 */
[----:B------:R-:W-:-:S03]  /*18ec0*/  MOV R41, 0x4 ;  /* 0x0000000400297802 */ /* 0x000fc60000000f00 */
[----:B------:R-:W-:Y:S01]  /*18ed0*/  FFMA R3, R3, 0.69314718246459960938, R40 ;  /* 0x3f31721803037823 */ /* 0x000fe20000000028 */
[----:B------:R-:W-:Y:S01]  /*18ee0*/  @P1 FFMA R3, R53, R4, +INF ;  /* 0x7f80000035031423 */ /* 0x000fe20000000004 */
[----:B------:R-:W-:-:S04]  /*18ef0*/  IMAD.WIDE.U32 R40, R152, R41, c[0x0][0x178] ;  /* 0x00005e0098287625 */ /* 0x000fc800078e0029 */
[----:B------:R-:W-:-:S05]  /*18f00*/  FSEL R3, R3, -INF , P0 ;  /* 0xff80000003037808 */ /* 0x000fca0000000000 */
[----:B------:R-:W-:-:S05]  /*18f10*/  FADD R3, R52, R3 ;  /* 0x0000000334037221 */ /* 0x000fca0000000000 */
[----:B------:R0:W-:Y:S01]  /*18f20*/  STG.E [R40.64], R3 ;  /* 0x0000000328007986 */ /* 0x0001e2000c10190a */
[----:B------:R-:W-:Y:S05]  /*18f30*/  BRA `(.L_x_112) ;  /* 0x0000353000007947 */ /* 0x000fea0003800000 */
.L_x_70:
[----:B------:R-:W-:Y:S01]  /*18f40*/  IADD3 R44, R44, -0x1, RZ ;  /* 0xffffffff2c2c7810 */ /* 0x000fe20007ffe0ff */
[----:B------:R-:W-:-:S03]  /*18f50*/  UMOV UR4, URZ ;  /* 0x0000003f00047c82 */ /* 0x000fc60008000000 */
[----:B------:R-:W-:-:S13]  /*18f60*/  ISETP.GE.U32.AND P2, PT, R44, 0x3, PT ;  /* 0x000000032c00780c */ /* 0x000fda0003f46070 */
        /* <DEDUP_REMOVED lines=8> */
.L_x_116:
[----:B------:R-:W-:Y:S01]  /*18ff0*/  IADD3 R40, R40, -0x10, RZ ;  /* 0xfffffff028287810 */ /* 0x000fe20007ffe0ff */
[----:B------:R-:W-:Y:S02]  /*19000*/  UIADD3 UR6, UR4, 0x4, URZ ;  /* 0x0000000404067890 */ /* 0x000fe4000fffe03f */
[----:B------:R-:W-:Y:S01]  /*19010*/  UIADD3 UR7, UR4, 0x8, URZ ;  /* 0x0000000804077890 */ /* 0x000fe2000fffe03f */
[----:B------:R-:W-:Y:S01]  /*19020*/  ISETP.GT.AND P1, PT, R40, 0xc, PT ;  /* 0x0000000c2800780c */ /* 0x000fe20003f24270 */
[----:B------:R-:W-:Y:S02]  /*19030*/  UIADD3 UR8, UR4, 0xc, URZ ;  /* 0x0000000c04087890 */ /* 0x000fe4000fffe03f */
[----:B-1----:R-:W-:Y:S02]  /*19040*/  ULEA UR12, UR4, UR9, 0x2 ;  /* 0x00000009040c7291 */ /* 0x002fe4000f8e103f */
[----:B------:R-:W-:Y:S02]  /*19050*/  ULEA UR6, UR6, UR9, 0x2 ;  /* 0x0000000906067291 */ /* 0x000fe4000f8e103f */
[----:B------:R-:W-:-:S02]  /*19060*/  ULEA UR7, UR7, UR9, 0x2 ;  /* 0x0000000907077291 */ /* 0x000fc4000f8e103f */
[----:B------:R-:W-:Y:S02]  /*19070*/  ULEA UR8, UR8, UR9, 0x2 ;  /* 0x0000000908087291 */ /* 0x000fe4000f8e103f */
[----:B------:R-:W-:Y:S01]  /*19080*/  UIADD3 UR4, UR4, 0x10, URZ ;  /* 0x0000001004047890 */ /* 0x000fe2000fffe03f */
[----:B------:R-:W-:Y:S04]  /*19090*/  STL.128 [UR12], RZ ;  /* 0x000000ffff007987 */ /* 0x000fe80008100c0c */
[----:B------:R-:W-:Y:S04]  /*190a0*/  STL.128 [UR6], RZ ;  /* 0x000000ffff007987 */ /* 0x000fe80008100c06 */
[----:B------:R-:W-:Y:S04]  /*190b0*/  STL.128 [UR7], RZ ;  /* 0x000000ffff007987 */ /* 0x000fe80008100c07 */
[----:B------:R-:W-:Y:S01]  /*190c0*/  STL.128 [UR8], RZ ;  /* 0x000000ffff007987 */ /* 0x000fe20008100c08 */
[----:B------:R-:W-:Y:S05]  /*190d0*/  @P1 BRA `(.L_x_116) ;  /* 0xffffff1000001947 */ /* 0x000fea000383ffff */
.L_x_115:
[----:B------:R-:W-:-:S13]  /*190e0*/  ISETP.GT.AND P1, PT, R40, 0x4, PT ;  /* 0x000000042800780c */ /* 0x000fda0003f24270 */
[----:B------:R-:W-:Y:S05]  /*190f0*/  @!P1 BRA `(.L_x_117) ;  /* 0x0000008000009947 */ /* 0x000fea0003800000 */
[----:B------:R-:W-:Y:S01]  /*19100*/  UIADD3 UR6, UR4, 0x4, URZ ;  /* 0x0000000404067890 */ /* 0x000fe2000fffe03f */
[----:B------:R-:W-:Y:S01]  /*19110*/  PLOP3.LUT P0, PT, PT, PT, PT, 0x8, 0x0 ;  /* 0x000000000000781c */ /* 0x000fe20003f0e170 */
[----:B-1----:R-:W-:Y:S01]  /*19120*/  ULEA UR7, UR4, UR9, 0x2 ;  /* 0x0000000904077291 */ /* 0x002fe2000f8e103f */
[----:B------:R-:W-:Y:S01]  /*19130*/  IADD3 R40, R40, -0x8, RZ ;  /* 0xfffffff828287810 */ /* 0x000fe20007ffe0ff */
[----:B------:R-:W-:Y:S02]  /*19140*/  ULEA UR6, UR6, UR9, 0x2 ;  /* 0x0000000906067291 */ /* 0x000fe4000f8e103f */
[----:B------:R-:W-:-:S05]  /*19150*/  UIADD3 UR4, UR4, 0x8, URZ ;  /* 0x0000000804047890 */ /* 0x000fca000fffe03f */
[----:B------:R-:W-:Y:S04]  /*19160*/  STL.128 [UR7], RZ ;  /* 0x000000ffff007987 */ /* 0x000fe80008100c07 */
[----:B------:R-:W-:Y:S03]  /*19170*/  STL.128 [UR6], RZ ;  /* 0x000000ffff007987 */ /* 0x000fe60008100c06 */
.L_x_117:
[----:B------:R-:W-:-:S13]  /*19180*/  ISETP.NE.OR P0, PT, R40, RZ, P0 ;  /* 0x000000ff2800720c */ /* 0x000fda0000705670 */
[----:B------:R-:W-:Y:S05]  /*19190*/  @!P0 BRA `(.L_x_113) ;  /* 0x0000006000008947 */ /* 0x000fea0003800000 */
.L_x_114:
[----:B------:R-:W-:Y:S01]  /*191a0*/  IADD3 R40, R40, -0x4, RZ ;  /* 0xfffffffc28287810 */ /* 0x000fe20007ffe0ff */
[----:B-1----:R-:W-:Y:S02]  /*191b0*/  ULEA UR6, UR4, UR9, 0x2 ;  /* 0x0000000904067291 */ /* 0x002fe4000f8e103f */
[----:B------:R-:W-:Y:S01]  /*191c0*/  UIADD3 UR4, UR4, 0x4, URZ ;  /* 0x0000000404047890 */ /* 0x000fe2000fffe03f */
[----:B------:R-:W-:-:S06]  /*191d0*/  ISETP.NE.AND P0, PT, R40, RZ, PT ;  /* 0x000000ff2800720c */ /* 0x000fcc0003f05270 */
[----:B------:R-:W-:Y:S07]  /*191e0*/  STL.128 [UR6], RZ ;  /* 0x000000ffff007987 */ /* 0x000fee0008100c06 */
[----:B-----5:R-:W-:Y:S05]  /*191f0*/  @P0 BRA `(.L_x_114) ;  /* 0xffffffa000000947 */ /* 0x020fea000383ffff */
.L_x_113:
[----:B------:R-:W-:Y:S01]  /*19200*/  ISETP.NE.AND P1, PT, R2, RZ, PT ;  /* 0x000000ff0200720c */ /* 0x000fe20003f25270 */
[----:B------:R-:W-:Y:S02]  /*19210*/  IMAD R51, R51, c[0x0][0x190], RZ ;  /* 0x0000640033337a24 */ /* 0x000fe400078e02ff */
[----:B------:R-:W-:-:S10]  /*19220*/  IMAD.MOV.U32 R149, RZ, RZ, -0x800000 ;  /* 0xff800000ff957424 */ /* 0x000fd400078e00ff */
[----:B------:R-:W-:Y:S05]  /*19230*/  @!P1 BRA `(.L_x_118) ;  /* 0x0000007000009947 */ /* 0x000fea0003800000 */
[----:B------:R-:W-:Y:S01]  /*19240*/  ISETP.NE.AND P0, PT, R2, 0x1, PT ;  /* 0x000000010200780c */ /* 0x000fe20003f05270 */
[----:B-1----:R-:W-:-:S09]  /*19250*/  ULEA UR4, UR4, UR9, 0x2 ;  /* 0x0000000904047291 */ /* 0x002fd2000f8e103f */
[----:B------:R-:W-:Y:S03]  /*19260*/  STL [UR4], RZ ;  /* 0x000000ffff007987 */ /* 0x000fe60008100804 */
[----:B------:R-:W-:Y:S05]  /*19270*/  @!P0 BRA `(.L_x_118) ;  /* 0x0000003000008947 */ /* 0x000fea0003800000 */
[----:B------:R-:W-:Y:S01]  /*19280*/  ISETP.NE.AND P0, PT, R2, 0x2, PT ;  /* 0x000000020200780c */ /* 0x000fe20003f05270 */
[----:B------:R-:W-:-:S12]  /*19290*/  STL [UR4+0x4], RZ ;  /* 0x000004ffff007987 */ /* 0x000fd80008100804 */
[----:B------:R-:W-:Y:S02]  /*192a0*/  @P0 STL [UR4+0x8], RZ ;  /* 0x000008ffff000987 */ /* 0x000fe40008100804 */
.L_x_118:
[----:B------:R-:W-:Y:S01]  /*192b0*/  BSSY B1, `(.L_x_119) ;  /* 0x00001e9000017945 */ /* 0x000fe20003800000 */
[----:B------:R-:W-:-:S02]  /*192c0*/  CS2R R150, SRZ ;  /* 0x0000000000967805 */ /* 0x000fc4000001ff00 */
.L_x_134:
[----:B0-----:R-:W0:Y:S01]  /*192d0*/  I2F.U32.RP R43, c[0x0][0x1b4] ;  /* 0x00006d00002b7b06 */ /* 0x001e220000209000 */
[----:B------:R-:W-:Y:S01]  /*192e0*/  IMAD.MOV.U32 R40, RZ, RZ, RZ ;  /* 0x000000ffff287224 */ /* 0x000fe200078e00ff */
[----:B------:R-:W-:Y:S01]  /*192f0*/  ISETP.NE.U32.AND P4, PT, RZ, c[0x0][0x1b4], PT ;  /* 0x00006d00ff007a0c */ /* 0x000fe20003f85070 */
[----:B------:R-:W-:Y:S05]  /*19300*/  BSSY B2, `(.L_x_120) ;  /* 0x00001df000027945 */ /* 0x000fea0003800000 */
[----:B0-----:R-:W0:Y:S02]  /*19310*/  MUFU.RCP R43, R43 ;  /* 0x0000002b002b7308 */ /* 0x001e240000001000 */
[----:B0-----:R-:W-:-:S06]  /*19320*/  IADD3 R41, R43, 0xffffffe, RZ ;  /* 0x0ffffffe2b297810 */ /* 0x001fcc0007ffe0ff */
[----:B------:R-:W0:Y:S02]  /*19330*/  F2I.FTZ.U32.TRUNC.NTZ R41, R41 ;  /* 0x0000002900297305 */ /* 0x000e24000021f000 */
[----:B0-----:R-:W-:-:S04]  /*19340*/  IMAD.MOV R45, RZ, RZ, -R41 ;  /* 0x000000ffff2d7224 */ /* 0x001fc800078e0a29 */
[----:B------:R-:W-:-:S04]  /*19350*/  IMAD R45, R45, c[0x0][0x1b4], RZ ;  /* 0x00006d002d2d7a24 */ /* 0x000fc800078e02ff */
[----:B------:R-:W-:-:S06]  /*19360*/  IMAD.HI.U32 R40, R41, R45, R40 ;  /* 0x0000002d29287227 */ /* 0x000fcc00078e0028 */
[----:B------:R-:W-:-:S05]  /*19370*/  IMAD.HI.U32 R42, R40, R151, RZ ;  /* 0x00000097282a7227 */ /* 0x000fca00078e00ff */
[----:B------:R-:W-:-:S05]  /*19380*/  IADD3 R40, -R42, RZ, RZ ;  /* 0x000000ff2a287210 */ /* 0x000fca0007ffe1ff */
        /* <DEDUP_REMOVED lines=12> */
[----:B------:R-:W-:Y:S01]  /*19450*/  IMAD.MOV R42, RZ, RZ, -R42 ;  /* 0x000000ffff2a7224 */ /* 0x000fe200078e0a2a */
[----:B------:R-:W-:Y:S01]  /*19460*/  UMOV UR4, URZ ;  /* 0x0000003f00047c82 */ /* 0x000fe20008000000 */
[----:B------:R-:W-:Y:S02]  /*19470*/  IMAD.MOV.U32 R156, RZ, RZ, RZ ;  /* 0x000000ffff9c7224 */ /* 0x000fe400078e00ff */
[----:B------:R-:W-:-:S04]  /*19480*/  IMAD R42, R42, c[0x0][0x1b4], R151 ;  /* 0x00006d002a2a7a24 */ /* 0x000fc800078e0297 */
[----:B------:R-:W-:-:S05]  /*19490*/  IMAD R42, R42, c[0x0][0x1a0], RZ ;  /* 0x000068002a2a7a24 */ /* 0x000fca00078e02ff */
[----:B------:R-:W-:-:S04]  /*194a0*/  IADD3 R153, P0, R42, R51, RZ ;  /* 0x000000332a997210 */ /* 0x000fc80007f1e0ff */
[----:B------:R-:W-:Y:S01]  /*194b0*/  IADD3.X R155, RZ, RZ, RZ, P0, !PT ;  /* 0x000000ffff9b7210 */ /* 0x000fe200007fe4ff */
        /* <DEDUP_REMOVED lines=8> */
.L_x_125:
        /* <DEDUP_REMOVED lines=25> */
[----:B------:R0:W2:Y:S01]  /*196d0*/  LDG.E.CONSTANT R158, [R44.64] ;  /* 0x0000000a2c9e7981 */ /* 0x0000a2000c1e9900 */
[----:B------:R-:W-:Y:S02]  /*196e0*/  IADD3.X R157, RZ, R155, RZ, P3, !PT ;  /* 0x0000009bff9d7210 */ /* 0x000fe40001ffe4ff */
        /* <DEDUP_REMOVED lines=60> */
.L_x_124:
        /* <DEDUP_REMOVED lines=27> */
[----:B------:R-:W2:Y:S01]  /*19c60*/  LDG.E.CONSTANT R158, [R44.64] ;  /* 0x0000000a2c9e7981 */ /* 0x000ea2000c1e9900 */
[----:B------:R-:W-:Y:S02]  /*19c70*/  IADD3.X R157, RZ, R155, RZ, P0, !PT ;  /* 0x0000009bff9d7210 */ /* 0x000fe400007fe4ff */
        /* <DEDUP_REMOVED lines=17> */
.L_x_126:
[----:B------:R-:W-:-:S13]  /*19d90*/  ISETP.NE.OR P0, PT, R154, RZ, P0 ;  /* 0x000000ff9a00720c */ /* 0x000fda0000705670 */
[----:B------:R-:W-:Y:S05]  /*19da0*/  @!P0 BRA `(.L_x_122) ;  /* 0x0000018000008947 */ /* 0x000fea0003800000 */
.L_x_123:
        /* <DEDUP_REMOVED lines=24> */
.L_x_122:
[----:B------:R-:W-:-:S04]  /*19f30*/  IADD3 R42, R151, -c[0x0][0x1b0], -R50 ;  /* 0x80006c00972a7a10 */ /* 0x000fc80007ffe832 */
[----:B------:R-:W-:Y:S01]  /*19f40*/  I2FP.F32.S32 R157, R42 ;  /* 0x0000002a009d7245 */ /* 0x000fe20000201400 */
[----:B------:R-:W-:Y:S05]  /*19f50*/  @!P1 BRA `(.L_x_127) ;  /* 0x0000014000009947 */ /* 0x000fea0003800000 */
[----:B------:R-:W-:-:S05]  /*19f60*/  IADD3 R42, P0, R47, UR4, RZ ;  /* 0x000000042f2a7c10 */ /* 0x000fca000ff1e0ff */
[----:B------:R-:W-:Y:S01]  /*19f70*/  IMAD.X R43, RZ, RZ, R46, P0 ;  /* 0x000000ffff2b7224 */ /* 0x000fe200000e062e */
[----:B------:R-:W-:-:S04]  /*19f80*/  LEA R44, P0, R42, c[0x0][0x160], 0x2 ;  /* 0x000058002a2c7a11 */ /* 0x000fc800078010ff */
[----:B------:R-:W-:Y:S02]  /*19f90*/  LEA.HI.X R45, R42, c[0x0][0x164], R43, 0x2, P0 ;  /* 0x000059002a2d7a11 */ /* 0x000fe400000f142b */
[----:B------:R-:W-:-:S04]  /*19fa0*/  IADD3 R43, P0, R153, UR4, RZ ;  /* 0x00000004992b7c10 */ /* 0x000fc8000ff1e0ff */
[----:B------:R-:W-:Y:S02]  /*19fb0*/  IADD3.X R52, RZ, R155, RZ, P0, !PT ;  /* 0x0000009bff347210 */ /* 0x000fe400007fe4ff */
[----:B-----5:R-:W-:-:S04]  /*19fc0*/  LEA R42, P0, R43, R40, 0x2 ;  /* 0x000000282b2a7211 */ /* 0x020fc800078010ff */
[----:B------:R-:W-:Y:S02]  /*19fd0*/  LEA.HI.X R43, R43, R41, R52, 0x2, P0 ;  /* 0x000000292b2b7211 */ /* 0x000fe400000f1434 */
        /* <DEDUP_REMOVED lines=12> */
.L_x_127:
[----:B------:R-:W-:Y:S01]  /*1a0a0*/  FMUL R156, R156, c[0x0][0x1ac] ;  /* 0x00006b009c9c7a20 */ /* 0x000fe20000400000 */
[----:B------:R-:W-:Y:S01]  /*1a0b0*/  IMAD.MOV.U32 R43, RZ, RZ, 0x3bbb989d ;  /* 0x3bbb989dff2b7424 */ /* 0x000fe200078e00ff */
[----:B------:R-:W-:Y:S01]  /*1a0c0*/  UMOV UR4, URZ ;  /* 0x0000003f00047c82 */ /* 0x000fe20008000000 */
[----:B------:R-:W-:Y:S01]  /*1a0d0*/  IMAD.MOV.U32 R45, RZ, RZ, 0x437c0000 ;  /* 0x437c0000ff2d7424 */ /* 0x000fe200078e00ff */
[----:B-----5:R-:W-:Y:S01]  /*1a0e0*/  FFMA R156, R157, R49, R156 ;  /* 0x000000319d9c7223 */ /* 0x020fe2000000009c */
[----:B------:R-:W-:-:S04]  /*1a0f0*/  IMAD.MOV.U32 R53, RZ, RZ, c[0x0][0x1b4] ;  /* 0x00006d00ff357624 */ /* 0x000fc800078e00ff */
[----:B------:R-:W-:Y:S01]  /*1a100*/  FSETP.GT.AND P0, PT, R156, R149, PT ;  /* 0x000000959c00720b */ /* 0x000fe20003f04000 */
[----:B------:R-:W-:-:S03]  /*1a110*/  IMAD R54, R53, c[0x0][0x1a0], RZ ;  /* 0x0000680035367a24 */ /* 0x000fc600078e02ff */
[----:B------:R-:W-:Y:S02]  /*1a120*/  FSEL R52, R156, R149, P0 ;  /* 0x000000959c347208 */ /* 0x000fe40000000000 */
[----:B------:R-:W-:-:S03]  /*1a130*/  IADD3 R153, P0, R54, R153, RZ ;  /* 0x0000009936997210 */ /* 0x000fc60007f1e0ff */
[--C-:B------:R-:W-:Y:S01]  /*1a140*/  FADD R156, R156, -R52.reuse ;  /* 0x800000349c9c7221 */ /* 0x100fe20000000000 */
[----:B------:R-:W-:Y:S01]  /*1a150*/  FADD R42, R149, -R52 ;  /* 0x80000034952a7221 */ /* 0x000fe20000000000 */
[----:B------:R-:W-:Y:S02]  /*1a160*/  IMAD.X R155, RZ, RZ, R155, P0 ;  /* 0x000000ffff9b7224 */ /* 0x000fe400000e069b */
[-C--:B------:R-:W-:Y:S01]  /*1a170*/  FFMA.SAT R44, R156, R43.reuse, 0.5 ;  /* 0x3f0000009c2c7423 */ /* 0x080fe2000000202b */
[----:B------:R-:W-:-:S03]  /*1a180*/  FFMA.SAT R43, R42, R43, 0.5 ;  /* 0x3f0000002a2b7423 */ /* 0x000fc6000000202b */
[-C--:B------:R-:W-:Y:S01]  /*1a190*/  FFMA.RM R44, R44, R45.reuse, 12582913 ;  /* 0x4b4000012c2c7423 */ /* 0x080fe2000000402d */
[----:B------:R-:W-:-:S03]  /*1a1a0*/  FFMA.RM R43, R43, R45, 12582913 ;  /* 0x4b4000012b2b7423 */ /* 0x000fc6000000402d */
[C---:B------:R-:W-:Y:S01]  /*1a1b0*/  FADD R45, R44.reuse, -12583039 ;  /* 0xcb40007f2c2d7421 */ /* 0x040fe20000000000 */
[----:B------:R-:W-:Y:S01]  /*1a1c0*/  SHF.L.U32 R55, R44, 0x17, RZ ;  /* 0x000000172c377819 */ /* 0x000fe200000006ff */
[----:B------:R-:W-:Y:S02]  /*1a1d0*/  IMAD.SHL.U32 R53, R43, 0x800000, RZ ;  /* 0x008000002b357824 */ /* 0x000fe400078e00ff */
[----:B------:R-:W-:-:S04]  /*1a1e0*/  FFMA R45, R156, 1.4426950216293334961, -R45 ;  /* 0x3fb8aa3b9c2d7823 */ /* 0x000fc8000000082d */
[----:B------:R-:W-:Y:S01]  /*1a1f0*/  FFMA R156, R156, 1.925963033500011079e-08, R45 ;  /* 0x32a570609c9c7823 */ /* 0x000fe2000000002d */
[----:B------:R-:W-:-:S04]  /*1a200*/  FADD R45, R43, -12583039 ;  /* 0xcb40007f2b2d7421 */ /* 0x000fc80000000000 */
[C---:B------:R-:W-:Y:S01]  /*1a210*/  FFMA R45, R42.reuse, 1.4426950216293334961, -R45 ;  /* 0x3fb8aa3b2a2d7823 */ /* 0x040fe2000000082d */
[----:B------:R-:W0:Y:S03]  /*1a220*/  MUFU.EX2 R156, R156 ;  /* 0x0000009c009c7308 */ /* 0x000e260000000800 */
[----:B------:R-:W-:-:S05]  /*1a230*/  FFMA R45, R42, 1.925963033500011079e-08, R45 ;  /* 0x32a570602a2d7823 */ /* 0x000fca000000002d */
[----:B------:R-:W2:Y:S01]  /*1a240*/  MUFU.EX2 R42, R45 ;  /* 0x0000002d002a7308 */ /* 0x000ea20000000800 */
[----:B0-----:R-:W-:Y:S01]  /*1a250*/  FMUL R55, R55, R156 ;  /* 0x0000009c37377220 */ /* 0x001fe20000400000 */
[----:B--2---:R-:W-:-:S04]  /*1a260*/  FMUL R53, R53, R42 ;  /* 0x0000002a35357220 */ /* 0x004fc80000400000 */
[----:B------:R-:W-:Y:S01]  /*1a270*/  FFMA R150, R150, R53, R55 ;  /* 0x0000003596967223 */ /* 0x000fe20000000037 */
        /* <DEDUP_REMOVED lines=8> */
.L_x_131:
[----:B------:R-:W-:Y:S01]  /*1a300*/  IADD3 R43, P3, R153, UR4, RZ ;  /* 0x00000004992b7c10 */ /* 0x000fe2000ff7e0ff */
[----:B-1----:R-:W-:-:S04]  /*1a310*/  ULEA UR7, UR4, UR9, 0x2 ;  /* 0x0000000904077291 */ /* 0x002fc8000f8e103f */
[----:B------:R-:W-:Y:S01]  /*1a320*/  IMAD.X R42, RZ, RZ, R155, P3 ;  /* 0x000000ffff2a7224 */ /* 0x000fe200018e069b */
[----:B0-----:R-:W-:-:S04]  /*1a330*/  LEA R44, P3, R43, R40, 0x2 ;  /* 0x000000282b2c7211 */ /* 0x001fc800078610ff */
[----:B------:R-:W-:Y:S01]  /*1a340*/  LEA.HI.X R45, R43, R41, R42, 0x2, P3 ;  /* 0x000000292b2d7211 */ /* 0x000fe200018f142a */
[----:B------:R-:W2:Y:S04]  /*1a350*/  LDL R162, [UR7] ;  /* 0x00000007ffa27983 */ /* 0x000ea80008100800 */
[----:B------:R-:W3:Y:S04]  /*1a360*/  LDG.E.CONSTANT R42, [R44.64] ;  /* 0x0000000a2c2a7981 */ /* 0x000ee8000c1e9900 */
[----:B------:R2:W4:Y:S04]  /*1a370*/  LDG.E.CONSTANT R149, [R44.64+0x4] ;  /* 0x0000040a2c957981 */ /* 0x000528000c1e9900 */
[----:B------:R2:W5:Y:S04]  /*1a380*/  LDG.E.CONSTANT R158, [R44.64+0x8] ;  /* 0x0000080a2c9e7981 */ /* 0x000568000c1e9900 */
[----:B------:R2:W5:Y:S04]  /*1a390*/  LDG.E.CONSTANT R157, [R44.64+0xc] ;  /* 0x00000c0a2c9d7981 */ /* 0x000568000c1e9900 */
[----:B------:R-:W5:Y:S04]  /*1a3a0*/  LDL R160, [UR7+0x4] ;  /* 0x00000407ffa07983 */ /* 0x000f680008100800 */
[----:B------:R-:W5:Y:S04]  /*1a3b0*/  LDL R156, [UR7+0x8] ;  /* 0x00000807ff9c7983 */ /* 0x000f680008100800 */
[----:B------:R-:W5:Y:S01]  /*1a3c0*/  LDL R154, [UR7+0xc] ;  /* 0x00000c07ff9a7983 */ /* 0x000f620008100800 */
[----:B------:R-:W-:-:S06]  /*1a3d0*/  UIADD3 UR6, UR4, 0x4, URZ ;  /* 0x0000000404067890 */ /* 0x000fcc000fffe03f */
[----:B------:R-:W-:-:S04]  /*1a3e0*/  IADD3 R43, P3, R153, UR6, RZ ;  /* 0x00000006992b7c10 */ /* 0x000fc8000ff7e0ff */
[----:B------:R-:W-:Y:S01]  /*1a3f0*/  IADD3.X R159, RZ, R155, RZ, P3, !PT ;  /* 0x0000009bff9f7210 */ /* 0x000fe20001ffe4ff */
[----:B------:R-:W-:Y:S01]  /*1a400*/  ULEA UR6, UR6, UR9, 0x2 ;  /* 0x0000000906067291 */ /* 0x000fe2000f8e103f */
[----:B---3--:R-:W-:Y:S01]  /*1a410*/  FMUL R164, R55, R42 ;  /* 0x0000002a37a47220 */ /* 0x008fe20000400000 */
[----:B------:R-:W-:-:S03]  /*1a420*/  LEA R42, P3, R43, R40, 0x2 ;  /* 0x000000282b2a7211 */ /* 0x000fc600078610ff */
[----:B--2---:R-:W-:Y:S01]  /*1a430*/  FFMA R44, R53, R162, R164 ;  /* 0x000000a2352c7223 */ /* 0x004fe200000000a4 */
[----:B----4-:R-:W-:Y:S01]  /*1a440*/  FMUL R162, R55, R149 ;  /* 0x0000009537a27220 */ /* 0x010fe20000400000 */
[----:B------:R-:W-:Y:S01]  /*1a450*/  LEA.HI.X R43, R43, R41, R159, 0x2, P3 ;  /* 0x000000292b2b7211 */ /* 0x000fe200018f149f */
[----:B-----5:R-:W-:-:S04]  /*1a460*/  FMUL R149, R55, R158 ;  /* 0x0000009e37957220 */ /* 0x020fc80000400000 */
[----:B------:R0:W2:Y:S01]  /*1a470*/  LDG.E.CONSTANT R161, [R42.64] ;  /* 0x0000000a2aa17981 */ /* 0x0000a2000c1e9900 */
[----:B------:R-:W-:-:S03]  /*1a480*/  FMUL R157, R55, R157 ;  /* 0x0000009d379d7220 */ /* 0x000fc60000400000 */
[----:B------:R0:W3:Y:S01]  /*1a490*/  LDG.E.CONSTANT R158, [R42.64+0xc] ;  /* 0x00000c0a2a9e7981 */ /* 0x0000e2000c1e9900 */
[C---:B------:R-:W-:Y:S01]  /*1a4a0*/  FFMA R45, R53.reuse, R160, R162 ;  /* 0x000000a0352d7223 */ /* 0x040fe200000000a2 */
[C---:B------:R-:W-:Y:S02]  /*1a4b0*/  FFMA R149, R53.reuse, R156, R149 ;  /* 0x0000009c35957223 */ /* 0x040fe40000000095 */
[----:B------:R0:W4:Y:S01]  /*1a4c0*/  LDG.E.CONSTANT R156, [R42.64+0x8] ;  /* 0x0000080a2a9c7981 */ /* 0x000122000c1e9900 */
[----:B------:R-:W-:-:S03]  /*1a4d0*/  FFMA R157, R53, R154, R157 ;  /* 0x0000009a359d7223 */ /* 0x000fc6000000009d */
[----:B------:R0:W5:Y:S04]  /*1a4e0*/  LDG.E.CONSTANT R154, [R42.64+0x4] ;  /* 0x0000040a2a9a7981 */ /* 0x000168000c1e9900 */
[----:B------:R-:W-:Y:S04]  /*1a4f0*/  STL [UR7], R44 ;  /* 0x0000002cff007987 */ /* 0x000fe80008100807 */
[----:B------:R-:W-:Y:S04]  /*1a500*/  STL [UR7+0x4], R45 ;  /* 0x0000042dff007987 */ /* 0x000fe80008100807 */
[----:B------:R-:W-:Y:S04]  /*1a510*/  STL [UR7+0x8], R149 ;  /* 0x00000895ff007987 */ /* 0x000fe80008100807 */
[----:B------:R3:W-:Y:S04]  /*1a520*/  STL [UR7+0xc], R157 ;  /* 0x00000c9dff007987 */ /* 0x0007e80008100807 */
[----:B------:R-:W5:Y:S04]  /*1a530*/  LDL R159, [UR6] ;  /* 0x00000006ff9f7983 */ /* 0x000f680008100800 */
[----:B------:R-:W5:Y:S04]  /*1a540*/  LDL R164, [UR6+0x4] ;  /* 0x00000406ffa47983 */ /* 0x000f680008100800 */
[----:B------:R-:W5:Y:S04]  /*1a550*/  LDL R162, [UR6+0x8] ;  /* 0x00000806ffa27983 */ /* 0x000f680008100800 */
[----:B------:R-:W5:Y:S01]  /*1a560*/  LDL R160, [UR6+0xc] ;  /* 0x00000c06ffa07983 */ /* 0x000f620008100800 */
[----:B------:R-:W-:-:S06]  /*1a570*/  UIADD3 UR7, UR4, 0x8, URZ ;  /* 0x0000000804077890 */ /* 0x000fcc000fffe03f */
[----:B------:R-:W-:-:S05]  /*1a580*/  IADD3 R163, P3, R153, UR7, RZ ;  /* 0x0000000799a37c10 */ /* 0x000fca000ff7e0ff */
[----:B0-----:R-:W-:Y:S01]  /*1a590*/  IMAD.X R43, RZ, RZ, R155, P3 ;  /* 0x000000ffff2b7224 */ /* 0x001fe200018e069b */
[----:B------:R-:W-:Y:S01]  /*1a5a0*/  LEA R42, P3, R163, R40, 0x2 ;  /* 0x00000028a32a7211 */ /* 0x000fe200078610ff */
[----:B------:R-:W-:-:S03]  /*1a5b0*/  ULEA UR7, UR7, UR9, 0x2 ;  /* 0x0000000907077291 */ /* 0x000fc6000f8e103f */
[----:B------:R-:W-:Y:S01]  /*1a5c0*/  LEA.HI.X R43, R163, R41, R43, 0x2, P3 ;  /* 0x00000029a32b7211 */ /* 0x000fe200018f142b */
[C---:B--2---:R-:W-:Y:S01]  /*1a5d0*/  FMUL R161, R55.reuse, R161 ;  /* 0x000000a137a17220 */ /* 0x044fe20000400000 */
[----:B---3--:R-:W-:-:S03]  /*1a5e0*/  FMUL R157, R55, R158 ;  /* 0x0000009e379d7220 */ /* 0x008fc60000400000 */
[----:B------:R0:W2:Y:S01]  /*1a5f0*/  LDG.E.CONSTANT R158, [R42.64+0xc] ;  /* 0x00000c0a2a9e7981 */ /* 0x0000a2000c1e9900 */
[----:B----4-:R-:W-:-:S03]  /*1a600*/  FMUL R149, R55, R156 ;  /* 0x0000009c37957220 */ /* 0x010fc60000400000 */
[----:B------:R0:W3:Y:S01]  /*1a610*/  LDG.E.CONSTANT R156, [R42.64+0x8] ;  /* 0x0000080a2a9c7981 */ /* 0x0000e2000c1e9900 */
[----:B-----5:R-:W-:Y:S01]  /*1a620*/  FMUL R154, R55, R154 ;  /* 0x0000009a379a7220 */ /* 0x020fe20000400000 */
[C---:B------:R-:W-:Y:S02]  /*1a630*/  FFMA R44, R53.reuse, R159, R161 ;  /* 0x0000009f352c7223 */ /* 0x040fe400000000a1 */
[----:B------:R0:W4:Y:S01]  /*1a640*/  LDG.E.CONSTANT R161, [R42.64] ;  /* 0x0000000a2aa17981 */ /* 0x000122000c1e9900 */
[----:B------:R-:W-:-:S03]  /*1a650*/  FFMA R45, R53, R164, R154 ;  /* 0x000000a4352d7223 */ /* 0x000fc6000000009a */
[----:B------:R0:W5:Y:S01]  /*1a660*/  LDG.E.CONSTANT R154, [R42.64+0x4] ;  /* 0x0000040a2a9a7981 */ /* 0x000162000c1e9900 */
[C---:B------:R-:W-:Y:S01]  /*1a670*/  FFMA R149, R53.reuse, R162, R149 ;  /* 0x000000a235957223 */ /* 0x040fe20000000095 */
[----:B------:R-:W-:Y:S02]  /*1a680*/  FFMA R157, R53, R160, R157 ;  /* 0x000000a0359d7223 */ /* 0x000fe4000000009d */
[----:B------:R-:W-:Y:S04]  /*1a690*/  STL [UR6], R44 ;  /* 0x0000002cff007987 */ /* 0x000fe80008100806 */
[----:B------:R-:W-:Y:S04]  /*1a6a0*/  STL [UR6+0x4], R45 ;  /* 0x0000042dff007987 */ /* 0x000fe80008100806 */
[----:B------:R2:W-:Y:S04]  /*1a6b0*/  STL [UR6+0x8], R149 ;  /* 0x00000895ff007987 */ /* 0x0005e80008100806 */
        /* <DEDUP_REMOVED lines=11> */
[----:B--2---:R-:W-:-:S04]  /*1a770*/  FMUL R149, R55, R158 ;  /* 0x0000009e37957220 */ /* 0x004fc80000400000 */
[----:B------:R-:W2:Y:S01]  /*1a780*/  LDG.E.CONSTANT R158, [R42.64] ;  /* 0x0000000a2a9e7981 */ /* 0x000ea2000c1e9900 */
[C---:B---3--:R-:W-:Y:S01]  /*1a790*/  FMUL R45, R55.reuse, R156 ;  /* 0x0000009c372d7220 */ /* 0x048fe20000400000 */
[C---:B----4-:R-:W-:Y:S01]  /*1a7a0*/  FMUL R161, R55.reuse, R161 ;  /* 0x000000a137a17220 */ /* 0x050fe20000400000 */
[----:B-----5:R-:W-:-:S03]  /*1a7b0*/  FMUL R154, R55, R154 ;  /* 0x0000009a379a7220 */ /* 0x020fc60000400000 */
[C---:B------:R-:W-:Y:S01]  /*1a7c0*/  FFMA R44, R53.reuse, R159, R161 ;  /* 0x0000009f352c7223 */ /* 0x040fe200000000a1 */
[C---:B------:R-:W-:Y:S02]  /*1a7d0*/  FFMA R164, R53.reuse, R164, R154 ;  /* 0x000000a435a47223 */ /* 0x040fe4000000009a */
[----:B------:R-:W3:Y:S01]  /*1a7e0*/  LDG.E.CONSTANT R154, [R42.64+0x8] ;  /* 0x0000080a2a9a7981 */ /* 0x000ee2000c1e9900 */
[----:B------:R-:W-:-:S03]  /*1a7f0*/  FFMA R45, R53, R162, R45 ;  /* 0x000000a2352d7223 */ /* 0x000fc6000000002d */
[----:B------:R-:W4:Y:S01]  /*1a800*/  LDG.E.CONSTANT R162, [R42.64+0xc] ;  /* 0x00000c0a2aa27981 */ /* 0x000f22000c1e9900 */
[----:B------:R-:W-:-:S03]  /*1a810*/  FFMA R149, R53, R160, R149 ;  /* 0x000000a035957223 */ /* 0x000fc60000000095 */
[----:B------:R-:W5:Y:S04]  /*1a820*/  LDG.E.CONSTANT R160, [R42.64+0x4] ;  /* 0x0000040a2aa07981 */ /* 0x000f68000c1e9900 */
[----:B------:R0:W-:Y:S04]  /*1a830*/  STL [UR7], R44 ;  /* 0x0000002cff007987 */ /* 0x0001e80008100807 */
[----:B------:R0:W-:Y:S04]  /*1a840*/  STL [UR7+0x4], R164 ;  /* 0x000004a4ff007987 */ /* 0x0001e80008100807 */
[----:B------:R0:W-:Y:S04]  /*1a850*/  STL [UR7+0x8], R45 ;  /* 0x0000082dff007987 */ /* 0x0001e80008100807 */
[----:B------:R0:W-:Y:S04]  /*1a860*/  STL [UR7+0xc], R149 ;  /* 0x00000c95ff007987 */ /* 0x0001e80008100807 */
[----:B------:R-:W5:Y:S04]  /*1a870*/  LDL R156, [UR6] ;  /* 0x00000006ff9c7983 */ /* 0x000f680008100800 */
[----:B-1----:R-:W5:Y:S04]  /*1a880*/  LDL R157, [UR6+0x4] ;  /* 0x00000406ff9d7983 */ /* 0x002f680008100800 */
[----:B------:R-:W5:Y:S04]  /*1a890*/  LDL R159, [UR6+0x8] ;  /* 0x00000806ff9f7983 */ /* 0x000f680008100800 */
[----:B------:R-:W5:Y:S01]  /*1a8a0*/  LDL R161, [UR6+0xc] ;  /* 0x00000c06ffa17983 */ /* 0x000f620008100800 */
[----:B------:R-:W-:-:S04]  /*1a8b0*/  IADD3 R54, R54, -0x10, RZ ;  /* 0xfffffff036367810 */ /* 0x000fc80007ffe0ff */
[----:B------:R-:W-:Y:S01]  /*1a8c0*/  ISETP.GT.AND P3, PT, R54, 0xc, PT ;  /* 0x0000000c3600780c */ /* 0x000fe20003f64270 */
[----:B------:R-:W-:Y:S01]  /*1a8d0*/  UIADD3 UR4, UR4, 0x10, URZ ;  /* 0x0000001004047890 */ /* 0x000fe2000fffe03f */
[C---:B--2---:R-:W-:Y:S01]  /*1a8e0*/  FMUL R158, R55.reuse, R158 ;  /* 0x0000009e379e7220 */ /* 0x044fe20000400000 */
[C---:B---3--:R-:W-:Y:S01]  /*1a8f0*/  FMUL R154, R55.reuse, R154 ;  /* 0x0000009a379a7220 */ /* 0x048fe20000400000 */
[C---:B----4-:R-:W-:Y:S01]  /*1a900*/  FMUL R162, R55.reuse, R162 ;  /* 0x000000a237a27220 */ /* 0x050fe20000400000 */
[----:B-----5:R-:W-:Y:S01]  /*1a910*/  FMUL R160, R55, R160 ;  /* 0x000000a037a07220 */ /* 0x020fe20000400000 */
[----:B------:R-:W-:-:S03]  /*1a920*/  FFMA R156, R53, R156, R158 ;  /* 0x0000009c359c7223 */ /* 0x000fc6000000009e */
[C---:B------:R-:W-:Y:S01]  /*1a930*/  FFMA R160, R53.reuse, R157, R160 ;  /* 0x0000009d35a07223 */ /* 0x040fe200000000a0 */
[C---:B------:R-:W-:Y:S01]  /*1a940*/  FFMA R154, R53.reuse, R159, R154 ;  /* 0x0000009f359a7223 */ /* 0x040fe2000000009a */
[----:B------:R-:W-:Y:S01]  /*1a950*/  FFMA R162, R53, R161, R162 ;  /* 0x000000a135a27223 */ /* 0x000fe200000000a2 */
[----:B------:R0:W-:Y:S04]  /*1a960*/  STL [UR6], R156 ;  /* 0x0000009cff007987 */ /* 0x0001e80008100806 */
[----:B------:R0:W-:Y:S04]  /*1a970*/  STL [UR6+0x4], R160 ;  /* 0x000004a0ff007987 */ /* 0x0001e80008100806 */
[----:B------:R0:W-:Y:S04]  /*1a980*/  STL [UR6+0x8], R154 ;  /* 0x0000089aff007987 */ /* 0x0001e80008100806 */
[----:B------:R0:W-:Y:S01]  /*1a990*/  STL [UR6+0xc], R162 ;  /* 0x00000ca2ff007987 */ /* 0x0001e20008100806 */
[----:B------:R-:W-:Y:S05]  /*1a9a0*/  @P3 BRA `(.L_x_131) ;  /* 0xfffff95000003947 */ /* 0x000fea000383ffff */
.L_x_130:
[----:B------:R-:W-:-:S13]  /*1a9b0*/  ISETP.GT.AND P3, PT, R54, 0x4, PT ;  /* 0x000000043600780c */ /* 0x000fda0003f64270 */
[----:B------:R-:W-:Y:S05]  /*1a9c0*/  @!P3 BRA `(.L_x_132) ;  /* 0x000003600000b947 */ /* 0x000fea0003800000 */
        /* <DEDUP_REMOVED lines=23> */
[----:B------:R-:W2:Y:S01]  /*1ab40*/  LDG.E.CONSTANT R158, [R42.64] ;  /* 0x0000000a2a9e7981 */ /* 0x000ea2000c1e9900 */
[----:B------:R-:W-:-:S03]  /*1ab50*/  FMUL R157, R55, R157 ;  /* 0x0000009d379d7220 */ /* 0x000fc60000400000 */
[----:B------:R-:W3:Y:S01]  /*1ab60*/  LDG.E.CONSTANT R164, [R42.64+0xc] ;  /* 0x00000c0a2aa47981 */ /* 0x000ee2000c1e9900 */
[----:B------:R-:W-:-:S03]  /*1ab70*/  FFMA R160, R53, R160, R162 ;  /* 0x000000a035a07223 */ /* 0x000fc600000000a2 */
[----:B------:R-:W4:Y:S01]  /*1ab80*/  LDG.E.CONSTANT R162, [R42.64+0x4] ;  /* 0x0000040a2aa27981 */ /* 0x000f22000c1e9900 */
[C---:B------:R-:W-:Y:S01]  /*1ab90*/  FFMA R45, R53.reuse, R156, R45 ;  /* 0x0000009c352d7223 */ /* 0x040fe2000000002d */
[----:B------:R-:W-:Y:S02]  /*1aba0*/  FFMA R157, R53, R154, R157 ;  /* 0x0000009a359d7223 */ /* 0x000fe4000000009d */
[----:B------:R-:W5:Y:S04]  /*1abb0*/  LDG.E.CONSTANT R154, [R42.64+0x8] ;  /* 0x0000080a2a9a7981 */ /* 0x000f68000c1e9900 */
[----:B------:R0:W-:Y:S04]  /*1abc0*/  STL [UR7], R44 ;  /* 0x0000002cff007987 */ /* 0x0001e80008100807 */
[----:B------:R0:W-:Y:S04]  /*1abd0*/  STL [UR7+0x4], R160 ;  /* 0x000004a0ff007987 */ /* 0x0001e80008100807 */
[----:B------:R0:W-:Y:S04]  /*1abe0*/  STL [UR7+0x8], R45 ;  /* 0x0000082dff007987 */ /* 0x0001e80008100807 */
[----:B------:R0:W-:Y:S04]  /*1abf0*/  STL [UR7+0xc], R157 ;  /* 0x00000c9dff007987 */ /* 0x0001e80008100807 */
[----:B------:R-:W5:Y:S04]  /*1ac00*/  LDL R156, [UR6] ;  /* 0x00000006ff9c7983 */ /* 0x000f680008100800 */
[----:B------:R-:W5:Y:S04]  /*1ac10*/  LDL R149, [UR6+0x4] ;  /* 0x00000406ff957983 */ /* 0x000f680008100800 */
[----:B------:R-:W5:Y:S04]  /*1ac20*/  LDL R159, [UR6+0x8] ;  /* 0x00000806ff9f7983 */ /* 0x000f680008100800 */
[----:B------:R-:W5:Y:S01]  /*1ac30*/  LDL R161, [UR6+0xc] ;  /* 0x00000c06ffa17983 */ /* 0x000f620008100800 */
[----:B------:R-:W-:-:S02]  /*1ac40*/  PLOP3.LUT P0, PT, PT, PT, PT, 0x8, 0x0 ;  /* 0x000000000000781c */ /* 0x000fc40003f0e170 */
[----:B------:R-:W-:Y:S01]  /*1ac50*/  IADD3 R54, R54, -0x8, RZ ;  /* 0xfffffff836367810 */ /* 0x000fe20007ffe0ff */
[----:B------:R-:W-:Y:S01]  /*1ac60*/  UIADD3 UR4, UR4, 0x8, URZ ;  /* 0x0000000804047890 */ /* 0x000fe2000fffe03f */
[C---:B--2---:R-:W-:Y:S01]  /*1ac70*/  FMUL R158, R55.reuse, R158 ;  /* 0x0000009e379e7220 */ /* 0x044fe20000400000 */
[C---:B---3--:R-:W-:Y:S01]  /*1ac80*/  FMUL R164, R55.reuse, R164 ;  /* 0x000000a437a47220 */ /* 0x048fe20000400000 */
[C---:B----4-:R-:W-:Y:S01]  /*1ac90*/  FMUL R162, R55.reuse, R162 ;  /* 0x000000a237a27220 */ /* 0x050fe20000400000 */
[----:B-----5:R-:W-:Y:S01]  /*1aca0*/  FMUL R154, R55, R154 ;  /* 0x0000009a379a7220 */ /* 0x020fe20000400000 */
[C---:B------:R-:W-:Y:S02]  /*1acb0*/  FFMA R156, R53.reuse, R156, R158 ;  /* 0x0000009c359c7223 */ /* 0x040fe4000000009e */
[C---:B------:R-:W-:Y:S01]  /*1acc0*/  FFMA R162, R53.reuse, R149, R162 ;  /* 0x0000009535a27223 */ /* 0x040fe200000000a2 */
[C---:B------:R-:W-:Y:S01]  /*1acd0*/  FFMA R154, R53.reuse, R159, R154 ;  /* 0x0000009f359a7223 */ /* 0x040fe2000000009a */
[----:B------:R-:W-:Y:S01]  /*1ace0*/  FFMA R164, R53, R161, R164 ;  /* 0x000000a135a47223 */ /* 0x000fe200000000a4 */
[----:B------:R0:W-:Y:S04]  /*1acf0*/  STL [UR6], R156 ;  /* 0x0000009cff007987 */ /* 0x0001e80008100806 */
[----:B------:R0:W-:Y:S04]  /*1ad00*/  STL [UR6+0x4], R162 ;  /* 0x000004a2ff007987 */ /* 0x0001e80008100806 */
[----:B------:R0:W-:Y:S04]  /*1ad10*/  STL [UR6+0x8], R154 ;  /* 0x0000089aff007987 */ /* 0x0001e80008100806 */
[----:B------:R0:W-:Y:S02]  /*1ad20*/  STL [UR6+0xc], R164 ;  /* 0x00000ca4ff007987 */ /* 0x0001e40008100806 */
.L_x_132:
[----:B------:R-:W-:-:S13]  /*1ad30*/  ISETP.NE.OR P0, PT, R54, RZ, P0 ;  /* 0x000000ff3600720c */ /* 0x000fda0000705670 */
[----:B------:R-:W-:Y:S05]  /*1ad40*/  @!P0 BRA `(.L_x_128) ;  /* 0x000001d000008947 */ /* 0x000fea0003800000 */
.L_x_129:
[----:B------:R-:W-:Y:S01]  /*1ad50*/  IADD3 R43, P0, R153, UR4, RZ ;  /* 0x00000004992b7c10 */ /* 0x000fe2000ff1e0ff */
[----:B-1----:R-:W-:-:S04]  /*1ad60*/  ULEA UR6, UR4, UR9, 0x2 ;  /* 0x0000000904067291 */ /* 0x002fc8000f8e103f */
[----:B0-----:R-:W-:Y:S01]  /*1ad70*/  IMAD.X R44, RZ, RZ, R155, P0 ;  /* 0x000000ffff2c7224 */ /* 0x001fe200000e069b */
[----:B------:R-:W-:-:S04]  /*1ad80*/  LEA R42, P0, R43, R40, 0x2 ;  /* 0x000000282b2a7211 */ /* 0x000fc800078010ff */
[----:B------:R-:W-:Y:S01]  /*1ad90*/  LEA.HI.X R43, R43, R41, R44, 0x2, P0 ;  /* 0x000000292b2b7211 */ /* 0x000fe200000f142c */
[----:B------:R-:W2:Y:S04]  /*1ada0*/  LDL R154, [UR6+0x4] ;  /* 0x00000406ff9a7983 */ /* 0x000ea80008100800 */
[----:B------:R-:W3:Y:S04]  /*1adb0*/  LDG.E.CONSTANT R160, [R42.64] ;  /* 0x0000000a2aa07981 */ /* 0x000ee8000c1e9900 */
[----:B------:R-:W4:Y:S04]  /*1adc0*/  LDG.E.CONSTANT R162, [R42.64+0x4] ;  /* 0x0000040a2aa27981 */ /* 0x000f28000c1e9900 */
[----:B------:R-:W5:Y:S04]  /*1add0*/  LDG.E.CONSTANT R164, [R42.64+0x8] ;  /* 0x0000080a2aa47981 */ /* 0x000f68000c1e9900 */
[----:B------:R-:W2:Y:S04]  /*1ade0*/  LDG.E.CONSTANT R45, [R42.64+0xc] ;  /* 0x00000c0a2a2d7981 */ /* 0x000ea8000c1e9900 */
[----:B------:R-:W2:Y:S04]  /*1adf0*/  LDL R44, [UR6] ;  /* 0x00000006ff2c7983 */ /* 0x000ea80008100800 */
[----:B------:R-:W2:Y:S04]  /*1ae00*/  LDL R156, [UR6+0x8] ;  /* 0x00000806ff9c7983 */ /* 0x000ea80008100800 */
[----:B------:R-:W2:Y:S01]  /*1ae10*/  LDL R158, [UR6+0xc] ;  /* 0x00000c06ff9e7983 */ /* 0x000ea20008100800 */
[----:B------:R-:W-:-:S04]  /*1ae20*/  IADD3 R54, R54, -0x4, RZ ;  /* 0xfffffffc36367810 */ /* 0x000fc80007ffe0ff */
[----:B------:R-:W-:Y:S01]  /*1ae30*/  ISETP.NE.AND P0, PT, R54, RZ, PT ;  /* 0x000000ff3600720c */ /* 0x000fe20003f05270 */
[----:B------:R-:W-:Y:S01]  /*1ae40*/  UIADD3 UR4, UR4, 0x4, URZ ;  /* 0x0000000404047890 */ /* 0x000fe2000fffe03f */
[C---:B---3--:R-:W-:Y:S01]  /*1ae50*/  FMUL R160, R55.reuse, R160 ;  /* 0x000000a037a07220 */ /* 0x048fe20000400000 */
[C---:B----4-:R-:W-:Y:S01]  /*1ae60*/  FMUL R162, R55.reuse, R162 ;  /* 0x000000a237a27220 */ /* 0x050fe20000400000 */
[C---:B-----5:R-:W-:Y:S01]  /*1ae70*/  FMUL R149, R55.reuse, R164 ;  /* 0x000000a437957220 */ /* 0x060fe20000400000 */
[----:B--2---:R-:W-:Y:S02]  /*1ae80*/  FMUL R157, R55, R45 ;  /* 0x0000002d379d7220 */ /* 0x004fe40000400000 */
[C---:B------:R-:W-:Y:S01]  /*1ae90*/  FFMA R45, R53.reuse, R154, R162 ;  /* 0x0000009a352d7223 */ /* 0x040fe200000000a2 */
[C---:B------:R-:W-:Y:S01]  /*1aea0*/  FFMA R44, R53.reuse, R44, R160 ;  /* 0x0000002c352c7223 */ /* 0x040fe200000000a0 */
[C---:B------:R-:W-:Y:S01]  /*1aeb0*/  FFMA R42, R53.reuse, R156, R149 ;  /* 0x0000009c352a7223 */ /* 0x040fe20000000095 */
[----:B------:R-:W-:-:S03]  /*1aec0*/  FFMA R43, R53, R158, R157 ;  /* 0x0000009e352b7223 */ /* 0x000fc6000000009d */
[----:B------:R0:W-:Y:S04]  /*1aed0*/  STL [UR6], R44 ;  /* 0x0000002cff007987 */ /* 0x0001e80008100806 */
[----:B------:R0:W-:Y:S04]  /*1aee0*/  STL [UR6+0x4], R45 ;  /* 0x0000042dff007987 */ /* 0x0001e80008100806 */
[----:B------:R0:W-:Y:S04]  /*1aef0*/  STL [UR6+0x8], R42 ;  /* 0x0000082aff007987 */ /* 0x0001e80008100806 */
[----:B------:R0:W-:Y:S02]  /*1af00*/  STL [UR6+0xc], R43 ;  /* 0x00000c2bff007987 */ /* 0x0001e40008100806 */
[----:B0-----:R-:W-:Y:S05]  /*1af10*/  @P0 BRA `(.L_x_129) ;  /* 0xfffffe3000000947 */ /* 0x001fea000383ffff */
.L_x_128:
[----:B0-----:R-:W-:Y:S01]  /*1af20*/  IMAD.MOV.U32 R149, RZ, RZ, R52 ;  /* 0x000000ffff957224 */ /* 0x001fe200078e0034 */
[----:B------:R-:W-:Y:S05]  /*1af30*/  @!P1 BRA `(.L_x_121) ;  /* 0x000001b000009947 */ /* 0x000fea0003800000 */
[----:B------:R-:W-:Y:S01]  /*1af40*/  IADD3 R153, P0, R153, UR4, RZ ;  /* 0x0000000499997c10 */ /* 0x000fe2000ff1e0ff */
[----:B-1----:R-:W-:-:S04]  /*1af50*/  ULEA UR4, UR4, UR9, 0x2 ;  /* 0x0000000904047291 */ /* 0x002fc8000f8e103f */
[----:B------:R-:W-:Y:S01]  /*1af60*/  IMAD.X R155, RZ, RZ, R155, P0 ;  /* 0x000000ffff9b7224 */ /* 0x000fe200000e069b */
[----:B------:R-:W-:-:S04]  /*1af70*/  LEA R40, P0, R153, R40, 0x2 ;  /* 0x0000002899287211 */ /* 0x000fc800078010ff */
[----:B------:R-:W-:Y:S01]  /*1af80*/  LEA.HI.X R41, R153, R41, R155, 0x2, P0 ;  /* 0x0000002999297211 */ /* 0x000fe200000f149b */
[----:B------:R-:W2:Y:S04]  /*1af90*/  LDL R42, [UR4] ;  /* 0x00000004ff2a7983 */ /* 0x000ea80008100800 */
[----:B------:R-:W3:Y:S01]  /*1afa0*/  LDG.E.CONSTANT R44, [R40.64] ;  /* 0x0000000a282c7981 */ /* 0x000ee2000c1e9900 */
[----:B------:R-:W-:Y:S02]  /*1afb0*/  ISETP.NE.AND P0, PT, R2, 0x1, PT ;  /* 0x000000010200780c */ /* 0x000fe40003f05270 */
[----:B------:R-:W-:Y:S01]  /*1afc0*/  MOV R149, R52 ;  /* 0x0000003400957202 */ /* 0x000fe20000000f00 */
[----:B---3--:R-:W-:-:S04]  /*1afd0*/  FMUL R44, R55, R44 ;  /* 0x0000002c372c7220 */ /* 0x008fc80000400000 */
[----:B--2---:R-:W-:-:S05]  /*1afe0*/  FFMA R42, R53, R42, R44 ;  /* 0x0000002a352a7223 */ /* 0x004fca000000002c */
[----:B------:R0:W-:Y:S01]  /*1aff0*/  STL [UR4], R42 ;  /* 0x0000002aff007987 */ /* 0x0001e20008100804 */
[----:B------:R-:W-:Y:S05]  /*1b000*/  @!P0 BRA `(.L_x_121) ;  /* 0x000000e000008947 */ /* 0x000fea0003800000 */
[----:B0-----:R-:W2:Y:S04]  /*1b010*/  LDG.E.CONSTANT R42, [R40.64+0x4] ;  /* 0x0000040a282a7981 */ /* 0x001ea8000c1e9900 */
[----:B------:R-:W3:Y:S01]  /*1b020*/  LDL R43, [UR4+0x4] ;  /* 0x00000404ff2b7983 */ /* 0x000ee20008100800 */
[----:B------:R-:W-:Y:S01]  /*1b030*/  ISETP.NE.AND P0, PT, R2, 0x2, PT ;  /* 0x000000020200780c */ /* 0x000fe20003f05270 */
[----:B------:R-:W-:Y:S01]  /*1b040*/  IMAD.MOV.U32 R149, RZ, RZ, R52 ;  /* 0x000000ffff957224 */ /* 0x000fe200078e0034 */
[----:B--2---:R-:W-:-:S04]  /*1b050*/  FMUL R42, R55, R42 ;  /* 0x0000002a372a7220 */ /* 0x004fc80000400000 */
[----:B---3--:R-:W-:-:S05]  /*1b060*/  FFMA R42, R53, R43, R42 ;  /* 0x0000002b352a7223 */ /* 0x008fca000000002a */
[----:B------:R0:W-:Y:S02]  /*1b070*/  STL [UR4+0x4], R42 ;  /* 0x0000042aff007987 */ /* 0x0001e40008100804 */
[----:B------:R-:W-:Y:S05]  /*1b080*/  @!P0 BRA `(.L_x_121) ;  /* 0x0000006000008947 */ /* 0x000fea0003800000 */
[----:B------:R-:W2:Y:S04]  /*1b090*/  LDG.E.CONSTANT R40, [R40.64+0x8] ;  /* 0x0000080a28287981 */ /* 0x000ea8000c1e9900 */
[----:B------:R-:W3:Y:S01]  /*1b0a0*/  LDL R43, [UR4+0x8] ;  /* 0x00000804ff2b7983 */ /* 0x000ee20008100800 */
[----:B------:R-:W-:Y:S01]  /*1b0b0*/  IMAD.MOV.U32 R149, RZ, RZ, R52 ;  /* 0x000000ffff957224 */ /* 0x000fe200078e0034 */
[----:B0-2---:R-:W-:-:S04]  /*1b0c0*/  FMUL R42, R55, R40 ;  /* 0x00000028372a7220 */ /* 0x005fc80000400000 */
[----:B---3--:R-:W-:-:S05]  /*1b0d0*/  FFMA R42, R53, R43, R42 ;  /* 0x0000002b352a7223 */ /* 0x008fca000000002a */
[----:B------:R0:W-:Y:S02]  /*1b0e0*/  STL [UR4+0x8], R42 ;  /* 0x0000082aff007987 */ /* 0x0001e40008100804 */
.L_x_121:
[----:B------:R-:W-:Y:S05]  /*1b0f0*/  BSYNC B2 ;  /* 0x0000000000027941 */ /* 0x000fea0003800000 */
.L_x_120:
[----:B------:R-:W-:-:S04]  /*1b100*/  IADD3 R151, R151, 0x1, RZ ;  /* 0x0000000197977810 */ /* 0x000fc80007ffe0ff */
[----:B------:R-:W-:-:S13]  /*1b110*/  ISETP.GE.U32.AND P0, PT, R151, R48, PT ;  /* 0x000000309700720c */ /* 0x000fda0003f06070 */
[----:B------:R-:W-:Y:S01]  /*1b120*/  @P0 CALL.REL.NOINC `(.L_x_133) ;  /* 0x0000001000000944 */ /* 0x000fe20003c00000 */
[----:B------:R-:W-:Y:S05]  /*1b130*/  BRA `(.L_x_134) ;  /* 0xffffe19000007947 */ /* 0x000fea000383ffff */
.L_x_133:
[----:B------:R-:W-:Y:S05]  /*1b140*/  BSYNC B1 ;  /* 0x0000000000017941 */ /* 0x000fea0003800000 */
.L_x_119:
        /* <DEDUP_REMOVED lines=9> */
[----:B------:R-:W-:Y:S02]  /*1b1e0*/  MOV R53, R150 ;  /* 0x0000009600357202 */ /* 0x000fe40000000f00 */
[----:B0-----:R-:W-:-:S02]  /*1b1f0*/  MOV R42, 0x1b210 ;  /* 0x0001b210002a7802 */ /* 0x001fc40000000f00 */
[----:B-1---5:R-:W-:Y:S05]  /*1b200*/  CALL.REL.NOINC `($flash_attention_paged$__cuda_sm20_rcp_rn_f32_slowpath) ;  /* 0x000012d000007944 */ /* 0x022fea0003c00000 */
[----:B------:R-:W-:Y:S01]  /*1b210*/  IMAD.MOV.U32 R151, RZ, RZ, R54 ;  /* 0x000000ffff977224 */ /* 0x000fe200078e0036 */
[----:B------:R-:W-:Y:S05]  /*1b220*/  BRA `(.L_x_138) ;  /* 0x0000004000007947 */ /* 0x000fea0003800000 */
.L_x_137:
[----:B------:R-:W2:Y:S02]  /*1b230*/  MUFU.RCP R151, R150 ;  /* 0x0000009600977308 */ /* 0x000ea40000001000 */
[----:B--2---:R-:W-:-:S04]  /*1b240*/  FFMA R40, R150, R151, -1 ;  /* 0xbf80000096287423 */ /* 0x004fc80000000097 */
[----:B------:R-:W-:-:S04]  /*1b250*/  FADD.FTZ R40, -R40, -RZ ;  /* 0x800000ff28287221 */ /* 0x000fc80000010100 */
[----:B------:R-:W-:-:S02]  /*1b260*/  FFMA R151, R151, R40, R151 ;  /* 0x0000002897977223 */ /* 0x000fc40000000097 */
.L_x_138:
[----:B------:R-:W-:Y:S05]  /*1b270*/  BSYNC B2 ;  /* 0x0000000000027941 */ /* 0x000fea0003800000 */
.L_x_136:
[----:B------:R-:W-:Y:S05]  /*1b280*/  BSYNC B1 ;  /* 0x0000000000017941 */ /* 0x000fea0003800000 */
.L_x_135:
[----:B------:R-:W-:Y:S01]  /*1b290*/  UMOV UR4, URZ ;  /* 0x0000003f00047c82 */ /* 0x000fe20008000000 */
        /* <DEDUP_REMOVED lines=8> */
.L_x_142:
[----:B-1----:R-:W-:-:S09]  /*1b320*/  ULEA UR6, UR4, UR9, 0x2 ;  /* 0x0000000904067291 */ /* 0x002fd2000f8e103f */
[----:B0-----:R-:W2:Y:S01]  /*1b330*/  LDL.128 R40, [UR6] ;  /* 0x00000006ff287983 */ /* 0x001ea20008100c00 */
[----:B------:R-:W-:-:S04]  /*1b340*/  UIADD3 UR6, UR4, 0x4, URZ ;  /* 0x0000000404067890 */ /* 0x000fc8000fffe03f */
[----:B------:R-:W-:Y:S02]  /*1b350*/  ULEA UR7, UR6, UR9, 0x2 ;  /* 0x0000000906077291 */ /* 0x000fe4000f8e103f */
[----:B------:R-:W-:-:S07]  /*1b360*/  UIADD3 UR12, UR4, 0xc, URZ ;  /* 0x0000000c040c7890 */ /* 0x000fce000fffe03f */
[----:B------:R-:W3:Y:S01]  /*1b370*/  LDL.128 R44, [UR7] ;  /* 0x00000007ff2c7983 */ /* 0x000ee20008100c00 */
[----:B------:R-:W-:Y:S02]  /*1b380*/  UIADD3 UR7, UR4, 0x8, URZ ;  /* 0x0000000804077890 */ /* 0x000fe4000fffe03f */
[----:B------:R-:W-:Y:S02]  /*1b390*/  ULEA UR13, UR12, UR9, 0x2 ;  /* 0x000000090c0d7291 */ /* 0x000fe4000f8e103f */
[----:B------:R-:W-:-:S07]  /*1b3a0*/  ULEA UR8, UR7, UR9, 0x2 ;  /* 0x0000000907087291 */ /* 0x000fce000f8e103f */
[----:B------:R-:W4:Y:S04]  /*1b3b0*/  LDL.128 R52, [UR13] ;  /* 0x0000000dff347983 */ /* 0x000f280008100c00 */
[----:B-----5:R-:W4:Y:S01]  /*1b3c0*/  LDL.128 R48, [UR8] ;  /* 0x00000008ff307983 */ /* 0x020f220008100c00 */
[----:B------:R-:W-:-:S05]  /*1b3d0*/  IADD3 R155, P2, R3, UR4, RZ ;  /* 0x00000004039b7c10 */ /* 0x000fca000ff5e0ff */
[----:B------:R-:W-:Y:S01]  /*1b3e0*/  IMAD.X R156, RZ, RZ, R4, P2 ;  /* 0x000000ffff9c7224 */ /* 0x000fe200010e0604 */
[----:B------:R-:W-:-:S04]  /*1b3f0*/  LEA R154, P2, R155, c[0x0][0x170], 0x2 ;  /* 0x00005c009b9a7a11 */ /* 0x000fc800078410ff */
[----:B------:R-:W-:Y:S02]  /*1b400*/  LEA.HI.X R155, R155, c[0x0][0x174], R156, 0x2, P2 ;  /* 0x00005d009b9b7a11 */ /* 0x000fe400010f149c */
[----:B------:R-:W-:Y:S01]  /*1b410*/  IADD3 R153, R153, -0x10, RZ ;  /* 0xfffffff099997810 */ /* 0x000fe20007ffe0ff */
[----:B------:R-:W-:Y:S01]  /*1b420*/  UIADD3 UR4, UR4, 0x10, URZ ;  /* 0x0000001004047890 */ /* 0x000fe2000fffe03f */
[----:B--2---:R-:W-:Y:S01]  /*1b430*/  FMUL R159, R151, R41 ;  /* 0x00000029979f7220 */ /* 0x004fe20000400000 */
[----:B------:R-:W-:Y:S01]  /*1b440*/  IADD3 R41, P2, R3, UR6, RZ ;  /* 0x0000000603297c10 */ /* 0x000fe2000ff5e0ff */
[C---:B------:R-:W-:Y:S01]  /*1b450*/  FMUL R161, R151.reuse, R42 ;  /* 0x0000002a97a17220 */ /* 0x040fe20000400000 */
[----:B------:R-:W-:Y:S01]  /*1b460*/  FMUL R157, R40, R151 ;  /* 0x00000097289d7220 */ /* 0x000fe20000400000 */
[----:B------:R-:W-:Y:S02]  /*1b470*/  FMUL R43, R151, R43 ;  /* 0x0000002b972b7220 */ /* 0x000fe40000400000 */
[----:B------:R-:W-:Y:S01]  /*1b480*/  IMAD.X R42, RZ, RZ, R4, P2 ;  /* 0x000000ffff2a7224 */ /* 0x000fe200010e0604 */
[----:B------:R-:W-:-:S02]  /*1b490*/  LEA R40, P2, R41, c[0x0][0x170], 0x2 ;  /* 0x00005c0029287a11 */ /* 0x000fc400078410ff */
[----:B------:R0:W-:Y:S02]  /*1b4a0*/  STG.E [R154.64+0xc], R43 ;  /* 0x00000c2b9a007986 */ /* 0x0001e4000c10190a */
[----:B------:R-:W-:Y:S01]  /*1b4b0*/  LEA.HI.X R41, R41, c[0x0][0x174], R42, 0x2, P2 ;  /* 0x00005d0029297a11 */ /* 0x000fe200010f142a */
[----:B---3--:R-:W-:Y:S01]  /*1b4c0*/  FMUL R163, R151, R45 ;  /* 0x0000002d97a37220 */ /* 0x008fe20000400000 */
[----:B------:R-:W-:Y:S01]  /*1b4d0*/  IADD3 R45, P2, R3, UR7, RZ ;  /* 0x00000007032d7c10 */ /* 0x000fe2000ff5e0ff */
[----:B------:R1:W-:Y:S01]  /*1b4e0*/  STG.E [R154.64], R157 ;  /* 0x0000009d9a007986 */ /* 0x0003e2000c10190a */
[----:B------:R-:W-:Y:S01]  /*1b4f0*/  FMUL R165, R151, R46 ;  /* 0x0000002e97a57220 */ /* 0x000fe20000400000 */
[----:B0-----:R-:W-:Y:S02]  /*1b500*/  IADD3 R43, P4, R3, UR12, RZ ;  /* 0x0000000c032b7c10 */ /* 0x001fe4000ff9e0ff */
[----:B------:R-:W-:Y:S01]  /*1b510*/  STG.E [R154.64+0x4], R159 ;  /* 0x0000049f9a007986 */ /* 0x000fe2000c10190a */
[----:B------:R-:W-:-:S03]  /*1b520*/  FMUL R47, R151, R47 ;  /* 0x0000002f972f7220 */ /* 0x000fc60000400000 */
[----:B------:R0:W-:Y:S01]  /*1b530*/  STG.E [R154.64+0x8], R161 ;  /* 0x000008a19a007986 */ /* 0x0001e2000c10190a */
[----:B-1----:R-:W-:Y:S01]  /*1b540*/  FMUL R157, R44, R151 ;  /* 0x000000972c9d7220 */ /* 0x002fe20000400000 */
[----:B------:R-:W-:Y:S01]  /*1b550*/  IMAD.X R46, RZ, RZ, R4, P4 ;  /* 0x000000ffff2e7224 */ /* 0x000fe200020e0604 */
[----:B------:R-:W-:Y:S01]  /*1b560*/  LEA R42, P4, R43, c[0x0][0x170], 0x2 ;  /* 0x00005c002b2a7a11 */ /* 0x000fe200078810ff */
[----:B------:R-:W-:Y:S01]  /*1b570*/  STG.E [R40.64+0x4], R163 ;  /* 0x000004a328007986 */ /* 0x000fe2000c10190a */
[C---:B----4-:R-:W-:Y:S01]  /*1b580*/  FMUL R49, R151.reuse, R49 ;  /* 0x0000003197317220 */ /* 0x050fe20000400000 */
[----:B------:R-:W-:Y:S01]  /*1b590*/  FMUL R51, R151, R51 ;  /* 0x0000003397337220 */ /* 0x000fe20000400000 */
[----:B0-----:R-:W-:Y:S02]  /*1b5a0*/  IADD3.X R154, RZ, R4, RZ, P2, !PT ;  /* 0x00000004ff9a7210 */ /* 0x001fe400017fe4ff */
[----:B------:R-:W-:Y:S01]  /*1b5b0*/  LEA R44, P2, R45, c[0x0][0x170], 0x2 ;  /* 0x00005c002d2c7a11 */ /* 0x000fe200078410ff */
[----:B------:R0:W-:Y:S01]  /*1b5c0*/  STG.E [R40.64], R157 ;  /* 0x0000009d28007986 */ /* 0x0001e2000c10190a */
[----:B------:R-:W-:Y:S01]  /*1b5d0*/  FMUL R155, R48, R151 ;  /* 0x00000097309b7220 */ /* 0x000fe20000400000 */
[----:B------:R-:W-:Y:S01]  /*1b5e0*/  LEA.HI.X R43, R43, c[0x0][0x174], R46, 0x2, P4 ;  /* 0x00005d002b2b7a11 */ /* 0x000fe200020f142e */
[----:B------:R-:W-:Y:S01]  /*1b5f0*/  FMUL R53, R151, R53 ;  /* 0x0000003597357220 */ /* 0x000fe20000400000 */
[----:B------:R-:W-:Y:S01]  /*1b600*/  STG.E [R40.64+0x8], R165 ;  /* 0x000008a528007986 */ /* 0x000fe2000c10190a */
[----:B------:R-:W-:Y:S01]  /*1b610*/  LEA.HI.X R45, R45, c[0x0][0x174], R154, 0x2, P2 ;  /* 0x00005d002d2d7a11 */ /* 0x000fe200010f149a */
[----:B------:R-:W-:-:S02]  /*1b620*/  FMUL R55, R151, R55 ;  /* 0x0000003797377220 */ /* 0x000fc40000400000 */
[----:B------:R1:W-:Y:S01]  /*1b630*/  STG.E [R40.64+0xc], R47 ;  /* 0x00000c2f28007986 */ /* 0x0003e2000c10190a */
[----:B0-----:R-:W-:-:S03]  /*1b640*/  FMUL R157, R151, R50 ;  /* 0x00000032979d7220 */ /* 0x001fc60000400000 */
[----:B------:R0:W-:Y:S01]  /*1b650*/  STG.E [R44.64], R155 ;  /* 0x0000009b2c007986 */ /* 0x0001e2000c10190a */
[----:B-1----:R-:W-:Y:S01]  /*1b660*/  FMUL R41, R52, R151 ;  /* 0x0000009734297220 */ /* 0x002fe20000400000 */
[----:B------:R-:W-:Y:S02]  /*1b670*/  FMUL R47, R151, R54 ;  /* 0x00000036972f7220 */ /* 0x000fe40000400000 */
[----:B------:R0:W-:Y:S04]  /*1b680*/  STG.E [R44.64+0x4], R49 ;  /* 0x000004312c007986 */ /* 0x0001e8000c10190a */
[----:B------:R0:W-:Y:S04]  /*1b690*/  STG.E [R44.64+0x8], R157 ;  /* 0x0000089d2c007986 */ /* 0x0001e8000c10190a */
[----:B------:R0:W-:Y:S04]  /*1b6a0*/  STG.E [R44.64+0xc], R51 ;  /* 0x00000c332c007986 */ /* 0x0001e8000c10190a */
[----:B------:R0:W-:Y:S04]  /*1b6b0*/  STG.E [R42.64], R41 ;  /* 0x000000292a007986 */ /* 0x0001e8000c10190a */
[----:B------:R0:W-:Y:S04]  /*1b6c0*/  STG.E [R42.64+0x4], R53 ;  /* 0x000004352a007986 */ /* 0x0001e8000c10190a */
[----:B------:R0:W-:Y:S04]  /*1b6d0*/  STG.E [R42.64+0x8], R47 ;  /* 0x0000082f2a007986 */ /* 0x0001e8000c10190a */
[----:B------:R0:W-:Y:S01]  /*1b6e0*/  STG.E [R42.64+0xc], R55 ;  /* 0x00000c372a007986 */ /* 0x0001e2000c10190a */
[----:B------:R-:W-:-:S13]  /*1b6f0*/  ISETP.GT.AND P2, PT, R153, 0xc, PT ;  /* 0x0000000c9900780c */ /* 0x000fda0003f44270 */
[----:B0-----:R-:W-:Y:S05]  /*1b700*/  @P2 BRA `(.L_x_142) ;  /* 0xfffffc1000002947 */ /* 0x001fea000383ffff */
.L_x_141:
[----:B------:R-:W-:-:S13]  /*1b710*/  ISETP.GT.AND P2, PT, R153, 0x4, PT ;  /* 0x000000049900780c */ /* 0x000fda0003f44270 */
[----:B------:R-:W-:Y:S05]  /*1b720*/  @!P2 BRA `(.L_x_143) ;  /* 0x000002000000a947 */ /* 0x000fea0003800000 */
[----:B------:R-:W-:Y:S02]  /*1b730*/  UIADD3 UR7, UR4, 0x4, URZ ;  /* 0x0000000404077890 */ /* 0x000fe4000fffe03f */
[----:B-1----:R-:W-:Y:S02]  /*1b740*/  ULEA UR6, UR4, UR9, 0x2 ;  /* 0x0000000904067291 */ /* 0x002fe4000f8e103f */
[----:B------:R-:W-:-:S07]  /*1b750*/  ULEA UR8, UR7, UR9, 0x2 ;  /* 0x0000000907087291 */ /* 0x000fce000f8e103f */
[----:B0-----:R-:W2:Y:S04]  /*1b760*/  LDL.128 R40, [UR6] ;  /* 0x00000006ff287983 */ /* 0x001ea80008100c00 */
[----:B------:R-:W3:Y:S01]  /*1b770*/  LDL.128 R44, [UR8] ;  /* 0x00000008ff2c7983 */ /* 0x000ee20008100c00 */
[C---:B------:R-:W-:Y:S01]  /*1b780*/  IADD3 R51, P0, R3.reuse, UR4, RZ ;  /* 0x0000000403337c10 */ /* 0x040fe2000ff1e0ff */
[----:B------:R-:W-:Y:S01]  /*1b790*/  UIADD3 UR4, UR4, 0x8, URZ ;  /* 0x0000000804047890 */ /* 0x000fe2000fffe03f */
[----:B-----5:R-:W-:Y:S02]  /*1b7a0*/  IADD3 R49, P2, R3, UR7, RZ ;  /* 0x0000000703317c10 */ /* 0x020fe4000ff5e0ff */
[----:B------:R-:W-:Y:S01]  /*1b7b0*/  IADD3 R153, R153, -0x8, RZ ;  /* 0xfffffff899997810 */ /* 0x000fe20007ffe0ff */
[--C-:B------:R-:W-:Y:S01]  /*1b7c0*/  IMAD.X R54, RZ, RZ, R4.reuse, P0 ;  /* 0x000000ffff367224 */ /* 0x100fe200000e0604 */
[----:B------:R-:W-:Y:S01]  /*1b7d0*/  LEA R50, P0, R51, c[0x0][0x170], 0x2 ;  /* 0x00005c0033327a11 */ /* 0x000fe200078010ff */
[----:B------:R-:W-:Y:S01]  /*1b7e0*/  IMAD.X R52, RZ, RZ, R4, P2 ;  /* 0x000000ffff347224 */ /* 0x000fe200010e0604 */
[----:B------:R-:W-:-:S02]  /*1b7f0*/  LEA R48, P2, R49, c[0x0][0x170], 0x2 ;  /* 0x00005c0031307a11 */ /* 0x000fc400078410ff */
[----:B------:R-:W-:Y:S02]  /*1b800*/  LEA.HI.X R51, R51, c[0x0][0x174], R54, 0x2, P0 ;  /* 0x00005d0033337a11 */ /* 0x000fe400000f1436 */
[----:B------:R-:W-:Y:S02]  /*1b810*/  LEA.HI.X R49, R49, c[0x0][0x174], R52, 0x2, P2 ;  /* 0x00005d0031317a11 */ /* 0x000fe400010f1434 */
[----:B------:R-:W-:Y:S01]  /*1b820*/  PLOP3.LUT P0, PT, PT, PT, PT, 0x8, 0x0 ;  /* 0x000000000000781c */ /* 0x000fe20003f0e170 */
[----:B--2---:R-:W-:Y:S01]  /*1b830*/  FMUL R53, R40, R151 ;  /* 0x0000009728357220 */ /* 0x004fe20000400000 */
[C---:B------:R-:W-:Y:S01]  /*1b840*/  FMUL R41, R151.reuse, R41 ;  /* 0x0000002997297220 */ /* 0x040fe20000400000 */
[C---:B------:R-:W-:Y:S01]  /*1b850*/  FMUL R55, R151.reuse, R42 ;  /* 0x0000002a97377220 */ /* 0x040fe20000400000 */
[C---:B------:R-:W-:Y:S01]  /*1b860*/  FMUL R43, R151.reuse, R43 ;  /* 0x0000002b972b7220 */ /* 0x040fe20000400000 */
[----:B---3--:R-:W-:Y:S01]  /*1b870*/  FMUL R155, R44, R151 ;  /* 0x000000972c9b7220 */ /* 0x008fe20000400000 */
[C---:B------:R-:W-:Y:S01]  /*1b880*/  FMUL R45, R151.reuse, R45 ;  /* 0x0000002d972d7220 */ /* 0x040fe20000400000 */
[C---:B------:R-:W-:Y:S01]  /*1b890*/  FMUL R157, R151.reuse, R46 ;  /* 0x0000002e979d7220 */ /* 0x040fe20000400000 */
[----:B------:R-:W-:Y:S01]  /*1b8a0*/  FMUL R47, R151, R47 ;  /* 0x0000002f972f7220 */ /* 0x000fe20000400000 */
[----:B------:R0:W-:Y:S04]  /*1b8b0*/  STG.E [R50.64], R53 ;  /* 0x0000003532007986 */ /* 0x0001e8000c10190a */
[----:B------:R0:W-:Y:S04]  /*1b8c0*/  STG.E [R50.64+0x4], R41 ;  /* 0x0000042932007986 */ /* 0x0001e8000c10190a */
[----:B------:R0:W-:Y:S04]  /*1b8d0*/  STG.E [R50.64+0x8], R55 ;  /* 0x0000083732007986 */ /* 0x0001e8000c10190a */
[----:B------:R0:W-:Y:S04]  /*1b8e0*/  STG.E [R50.64+0xc], R43 ;  /* 0x00000c2b32007986 */ /* 0x0001e8000c10190a */
[----:B------:R0:W-:Y:S04]  /*1b8f0*/  STG.E [R48.64], R155 ;  /* 0x0000009b30007986 */ /* 0x0001e8000c10190a */
[----:B------:R0:W-:Y:S04]  /*1b900*/  STG.E [R48.64+0x4], R45 ;  /* 0x0000042d30007986 */ /* 0x0001e8000c10190a */
[----:B------:R0:W-:Y:S04]  /*1b910*/  STG.E [R48.64+0x8], R157 ;  /* 0x0000089d30007986 */ /* 0x0001e8000c10190a */
[----:B------:R0:W-:Y:S02]  /*1b920*/  STG.E [R48.64+0xc], R47 ;  /* 0x00000c2f30007986 */ /* 0x0001e4000c10190a */
.L_x_143:
[----:B------:R-:W-:-:S13]  /*1b930*/  ISETP.NE.OR P0, PT, R153, RZ, P0 ;  /* 0x000000ff9900720c */ /* 0x000fda0000705670 */
[----:B------:R-:W-:Y:S05]  /*1b940*/  @!P0 BRA `(.L_x_139) ;  /* 0x0000012000008947 */ /* 0x000fea0003800000 */
.L_x_140:
[----:B-1----:R-:W-:-:S09]  /*1b950*/  ULEA UR6, UR4, UR9, 0x2 ;  /* 0x0000000904067291 */ /* 0x002fd2000f8e103f */
[----:B0-----:R-:W2:Y:S01]  /*1b960*/  LDL.128 R40, [UR6] ;  /* 0x00000006ff287983 */ /* 0x001ea20008100c00 */
[----:B------:R-:W-:Y:S01]  /*1b970*/  IADD3 R45, P0, R3, UR4, RZ ;  /* 0x00000004032d7c10 */ /* 0x000fe2000ff1e0ff */
[----:B------:R-:W-:Y:S01]  /*1b980*/  UIADD3 UR4, UR4, 0x4, URZ ;  /* 0x0000000404047890 */ /* 0x000fe2000fffe03f */
[----:B------:R-:W-:Y:S02]  /*1b990*/  IADD3 R153, R153, -0x4, RZ ;  /* 0xfffffffc99997810 */ /* 0x000fe40007ffe0ff */
[----:B------:R-:W-:Y:S02]  /*1b9a0*/  IADD3.X R46, RZ, R4, RZ, P0, !PT ;  /* 0x00000004ff2e7210 */ /* 0x000fe400007fe4ff */
[----:B------:R-:W-:-:S04]  /*1b9b0*/  LEA R44, P0, R45, c[0x0][0x170], 0x2 ;  /* 0x00005c002d2c7a11 */ /* 0x000fc800078010ff */
[----:B------:R-:W-:Y:S02]  /*1b9c0*/  LEA.HI.X R45, R45, c[0x0][0x174], R46, 0x2, P0 ;  /* 0x00005d002d2d7a11 */ /* 0x000fe400000f142e */
[----:B------:R-:W-:Y:S01]  /*1b9d0*/  ISETP.NE.AND P0, PT, R153, RZ, PT ;  /* 0x000000ff9900720c */ /* 0x000fe20003f05270 */
[----:B--2---:R-:W-:Y:S01]  /*1b9e0*/  FMUL R47, R40, R151 ;  /* 0x00000097282f7220 */ /* 0x004fe20000400000 */
[C---:B------:R-:W-:Y:S01]  /*1b9f0*/  FMUL R41, R151.reuse, R41 ;  /* 0x0000002997297220 */ /* 0x040fe20000400000 */
[C---:B-----5:R-:W-:Y:S01]  /*1ba00*/  FMUL R49, R151.reuse, R42 ;  /* 0x0000002a97317220 */ /* 0x060fe20000400000 */
[----:B------:R-:W-:Y:S02]  /*1ba10*/  FMUL R43, R151, R43 ;  /* 0x0000002b972b7220 */ /* 0x000fe40000400000 */
[----:B------:R0:W-:Y:S04]  /*1ba20*/  STG.E [R44.64], R47 ;  /* 0x0000002f2c007986 */ /* 0x0001e8000c10190a */
[----:B------:R0:W-:Y:S04]  /*1ba30*/  STG.E [R44.64+0x4], R41 ;  /* 0x000004292c007986 */ /* 0x0001e8000c10190a */
[----:B------:R0:W-:Y:S04]  /*1ba40*/  STG.E [R44.64+0x8], R49 ;  /* 0x000008312c007986 */ /* 0x0001e8000c10190a */
[----:B------:R0:W-:Y:S02]  /*1ba50*/  STG.E [R44.64+0xc], R43 ;  /* 0x00000c2b2c007986 */ /* 0x0001e4000c10190a */
[----:B0-----:R-:W-:Y:S05]  /*1ba60*/  @P0 BRA `(.L_x_140) ;  /* 0xfffffee000000947 */ /* 0x001fea000383ffff */
.L_x_139:
[----:B------:R-:W-:-:S04]  /*1ba70*/  ISETP.NE.U32.AND P0, PT, RZ, c[0x0][0x178], PT ;  /* 0x00005e00ff007a0c */ /* 0x000fc80003f05070 */
[----:B------:R-:W-:Y:S01]  /*1ba80*/  ISETP.NE.AND.EX P0, PT, RZ, c[0x0][0x17c], PT, P0 ;  /* 0x00005f00ff007a0c */ /* 0x000fe20003f05300 */
[----:B------:R-:W-:-:S12]  /*1ba90*/  @!P1 BRA `(.L_x_144) ;  /* 0x0000010000009947 */ /* 0x000fd80003800000 */
[----:B-1----:R-:W-:-:S09]  /*1baa0*/  ULEA UR6, UR4, UR9, 0x2 ;  /* 0x0000000904067291 */ /* 0x002fd2000f8e103f */
[----:B0-----:R-:W2:Y:S01]  /*1bab0*/  LDL.64 R40, [UR6] ;  /* 0x00000006ff287983 */ /* 0x001ea20008100a00 */
[----:B------:R-:W-:-:S05]  /*1bac0*/  IADD3 R3, P1, R3, UR4, RZ ;  /* 0x0000000403037c10 */ /* 0x000fca000ff3e0ff */
[----:B------:R-:W-:Y:S01]  /*1bad0*/  IMAD.X R4, RZ, RZ, R4, P1 ;  /* 0x000000ffff047224 */ /* 0x000fe200008e0604 */
[----:B------:R-:W-:-:S04]  /*1bae0*/  LEA R42, P1, R3, c[0x0][0x170], 0x2 ;  /* 0x00005c00032a7a11 */ /* 0x000fc800078210ff */
[----:B------:R-:W-:Y:S02]  /*1baf0*/  LEA.HI.X R43, R3, c[0x0][0x174], R4, 0x2, P1 ;  /* 0x00005d00032b7a11 */ /* 0x000fe400008f1404 */
[----:B------:R-:W-:Y:S01]  /*1bb00*/  ISETP.NE.AND P1, PT, R2, 0x1, PT ;  /* 0x000000010200780c */ /* 0x000fe20003f25270 */
[----:B--2---:R-:W-:-:S05]  /*1bb10*/  FMUL R3, R40, R151 ;  /* 0x0000009728037220 */ /* 0x004fca0000400000 */
[----:B------:R0:W-:Y:S07]  /*1bb20*/  STG.E [R42.64], R3 ;  /* 0x000000032a007986 */ /* 0x0001ee000c10190a */
[----:B------:R-:W-:Y:S05]  /*1bb30*/  @!P1 BRA `(.L_x_144) ;  /* 0x0000006000009947 */ /* 0x000fea0003800000 */
[----:B------:R-:W2:Y:S01]  /*1bb40*/  LDL R4, [UR6+0x8] ;  /* 0x00000806ff047983 */ /* 0x000ea20008100800 */
[----:B------:R-:W-:Y:S01]  /*1bb50*/  ISETP.NE.AND P1, PT, R2, 0x2, PT ;  /* 0x000000020200780c */ /* 0x000fe20003f25270 */
[----:B------:R-:W-:-:S05]  /*1bb60*/  FMUL R41, R151, R41 ;  /* 0x0000002997297220 */ /* 0x000fca0000400000 */
[----:B------:R1:W-:Y:S07]  /*1bb70*/  STG.E [R42.64+0x4], R41 ;  /* 0x000004292a007986 */ /* 0x0003ee000c10190a */
[----:B--2---:R-:W-:-:S05]  /*1bb80*/  @P1 FMUL R151, R151, R4 ;  /* 0x0000000497971220 */ /* 0x004fca0000400000 */
[----:B------:R1:W-:Y:S02]  /*1bb90*/  @P1 STG.E [R42.64+0x8], R151 ;  /* 0x000008972a001986 */ /* 0x0003e4000c10190a */
.L_x_144:
[----:B------:R-:W-:Y:S05]  /*1bba0*/  @!P0 BRA `(.L_x_112) ;  /* 0x000008c000008947 */ /* 0x000fea0003800000 */
[----:B01----:R-:W-:Y:S01]  /*1bbb0*/  IMAD.MOV.U32 R41, RZ, RZ, 0x4 ;  /* 0x00000004ff297424 */ /* 0x003fe200078e00ff */
[----:B------:R-:W-:Y:S01]  /*1bbc0*/  BSSY B1, `(.L_x_145) ;  /* 0x0000020000017945 */ /* 0x000fe20003800000 */
[----:B------:R-:W-:Y:S02]  /*1bbd0*/  IMAD.MOV.U32 R3, RZ, RZ, -0x800000 ;  /* 0xff800000ff037424 */ /* 0x000fe400078e00ff */
[----:B------:R-:W-:Y:S01]  /*1bbe0*/  IMAD.WIDE.U32 R40, R152, R41, c[0x0][0x178] ;  /* 0x00005e0098287625 */ /* 0x000fe200078e0029 */
[----:B------:R-:W-:Y:S05]  /*1bbf0*/  @!P3 BRA `(.L_x_146) ;  /* 0x000001c00000b947 */ /* 0x000fea0003800000 */
[C---:B------:R-:W-:Y:S01]  /*1bc00*/  FMUL R3, R150.reuse, 8388608 ;  /* 0x4b00000096037820 */ /* 0x040fe20000400000 */
[----:B------:R-:W-:Y:S01]  /*1bc10*/  FSETP.GEU.AND P0, PT, R150, 1.175494350822287508e-38, PT ;  /* 0x008000009600780b */ /* 0x000fe20003f0e000 */
[----:B------:R-:W-:-:S03]  /*1bc20*/  IMAD.MOV.U32 R43, RZ, RZ, 0x3e055027 ;  /* 0x3e055027ff2b7424 */ /* 0x000fc600078e00ff */
[----:B------:R-:W-:-:S04]  /*1bc30*/  FSEL R45, R3, R150, !P0 ;  /* 0x00000096032d7208 */ /* 0x000fc80004000000 */
[C---:B------:R-:W-:Y:S02]  /*1bc40*/  IADD3 R3, R45.reuse, -0x3f2aaaab, RZ ;  /* 0xc0d555552d037810 */ /* 0x040fe40007ffe0ff */
[----:B------:R-:W-:Y:S02]  /*1bc50*/  ISETP.GE.U32.AND P1, PT, R45, 0x7f800000, PT ;  /* 0x7f8000002d00780c */ /* 0x000fe40003f26070 */
[----:B------:R-:W-:-:S04]  /*1bc60*/  LOP3.LUT R4, R3, 0xff800000, RZ, 0xc0, !PT ;  /* 0xff80000003047812 */ /* 0x000fc800078ec0ff */
[-C--:B------:R-:W-:Y:S02]  /*1bc70*/  IADD3 R3, R45, -R4.reuse, RZ ;  /* 0x800000042d037210 */ /* 0x080fe40007ffe0ff */
        /* <DEDUP_REMOVED lines=15> */
[----:B------:R-:W-:-:S04]  /*1bd70*/  FFMA R42, R42, R43, R42 ;  /* 0x0000002b2a2a7223 */ /* 0x000fc8000000002a */
[----:B------:R-:W-:Y:S01]  /*1bd80*/  FFMA R3, R3, 0.69314718246459960938, R42 ;  /* 0x3f31721803037823 */ /* 0x000fe2000000002a */
[----:B------:R-:W-:-:S05]  /*1bd90*/  @P1 FFMA R3, R45, R4, +INF ;  /* 0x7f8000002d031423 */ /* 0x000fca0000000004 */
[----:B------:R-:W-:-:S05]  /*1bda0*/  FSEL R4, R3, -INF , P0 ;  /* 0xff80000003047808 */ /* 0x000fca0000000000 */
[----:B------:R-:W-:-:S02]  /*1bdb0*/  FADD R3, R149, R4 ;  /* 0x0000000495037221 */ /* 0x000fc40000000000 */
.L_x_146:
[----:B------:R-:W-:Y:S05]  /*1bdc0*/  BSYNC B1 ;  /* 0x0000000000017941 */ /* 0x000fea0003800000 */
.L_x_145:
[----:B------:R0:W-:Y:S01]  /*1bdd0*/  STG.E [R40.64], R3 ;  /* 0x0000000328007986 */ /* 0x0001e2000c10190a */
[----:B------:R-:W-:Y:S05]  /*1bde0*/  BRA `(.L_x_112) ;  /* 0x0000068000007947 */ /* 0x000fea0003800000 */
.L_x_69:
        /* <DEDUP_REMOVED lines=11> */
.L_x_150:
[C---:B0-----:R-:W-:Y:S01]  /*1bea0*/  IADD3 R40, P1, R3.reuse, UR4, RZ ;  /* 0x0000000403287c10 */ /* 0x041fe2000ff3e0ff */
[----:B------:R-:W-:Y:S01]  /*1beb0*/  UIADD3 UR7, UR4, 0x8, URZ ;  /* 0x0000000804077890 */ /* 0x000fe2000fffe03f */
[----:B------:R-:W-:Y:S01]  /*1bec0*/  IADD3 R48, R48, -0x10, RZ ;  /* 0xfffffff030307810 */ /* 0x000fe20007ffe0ff */
[----:B------:R-:W-:Y:S02]  /*1bed0*/  UIADD3 UR6, UR4, 0x4, URZ ;  /* 0x0000000404067890 */ /* 0x000fe4000fffe03f */
[----:B------:R-:W-:Y:S01]  /*1bee0*/  UIADD3 UR8, UR4, 0xc, URZ ;  /* 0x0000000c04087890 */ /* 0x000fe2000fffe03f */
[----:B------:R-:W-:Y:S01]  /*1bef0*/  IMAD.X R41, RZ, RZ, R4, P1 ;  /* 0x000000ffff297224 */ /* 0x000fe200008e0604 */
[C---:B------:R-:W-:Y:S01]  /*1bf00*/  LEA R46, P1, R40.reuse, c[0x0][0x170], 0x2 ;  /* 0x00005c00282e7a11 */ /* 0x040fe200078210ff */
[----:B------:R-:W-:Y:S01]  /*1bf10*/  UIADD3 UR4, UR4, 0x10, URZ ;  /* 0x0000001004047890 */ /* 0x000fe2000fffe03f */
[----:B------:R-:W-:Y:S02]  /*1bf20*/  IADD3 R43, P3, R3, UR7, RZ ;  /* 0x00000007032b7c10 */ /* 0x000fe4000ff7e0ff */
[----:B------:R-:W-:-:S02]  /*1bf30*/  LEA.HI.X R47, R40, c[0x0][0x174], R41, 0x2, P1 ;  /* 0x00005d00282f7a11 */ /* 0x000fc400008f1429 */
[C---:B------:R-:W-:Y:S01]  /*1bf40*/  IADD3 R45, P2, R3.reuse, UR6, RZ ;  /* 0x00000006032d7c10 */ /* 0x040fe2000ff5e0ff */
[--C-:B------:R-:W-:Y:S01]  /*1bf50*/  IMAD.X R52, RZ, RZ, R4.reuse, P3 ;  /* 0x000000ffff347224 */ /* 0x100fe200018e0604 */
[----:B------:R-:W-:Y:S01]  /*1bf60*/  IADD3 R41, P4, R3, UR8, RZ ;  /* 0x0000000803297c10 */ /* 0x000fe2000ff9e0ff */
[----:B------:R0:W-:Y:S01]  /*1bf70*/  STG.E [R46.64], RZ ;  /* 0x000000ff2e007986 */ /* 0x0001e2000c10190a */
[----:B------:R-:W-:Y:S02]  /*1bf80*/  IADD3.X R54, RZ, R4, RZ, P2, !PT ;  /* 0x00000004ff367210 */ /* 0x000fe400017fe4ff */
[----:B------:R-:W-:Y:S01]  /*1bf90*/  LEA R44, P1, R45, c[0x0][0x170], 0x2 ;  /* 0x00005c002d2c7a11 */ /* 0x000fe200078210ff */
[----:B------:R-:W-:Y:S01]  /*1bfa0*/  IMAD.X R50, RZ, RZ, R4, P4 ;  /* 0x000000ffff327224 */ /* 0x000fe200020e0604 */
[----:B------:R-:W-:Y:S01]  /*1bfb0*/  LEA R42, P2, R43, c[0x0][0x170], 0x2 ;  /* 0x00005c002b2a7a11 */ /* 0x000fe200078410ff */
[----:B------:R0:W-:Y:S01]  /*1bfc0*/  STG.E [R46.64+0x4], RZ ;  /* 0x000004ff2e007986 */ /* 0x0001e2000c10190a */
[----:B------:R-:W-:-:S02]  /*1bfd0*/  LEA R40, P3, R41, c[0x0][0x170], 0x2 ;  /* 0x00005c0029287a11 */ /* 0x000fc400078610ff */
[----:B------:R-:W-:Y:S01]  /*1bfe0*/  LEA.HI.X R45, R45, c[0x0][0x174], R54, 0x2, P1 ;  /* 0x00005d002d2d7a11 */ /* 0x000fe200008f1436 */
[----:B------:R0:W-:Y:S01]  /*1bff0*/  STG.E [R46.64+0x8], RZ ;  /* 0x000008ff2e007986 */ /* 0x0001e2000c10190a */
[----:B------:R-:W-:Y:S02]  /*1c000*/  LEA.HI.X R43, R43, c[0x0][0x174], R52, 0x2, P2 ;  /* 0x00005d002b2b7a11 */ /* 0x000fe400010f1434 */
[----:B------:R-:W-:Y:S01]  /*1c010*/  LEA.HI.X R41, R41, c[0x0][0x174], R50, 0x2, P3 ;  /* 0x00005d0029297a11 */ /* 0x000fe200018f1432 */
[----:B------:R0:W-:Y:S01]  /*1c020*/  STG.E [R46.64+0xc], RZ ;  /* 0x00000cff2e007986 */ /* 0x0001e2000c10190a */
[----:B------:R-:W-:-:S03]  /*1c030*/  ISETP.GT.AND P1, PT, R48, 0xc, PT ;  /* 0x0000000c3000780c */ /* 0x000fc60003f24270 */
[----:B------:R0:W-:Y:S04]  /*1c040*/  STG.E [R44.64], RZ ;  /* 0x000000ff2c007986 */ /* 0x0001e8000c10190a */
[----:B------:R0:W-:Y:S04]  /*1c050*/  STG.E [R44.64+0x4], RZ ;  /* 0x000004ff2c007986 */ /* 0x0001e8000c10190a */
[----:B------:R0:W-:Y:S04]  /*1c060*/  STG.E [R44.64+0x8], RZ ;  /* 0x000008ff2c007986 */ /* 0x0001e8000c10190a */
[----:B------:R0:W-:Y:S04]  /*1c070*/  STG.E [R44.64+0xc], RZ ;  /* 0x00000cff2c007986 */ /* 0x0001e8000c10190a */
[----:B------:R0:W-:Y:S04]  /*1c080*/  STG.E [R42.64], RZ ;  /* 0x000000ff2a007986 */ /* 0x0001e8000c10190a */
[----:B------:R0:W-:Y:S04]  /*1c090*/  STG.E [R42.64+0x4], RZ ;  /* 0x000004ff2a007986 */ /* 0x0001e8000c10190a */
[----:B------:R0:W-:Y:S04]  /*1c0a0*/  STG.E [R42.64+0x8], RZ ;  /* 0x000008ff2a007986 */ /* 0x0001e8000c10190a */
[----:B------:R0:W-:Y:S04]  /*1c0b0*/  STG.E [R42.64+0xc], RZ ;  /* 0x00000cff2a007986 */ /* 0x0001e8000c10190a */
[----:B------:R0:W-:Y:S04]  /*1c0c0*/  STG.E [R40.64], RZ ;  /* 0x000000ff28007986 */ /* 0x0001e8000c10190a */
[----:B------:R0:W-:Y:S04]  /*1c0d0*/  STG.E [R40.64+0x4], RZ ;  /* 0x000004ff28007986 */ /* 0x0001e8000c10190a */
[----:B------:R0:W-:Y:S04]  /*1c0e0*/  STG.E [R40.64+0x8], RZ ;  /* 0x000008ff28007986 */ /* 0x0001e8000c10190a */
[----:B------:R0:W-:Y:S01]  /*1c0f0*/  STG.E [R40.64+0xc], RZ ;  /* 0x00000cff28007986 */ /* 0x0001e2000c10190a */
[----:B------:R-:W-:Y:S05]  /*1c100*/  @P1 BRA `(.L_x_150) ;  /* 0xfffffd9000001947 */ /* 0x000fea000383ffff */
.L_x_149:
[----:B------:R-:W-:-:S13]  /*1c110*/  ISETP.GT.AND P1, PT, R48, 0x4, PT ;  /* 0x000000043000780c */ /* 0x000fda0003f24270 */
[----:B------:R-:W-:Y:S05]  /*1c120*/  @!P1 BRA `(.L_x_151) ;  /* 0x0000014000009947 */ /* 0x000fea0003800000 */
[C---:B0-----:R-:W-:Y:S01]  /*1c130*/  IADD3 R40, P0, R3.reuse, UR4, RZ ;  /* 0x0000000403287c10 */ /* 0x041fe2000ff1e0ff */
[----:B------:R-:W-:Y:S01]  /*1c140*/  UIADD3 UR6, UR4, 0x4, URZ ;  /* 0x0000000404067890 */ /* 0x000fe2000fffe03f */
[----:B------:R-:W-:Y:S01]  /*1c150*/  IADD3 R48, R48, -0x8, RZ ;  /* 0xfffffff830307810 */ /* 0x000fe20007ffe0ff */
[----:B------:R-:W-:Y:S02]  /*1c160*/  UIADD3 UR4, UR4, 0x8, URZ ;  /* 0x0000000804047890 */ /* 0x000fe4000fffe03f */
[----:B------:R-:W-:Y:S01]  /*1c170*/  IMAD.X R43, RZ, RZ, R4, P0 ;  /* 0x000000ffff2b7224 */ /* 0x000fe200000e0604 */
[C---:B------:R-:W-:Y:S02]  /*1c180*/  LEA R42, P0, R40.reuse, c[0x0][0x170], 0x2 ;  /* 0x00005c00282a7a11 */ /* 0x040fe400078010ff */
[----:B------:R-:W-:Y:S02]  /*1c190*/  IADD3 R41, P1, R3, UR6, RZ ;  /* 0x0000000603297c10 */ /* 0x000fe4000ff3e0ff */
[----:B------:R-:W-:-:S02]  /*1c1a0*/  LEA.HI.X R43, R40, c[0x0][0x174], R43, 0x2, P0 ;  /* 0x00005d00282b7a11 */ /* 0x000fc400000f142b */
[----:B------:R-:W-:Y:S02]  /*1c1b0*/  IADD3.X R44, RZ, R4, RZ, P1, !PT ;  /* 0x00000004ff2c7210 */ /* 0x000fe40000ffe4ff */
[C---:B------:R-:W-:Y:S01]  /*1c1c0*/  LEA R40, P0, R41.reuse, c[0x0][0x170], 0x2 ;  /* 0x00005c0029287a11 */ /* 0x040fe200078010ff */
[----:B------:R0:W-:Y:S03]  /*1c1d0*/  STG.E [R42.64], RZ ;  /* 0x000000ff2a007986 */ /* 0x0001e6000c10190a */
[----:B------:R-:W-:Y:S01]  /*1c1e0*/  LEA.HI.X R41, R41, c[0x0][0x174], R44, 0x2, P0 ;  /* 0x00005d0029297a11 */ /* 0x000fe200000f142c */
[----:B------:R0:W-:Y:S01]  /*1c1f0*/  STG.E [R42.64+0x4], RZ ;  /* 0x000004ff2a007986 */ /* 0x0001e2000c10190a */
[----:B------:R-:W-:-:S03]  /*1c200*/  PLOP3.LUT P0, PT, PT, PT, PT, 0x8, 0x0 ;  /* 0x000000000000781c */ /* 0x000fc60003f0e170 */
[----:B------:R0:W-:Y:S04]  /*1c210*/  STG.E [R42.64+0x8], RZ ;  /* 0x000008ff2a007986 */ /* 0x0001e8000c10190a */
[----:B------:R0:W-:Y:S04]  /*1c220*/  STG.E [R42.64+0xc], RZ ;  /* 0x00000cff2a007986 */ /* 0x0001e8000c10190a */
[----:B------:R0:W-:Y:S04]  /*1c230*/  STG.E [R40.64], RZ ;  /* 0x000000ff28007986 */ /* 0x0001e8000c10190a */
[----:B------:R0:W-:Y:S04]  /*1c240*/  STG.E [R40.64+0x4], RZ ;  /* 0x000004ff28007986 */ /* 0x0001e8000c10190a */
[----:B------:R0:W-:Y:S04]  /*1c250*/  STG.E [R40.64+0x8], RZ ;  /* 0x000008ff28007986 */ /* 0x0001e8000c10190a */
[----:B------:R0:W-:Y:S02]  /*1c260*/  STG.E [R40.64+0xc], RZ ;  /* 0x00000cff28007986 */ /* 0x0001e4000c10190a */
.L_x_151:
[----:B------:R-:W-:-:S13]  /*1c270*/  ISETP.NE.OR P0, PT, R48, RZ, P0 ;  /* 0x000000ff3000720c */ /* 0x000fda0000705670 */
[----:B------:R-:W-:Y:S05]  /*1c280*/  @!P0 BRA `(.L_x_147) ;  /* 0x000000c000008947 */ /* 0x000fea0003800000 */
.L_x_148:
[----:B0-----:R-:W-:Y:S01]  /*1c290*/  IADD3 R41, P0, R3, UR4, RZ ;  /* 0x0000000403297c10 */ /* 0x001fe2000ff1e0ff */
[----:B------:R-:W-:Y:S01]  /*1c2a0*/  UIADD3 UR4, UR4, 0x4, URZ ;  /* 0x0000000404047890 */ /* 0x000fe2000fffe03f */
[----:B------:R-:W-:-:S03]  /*1c2b0*/  IADD3 R48, R48, -0x4, RZ ;  /* 0xfffffffc30307810 */ /* 0x000fc60007ffe0ff */
[----:B------:R-:W-:Y:S01]  /*1c2c0*/  IMAD.X R42, RZ, RZ, R4, P0 ;  /* 0x000000ffff2a7224 */ /* 0x000fe200000e0604 */
[----:B------:R-:W-:-:S04]  /*1c2d0*/  LEA R40, P0, R41, c[0x0][0x170], 0x2 ;  /* 0x00005c0029287a11 */ /* 0x000fc800078010ff */
[----:B------:R-:W-:Y:S02]  /*1c2e0*/  LEA.HI.X R41, R41, c[0x0][0x174], R42, 0x2, P0 ;  /* 0x00005d0029297a11 */ /* 0x000fe400000f142a */
[----:B------:R-:W-:-:S03]  /*1c2f0*/  ISETP.NE.AND P0, PT, R48, RZ, PT ;  /* 0x000000ff3000720c */ /* 0x000fc60003f05270 */
[----:B------:R0:W-:Y:S04]  /*1c300*/  STG.E [R40.64], RZ ;  /* 0x000000ff28007986 */ /* 0x0001e8000c10190a */
[----:B------:R0:W-:Y:S04]  /*1c310*/  STG.E [R40.64+0x4], RZ ;  /* 0x000004ff28007986 */ /* 0x0001e8000c10190a */
[----:B------:R0:W-:Y:S04]  /*1c320*/  STG.E [R40.64+0x8], RZ ;  /* 0x000008ff28007986 */ /* 0x0001e8000c10190a */
[----:B------:R0:W-:Y:S02]  /*1c330*/  STG.E [R40.64+0xc], RZ ;  /* 0x00000cff28007986 */ /* 0x0001e4000c10190a */
[----:B01---5:R-:W-:Y:S05]  /*1c340*/  @P0 BRA `(.L_x_148) ;  /* 0xffffff4000000947 */ /* 0x023fea000383ffff */
.L_x_147:
[----:B------:R-:W-:Y:S02]  /*1c350*/  ISETP.NE.U32.AND P0, PT, RZ, c[0x0][0x178], PT ;  /* 0x00005e00ff007a0c */ /* 0x000fe40003f05070 */
[----:B------:R-:W-:-:S02]  /*1c360*/  ISETP.NE.AND P1, PT, R2, RZ, PT ;  /* 0x000000ff0200720c */ /* 0x000fc40003f25270 */
[----:B------:R-:W-:-:S13]  /*1c370*/  ISETP.NE.AND.EX P0, PT, RZ, c[0x0][0x17c], PT, P0 ;  /* 0x00005f00ff007a0c */ /* 0x000fda0003f05300 */
[----:B0-----:R-:W-:Y:S02]  /*1c380*/  @P0 IMAD.MOV.U32 R41, RZ, RZ, 0x4 ;  /* 0x00000004ff290424 */ /* 0x001fe400078e00ff */
[----:B------:R-:W-:Y:S02]  /*1c390*/  @P0 IMAD.MOV.U32 R45, RZ, RZ, -0x800000 ;  /* 0xff800000ff2d0424 */ /* 0x000fe400078e00ff */
[----:B------:R-:W-:Y:S01]  /*1c3a0*/  @P0 IMAD.WIDE.U32 R40, R152, R41, c[0x0][0x178] ;  /* 0x00005e0098280625 */ /* 0x000fe200078e0029 */
[----:B------:R-:W-:Y:S05]  /*1c3b0*/  @!P1 BRA `(.L_x_152) ;  /* 0x000000a000009947 */ /* 0x000fea0003800000 */
[----:B------:R-:W-:-:S04]  /*1c3c0*/  IADD3 R3, P1, R3, UR4, RZ ;  /* 0x0000000403037c10 */ /* 0x000fc8000ff3e0ff */
[----:B------:R-:W-:Y:S02]  /*1c3d0*/  IADD3.X R4, RZ, R4, RZ, P1, !PT ;  /* 0x00000004ff047210 */ /* 0x000fe40000ffe4ff */
[----:B------:R-:W-:-:S04]  /*1c3e0*/  LEA R42, P1, R3, c[0x0][0x170], 0x2 ;  /* 0x00005c00032a7a11 */ /* 0x000fc800078210ff */
[----:B------:R-:W-:Y:S02]  /*1c3f0*/  LEA.HI.X R43, R3, c[0x0][0x174], R4, 0x2, P1 ;  /* 0x00005d00032b7a11 */ /* 0x000fe400008f1404 */
[----:B------:R-:W-:-:S03]  /*1c400*/  ISETP.NE.AND P1, PT, R2, 0x1, PT ;  /* 0x000000010200780c */ /* 0x000fc60003f25270 */
[----:B------:R0:W-:Y:S10]  /*1c410*/  STG.E [R42.64], RZ ;  /* 0x000000ff2a007986 */ /* 0x0001f4000c10190a */
[----:B------:R-:W-:Y:S05]  /*1c420*/  @!P1 BRA `(.L_x_152) ;  /* 0x0000003000009947 */ /* 0x000fea0003800000 */
[----:B0-----:R-:W-:Y:S01]  /*1c430*/  ISETP.NE.AND P1, PT, R2, 0x2, PT ;  /* 0x000000020200780c */ /* 0x001fe20003f25270 */
[----:B------:R0:W-:-:S12]  /*1c440*/  STG.E [R42.64+0x4], RZ ;  /* 0x000004ff2a007986 */ /* 0x0001d8000c10190a */
[----:B------:R0:W-:Y:S02]  /*1c450*/  @P1 STG.E [R42.64+0x8], RZ ;  /* 0x000008ff2a001986 */ /* 0x0001e4000c10190a */
.L_x_152:
[----:B0-----:R0:W-:Y:S02]  /*1c460*/  @P0 STG.E [R40.64], R45 ;  /* 0x0000002d28000986 */ /* 0x0011e4000c10190a */
.L_x_112:
[----:B------:R-:W-:Y:S05]  /*1c470*/  BSYNC B0 ;  /* 0x0000000000007941 */ /* 0x000fea0003800000 */
.L_x_68:
[----:B0-----:R-:W-:-:S04]  /*1c480*/  IMAD.MOV.U32 R3, RZ, RZ, c[0x0][0x0] ;  /* 0x00000000ff037624 */ /* 0x001fc800078e00ff */
[----:B------:R-:W-:-:S05]  /*1c490*/  IMAD R152, R3, c[0x0][0xc], R152 ;  /* 0x0000030003987a24 */ /* 0x000fca00078e0298 */
[----:B------:R-:W-:-:S13]  /*1c4a0*/  ISETP.GE.U32.AND P0, PT, R152, UR5, PT ;  /* 0x0000000598007c0c */ /* 0x000fda000bf06070 */
[----:B------:R-:W-:Y:S01]  /*1c4b0*/  @P0 CALL.REL.NOINC `(.L_x_153) ;  /* 0x0000001000000944 */ /* 0x000fe20003c00000 */
[----:B------:R-:W-:Y:S05]  /*1c4c0*/  BRA `(.L_x_154) ;  /* 0xfffe3de000007947 */ /* 0x000fea000383ffff */
.L_x_153:
[----:B------:R-:W-:Y:S05]  /*1c4d0*/  EXIT ;  /* 0x000000000000794d */ /* 0x000fea0003800000 */
        .weak           $flash_attention_paged$__cuda_sm20_rcp_rn_f32_slowpath
        .type           $flash_attention_paged$__cuda_sm20_rcp_rn_f32_slowpath,@function
        .size           $flash_attention_paged$__cuda_sm20_rcp_rn_f32_slowpath,(.L_x_466 - $flash_attention_paged$__cuda_sm20_rcp_rn_f32_slowpath)
$flash_attention_paged$__cuda_sm20_rcp_rn_f32_slowpath:
[----:B------:R-:W-:Y:S01]  /*1c4e0*/  IMAD.SHL.U32 R40, R53, 0x2, RZ ;  /* 0x0000000235287824 */ /* 0x000fe200078e00ff */
[----:B------:R-:W-:Y:S04]  /*1c4f0*/  BSSY B3, `(.L_x_155) ;  /* 0x0000030000037945 */ /* 0x000fe80003800000 */
[----:B------:R-:W-:-:S04]  /*1c500*/  SHF.R.U32.HI R45, RZ, 0x18, R40 ;  /* 0x00000018ff2d7819 */ /* 0x000fc80000011628 */
[----:B------:R-:W-:-:S13]  /*1c510*/  ISETP.NE.U32.AND P0, PT, R45, RZ, PT ;  /* 0x000000ff2d00720c */ /* 0x000fda0003f05070 */
[----:B------:R-:W-:Y:S05]  /*1c520*/  @P0 BRA `(.L_x_156) ;  /* 0x000000a000000947 */ /* 0x000fea0003800000 */
[----:B------:R-:W-:-:S05]  /*1c530*/  IMAD.SHL.U32 R40, R53, 0x2, RZ ;  /* 0x0000000235287824 */ /* 0x000fca00078e00ff */
[----:B------:R-:W-:-:S13]  /*1c540*/  ISETP.NE.AND P0, PT, R40, RZ, PT ;  /* 0x000000ff2800720c */ /* 0x000fda0003f05270 */
[----:B------:R-:W-:Y:S01]  /*1c550*/  @P0 FFMA R43, R53, 1.84467440737095516160e+19, RZ ;  /* 0x5f800000352b0823 */ /* 0x000fe200000000ff */
[----:B------:R-:W-:Y:S08]  /*1c560*/  @!P0 MUFU.RCP R41, R53 ;  /* 0x0000003500298308 */ /* 0x000ff00000001000 */
[----:B------:R-:W0:Y:S02]  /*1c570*/  @P0 MUFU.RCP R40, R43 ;  /* 0x0000002b00280308 */ /* 0x000e240000001000 */
[----:B0-----:R-:W-:-:S04]  /*1c580*/  @P0 FFMA R44, R43, R40, -1 ;  /* 0xbf8000002b2c0423 */ /* 0x001fc80000000028 */
[----:B------:R-:W-:-:S04]  /*1c590*/  @P0 FADD.FTZ R45, -R44, -RZ ;  /* 0x800000ff2c2d0221 */ /* 0x000fc80000010100 */
[----:B------:R-:W-:-:S04]  /*1c5a0*/  @P0 FFMA R40, R40, R45, R40 ;  /* 0x0000002d28280223 */ /* 0x000fc80000000028 */
[----:B------:R-:W-:Y:S01]  /*1c5b0*/  @P0 FFMA R41, R40, 1.84467440737095516160e+19, RZ ;  /* 0x5f80000028290823 */ /* 0x000fe200000000ff */
[----:B------:R-:W-:Y:S05]  /*1c5c0*/  BRA `(.L_x_157) ;  /* 0x0000022000007947 */ /* 0x000fea0003800000 */
.L_x_156:
[----:B------:R-:W-:-:S04]  /*1c5d0*/  IADD3 R55, R45, -0xfd, RZ ;  /* 0xffffff032d377810 */ /* 0x000fc80007ffe0ff */
[----:B------:R-:W-:-:S13]  /*1c5e0*/  ISETP.GT.U32.AND P0, PT, R55, 0x1, PT ;  /* 0x000000013700780c */ /* 0x000fda0003f04070 */
[----:B------:R-:W-:Y:S05]  /*1c5f0*/  @P0 BRA `(.L_x_158) ;  /* 0x000001e000000947 */ /* 0x000fea0003800000 */
[----:B------:R-:W-:Y:S02]  /*1c600*/  LOP3.LUT R151, R53, 0x7fffff, RZ, 0xc0, !PT ;  /* 0x007fffff35977812 */ /* 0x000fe400078ec0ff */
[----:B------:R-:W-:Y:S02]  /*1c610*/  MOV R54, 0x3 ;  /* 0x0000000300367802 */ /* 0x000fe40000000f00 */
[----:B------:R-:W-:Y:S02]  /*1c620*/  LOP3.LUT R40, R151, 0x3f800000, RZ, 0xfc, !PT ;  /* 0x3f80000097287812 */ /* 0x000fe400078efcff */
[----:B------:R-:W-:Y:S02]  /*1c630*/  SHF.L.U32 R54, R54, R55, RZ ;  /* 0x0000003736367219 */ /* 0x000fe400000006ff */
[----:B------:R-:W0:Y:S02]  /*1c640*/  MUFU.RCP R41, R40 ;  /* 0x0000002800297308 */ /* 0x000e240000001000 */
[----:B0-----:R-:W-:-:S04]  /*1c650*/  FFMA R43, R40, R41, -1 ;  /* 0xbf800000282b7423 */ /* 0x001fc80000000029 */
[----:B------:R-:W-:-:S04]  /*1c660*/  FADD.FTZ R44, -R43, -RZ ;  /* 0x800000ff2b2c7221 */ /* 0x000fc80000010100 */
[CCC-:B------:R-:W-:Y:S01]  /*1c670*/  FFMA.RM R43, R41.reuse, R44.reuse, R41.reuse ;  /* 0x0000002c292b7223 */ /* 0x1c0fe20000004029 */
[----:B------:R-:W-:-:S04]  /*1c680*/  FFMA.RP R44, R41, R44, R41 ;  /* 0x0000002c292c7223 */ /* 0x000fc80000008029 */
[C---:B------:R-:W-:Y:S02]  /*1c690*/  LOP3.LUT R41, R43.reuse, 0x7fffff, RZ, 0xc0, !PT ;  /* 0x007fffff2b297812 */ /* 0x040fe400078ec0ff */
[----:B------:R-:W-:Y:S02]  /*1c6a0*/  FSETP.NEU.FTZ.AND P0, PT, R43, R44, PT ;  /* 0x0000002c2b00720b */ /* 0x000fe40003f1d000 */
[----:B------:R-:W-:Y:S02]  /*1c6b0*/  LOP3.LUT R41, R41, 0x800000, RZ, 0xfc, !PT ;  /* 0x0080000029297812 */ /* 0x000fe400078efcff */
[----:B------:R-:W-:Y:S02]  /*1c6c0*/  SEL R43, RZ, 0xffffffff, !P0 ;  /* 0xffffffffff2b7807 */ /* 0x000fe40004000000 */
[----:B------:R-:W-:-:S03]  /*1c6d0*/  LOP3.LUT R54, R54, R41, RZ, 0xc0, !PT ;  /* 0x0000002936367212 */ /* 0x000fc600078ec0ff */
[----:B------:R-:W-:Y:S01]  /*1c6e0*/  IMAD.MOV R40, RZ, RZ, -R43 ;  /* 0x000000ffff287224 */ /* 0x000fe200078e0a2b */
[----:B------:R-:W-:-:S04]  /*1c6f0*/  SHF.R.U32.HI R54, RZ, R55, R54 ;  /* 0x00000037ff367219 */ /* 0x000fc80000011636 */
[----:B------:R-:W-:Y:S02]  /*1c700*/  LOP3.LUT P4, RZ, R40, R55, R41, 0xf8, !PT ;  /* 0x0000003728ff7212 */ /* 0x000fe4000788f829 */
[C---:B------:R-:W-:Y:S02]  /*1c710*/  LOP3.LUT P0, RZ, R54.reuse, 0x1, RZ, 0xc0, !PT ;  /* 0x0000000136ff7812 */ /* 0x040fe4000780c0ff */
[----:B------:R-:W-:-:S04]  /*1c720*/  LOP3.LUT P5, RZ, R54, 0x2, RZ, 0xc0, !PT ;  /* 0x0000000236ff7812 */ /* 0x000fc800078ac0ff */
[----:B------:R-:W-:Y:S02]  /*1c730*/  PLOP3.LUT P0, PT, P0, P4, P5, 0xe0, 0x0 ;  /* 0x000000000000781c */ /* 0x000fe40000709c50 */
[----:B------:R-:W-:Y:S02]  /*1c740*/  ISETP.NE.U32.AND P4, PT, R151, RZ, PT ;  /* 0x000000ff9700720c */ /* 0x000fe40003f85070 */
[----:B------:R-:W-:-:S05]  /*1c750*/  SEL R40, RZ, 0x1, !P0 ;  /* 0x00000001ff287807 */ /* 0x000fca0004000000 */
[----:B------:R-:W-:-:S05]  /*1c760*/  IMAD.MOV R40, RZ, RZ, -R40 ;  /* 0x000000ffff287224 */ /* 0x000fca00078e0a28 */
[----:B------:R-:W-:Y:S02]  /*1c770*/  ISETP.GE.AND P0, PT, R40, RZ, PT ;  /* 0x000000ff2800720c */ /* 0x000fe40003f06270 */
[----:B------:R-:W-:-:S04]  /*1c780*/  IADD3 R40, R45, -0xfc, RZ ;  /* 0xffffff042d287810 */ /* 0x000fc80007ffe0ff */
[----:B------:R-:W-:-:S07]  /*1c790*/  SHF.R.U32.HI R40, RZ, R40, R41 ;  /* 0x00000028ff287219 */ /* 0x000fce0000011629 */
[----:B------:R-:W-:-:S05]  /*1c7a0*/  @!P0 IADD3 R40, R40, 0x1, RZ ;  /* 0x0000000128288810 */ /* 0x000fca0007ffe0ff */
[----:B------:R-:W-:-:S05]  /*1c7b0*/  @!P4 IMAD.SHL.U32 R40, R40, 0x2, RZ ;  /* 0x000000022828c824 */ /* 0x000fca00078e00ff */
[----:B------:R-:W-:Y:S01]  /*1c7c0*/  LOP3.LUT R41, R40, 0x80000000, R53, 0xf8, !PT ;  /* 0x8000000028297812 */ /* 0x000fe200078ef835 */
[----:B------:R-:W-:Y:S05]  /*1c7d0*/  BRA `(.L_x_157) ;  /* 0x0000001000007947 */ /* 0x000fea0003800000 */
.L_x_158:
[----:B------:R0:W1:Y:S02]  /*1c7e0*/  MUFU.RCP R41, R53 ;  /* 0x0000003500297308 */ /* 0x0000640000001000 */
.L_x_157:
[----:B------:R-:W-:Y:S05]  /*1c7f0*/  BSYNC B3 ;  /* 0x0000000000037941 */ /* 0x000fea0003800000 */
.L_x_155:
[----:B-1----:R-:W-:Y:S01]  /*1c800*/  MOV R54, R41 ;  /* 0x0000002900367202 */ /* 0x002fe20000000f00 */
[----:B------:R-:W-:Y:S02]  /*1c810*/  IMAD.MOV.U32 R40, RZ, RZ, R42 ;  /* 0x000000ffff287224 */ /* 0x000fe400078e002a */
[----:B------:R-:W-:-:S04]  /*1c820*/  IMAD.MOV.U32 R41, RZ, RZ, 0x0 ;  /* 0x00000000ff297424 */ /* 0x000fc800078e00ff */
[----:B------:R-:W-:Y:S05]  /*1c830*/  RET.REL.NODEC R40 `(flash_attention_paged) ;  /* 0xfffe37c028007950 */ /* 0x000fea0003c3ffff */
.L_x_159:
        /* <DEDUP_REMOVED lines=12> */
.L_x_466:


//--------------------- .text.flash_attention     --------------------------
	.section	.text.flash_attention,"ax",@progbits
	.sectioninfo	@"SHI_REGISTERS=168"
	.align	128
        .global         flash_attention
        .type           flash_attention,@function
        .size           flash_attention,(.L_x_467 - flash_attention)
        .other          flash_attention,@"STO_CUDA_ENTRY STV_DEFAULT"
flash_attention:
.text.flash_attention:
[----:B------:R-:W-:-:S03]  /*0000*/  IMAD.MOV.U32 R1, RZ, RZ, c[0x0][0x28] ;  /* 0x00000a00ff017624 */ /* 0x000fc600078e00ff */
[----:B------:R-:W-:Y:S02]  /*0010*/  ISETP.NE.AND P0, PT, RZ, c[0x0][0x194], PT ;  /* 0x00006500ff007a0c */ /* 0x000fe40003f05270 */
[----:B------:R-:W-:Y:S02]  /*0020*/  IADD3 R1, R1, -0x400, RZ ;  /* 0xfffffc0001017810 */ /* 0x000fe40007ffe0ff */
[----:B------:R-:W-:Y:S02]  /*0030*/  ISETP.EQ.OR P0, PT, RZ, c[0x0][0x198], !P0 ;  /* 0x00006600ff007a0c */ /* 0x000fe40004702670 */
[----:B------:R0:W1:Y:S02]  /*0040*/  R2UR UR13, R1 ;  /* 0x00000000010d73c2 */ /* 0x00006400000e0000 */
        /* <DEDUP_REMOVED lines=37> */
.L_x_238:
[----:B------:R-:W0:Y:S01]  /*02a0*/  I2F.U32.RP R3, c[0x0][0x194] ;  /* 0x0000650000037b06 */ /* 0x000e220000209000 */
[----:B------:R-:W-:Y:S01]  /*02b0*/  ISETP.NE.U32.AND P2, PT, RZ, c[0x0][0x194], PT ;  /* 0x00006500ff007a0c */ /* 0x000fe20003f45070 */
[----:B------:R-:W-:-:S06]  /*02c0*/  IMAD.MOV.U32 R50, RZ, RZ, c[0x0][0x198] ;  /* 0x00006600ff327624 */ /* 0x000fcc00078e00ff */
[----:B--2---:R-:W2:Y:S08]  /*02d0*/  I2F.U32.RP R4, c[0x0][0x19c] ;  /* 0x0000670000047b06 */ /* 0x004eb00000209000 */
[----:B0-----:R-:W0:Y:S08]  /*02e0*/  MUFU.RCP R3, R3 ;  /* 0x0000000300037308 */ /* 0x001e300000001000 */
[----:B--2---:R-:W-:Y:S01]  /*02f0*/  MUFU.RCP R4, R4 ;  /* 0x0000000400047308 */ /* 0x004fe20000001000 */
[----:B0-----:R-:W-:-:S07]  /*0300*/  IADD3 R40, R3, 0xffffffe, RZ ;  /* 0x0ffffffe03287810 */ /* 0x001fce0007ffe0ff */
[----:B-1----:R0:W2:Y:S02]  /*0310*/  F2I.FTZ.U32.TRUNC.NTZ R41, R40 ;  /* 0x0000002800297305 */ /* 0x0020a4000021f000 */
[----:B0-----:R-:W-:Y:S02]  /*0320*/  IMAD.MOV.U32 R40, RZ, RZ, RZ ;  /* 0x000000ffff287224 */ /* 0x001fe400078e00ff */
[----:B--2---:R-:W-:-:S04]  /*0330*/  IMAD.MOV R43, RZ, RZ, -R41 ;  /* 0x000000ffff2b7224 */ /* 0x004fc800078e0a29 */
[----:B------:R-:W-:-:S04]  /*0340*/  IMAD R43, R43, c[0x0][0x194], RZ ;  /* 0x000065002b2b7a24 */ /* 0x000fc800078e02ff */
[----:B------:R-:W-:Y:S01]  /*0350*/  IMAD.HI.U32 R41, R41, R43, R40 ;  /* 0x0000002b29297227 */ /* 0x000fe200078e0028 */
[----:B------:R-:W-:-:S05]  /*0360*/  IADD3 R40, R4, 0xffffffe, RZ ;  /* 0x0ffffffe04287810 */ /* 0x000fca0007ffe0ff */
[----:B------:R-:W-:Y:S02]  /*0370*/  IMAD.HI.U32 R44, R41, R152, RZ ;  /* 0x00000098292c7227 */ /* 0x000fe400078e00ff */
[----:B------:R0:W2:Y:S02]  /*0380*/  F2I.FTZ.U32.TRUNC.NTZ R41, R40 ;  /* 0x0000002800297305 */ /* 0x0000a4000021f000 */
[----:B------:R-:W-:-:S04]  /*0390*/  IMAD.MOV R3, RZ, RZ, -R44 ;  /* 0x000000ffff037224 */ /* 0x000fc800078e0a2c */
[----:B------:R-:W-:Y:S01]  /*03a0*/  IMAD R3, R3, c[0x0][0x194], R152 ;  /* 0x0000650003037a24 */ /* 0x000fe200078e0298 */
[----:B0-----:R-:W-:-:S04]  /*03b0*/  MOV R40, RZ ;  /* 0x000000ff00287202 */ /* 0x001fc80000000f00 */
[----:B------:R-:W-:-:S13]  /*03c0*/  ISETP.GE.U32.AND P0, PT, R3, c[0x0][0x194], PT ;  /* 0x0000650003007a0c */ /* 0x000fda0003f06070 */
[----:B------:R-:W-:Y:S02]  /*03d0*/  @P0 IADD3 R3, R3, -c[0x0][0x194], RZ ;  /* 0x8000650003030a10 */ /* 0x000fe40007ffe0ff */
[----:B------:R-:W-:Y:S02]  /*03e0*/  @P0 IADD3 R44, R44, 0x1, RZ ;  /* 0x000000012c2c0810 */ /* 0x000fe40007ffe0ff */
[----:B------:R-:W-:Y:S01]  /*03f0*/  ISETP.GE.U32.AND P1, PT, R3, c[0x0][0x194], PT ;  /* 0x0000650003007a0c */ /* 0x000fe20003f26070 */
[----:B--2---:R-:W-:-:S04]  /*0400*/  IMAD.MOV R3, RZ, RZ, -R41 ;  /* 0x000000ffff037224 */ /* 0x004fc800078e0a29 */
[----:B------:R-:W-:-:S04]  /*0410*/  IMAD R3, R3, c[0x0][0x19c], RZ ;  /* 0x0000670003037a24 */ /* 0x000fc800078e02ff */
[----:B------:R-:W-:-:S04]  /*0420*/  IMAD.HI.U32 R41, R41, R3, R40 ;  /* 0x0000000329297227 */ /* 0x000fc800078e0028 */
[----:B------:R-:W-:Y:S02]  /*0430*/  @P1 IADD3 R44, R44, 0x1, RZ ;  /* 0x000000012c2c1810 */ /* 0x000fe40007ffe0ff */
[----:B------:R-:W-:Y:S02]  /*0440*/  @!P2 LOP3.LUT R44, RZ, c[0x0][0x194], RZ, 0x33, !PT ;  /* 0x00006500ff2caa12 */ /* 0x000fe400078e33ff */
[----:B------:R-:W-:-:S03]  /*0450*/  ISETP.NE.U32.AND P2, PT, RZ, c[0x0][0x19c], PT ;  /* 0x00006700ff007a0c */ /* 0x000fc60003f45070 */
[----:B------:R-:W-:-:S04]  /*0460*/  IMAD.HI.U32 R49, R41, R44, RZ ;  /* 0x0000002c29317227 */ /* 0x000fc800078e00ff */
[----:B------:R-:W-:-:S04]  /*0470*/  IMAD.MOV R3, RZ, RZ, -R49 ;  /* 0x000000ffff037224 */ /* 0x000fc800078e0a31 */
[----:B------:R-:W-:-:S05]  /*0480*/  IMAD R3, R3, c[0x0][0x19c], R44 ;  /* 0x0000670003037a24 */ /* 0x000fca00078e022c */
[----:B------:R-:W-:-:S13]  /*0490*/  ISETP.GE.U32.AND P0, PT, R3, c[0x0][0x19c], PT ;  /* 0x0000670003007a0c */ /* 0x000fda0003f06070 */
[----:B------:R-:W-:Y:S02]  /*04a0*/  @P0 IADD3 R3, R3, -c[0x0][0x19c], RZ ;  /* 0x8000670003030a10 */ /* 0x000fe40007ffe0ff */
[----:B------:R-:W-:Y:S02]  /*04b0*/  @P0 IADD3 R49, R49, 0x1, RZ ;  /* 0x0000000131310810 */ /* 0x000fe40007ffe0ff */
[----:B------:R-:W-:Y:S01]  /*04c0*/  ISETP.GE.U32.AND P1, PT, R3, c[0x0][0x19c], PT ;  /* 0x0000670003007a0c */ /* 0x000fe20003f26070 */
[----:B------:R-:W-:Y:S01]  /*04d0*/  IMAD.MOV R3, RZ, RZ, -R44 ;  /* 0x000000ffff037224 */ /* 0x000fe200078e0a2c */
[----:B------:R-:W-:-:S11]  /*04e0*/  ISETP.GT.U32.AND P0, PT, R50, c[0x0][0x1a8], PT ;  /* 0x00006a0032007a0c */ /* 0x000fd60003f04070 */
[----:B------:R-:W-:Y:S02]  /*04f0*/  @P1 IADD3 R49, R49, 0x1, RZ ;  /* 0x0000000131311810 */ /* 0x000fe40007ffe0ff */
[----:B------:R-:W-:-:S05]  /*0500*/  @!P2 LOP3.LUT R49, RZ, c[0x0][0x19c], RZ, 0x33, !PT ;  /* 0x00006700ff31aa12 */ /* 0x000fca00078e33ff */
[----:B------:R-:W-:-:S04]  /*0510*/  IMAD.MOV R41, RZ, RZ, -R49 ;  /* 0x000000ffff297224 */ /* 0x000fc800078e0a31 */
[----:B------:R-:W-:Y:S01]  /*0520*/  IMAD R44, R41, c[0x0][0x19c], R44 ;  /* 0x00006700292c7a24 */ /* 0x000fe200078e022c */
[----:B-----5:R-:W-:Y:S05]  /*0530*/  @P0 BRA `(.L_x_160) ;  /* 0x0001b8a000000947 */ /* 0x020fea0003800000 */
[----:B------:R-:W0:Y:S01]  /*0540*/  I2F.U32.RP R4, R0 ;  /* 0x0000000000047306 */ /* 0x000e220000209000 */
[----:B------:R-:W-:Y:S01]  /*0550*/  ISETP.NE.U32.AND P0, PT, RZ, c[0x0][0x188], PT ;  /* 0x00006200ff007a0c */ /* 0x000fe20003f05070 */
[----:B------:R-:W-:Y:S02]  /*0560*/  IMAD R3, R3, c[0x0][0x194], R152 ;  /* 0x0000650003037a24 */ /* 0x000fe400078e0298 */
[----:B------:R-:W-:Y:S01]  /*0570*/  IMAD.MOV.U32 R48, RZ, RZ, RZ ;  /* 0x000000ffff307224 */ /* 0x000fe200078e00ff */
[----:B------:R-:W-:-:S03]  /*0580*/  ISETP.NE.AND.EX P0, PT, RZ, c[0x0][0x18c], PT, P0 ;  /* 0x00006300ff007a0c */ /* 0x000fc60003f05300 */
[----:B0-----:R-:W0:Y:S01]  /*0590*/  MUFU.RCP R4, R4 ;  /* 0x0000000400047308 */ /* 0x001e220000001000 */
[----:B------:R-:W-:-:S09]  /*05a0*/  IMAD.MOV R45, RZ, RZ, -R0 ;  /* 0x000000ffff2d7224 */ /* 0x000fd200078e0a00 */
[----:B------:R-:W-:-:S05]  /*05b0*/  @P0 MOV R42, 0x4 ;  /* 0x00000004002a0802 */ /* 0x000fca0000000f00 */
        /* <DEDUP_REMOVED lines=8> */
[----:B------:R-:W-:-:S06]  /*0640*/  IMAD.HI.U32 R41, R41, R45, R40 ;  /* 0x0000002d29297227 */ /* 0x000fcc00078e0028 */
[----:B------:R-:W-:-:S04]  /*0650*/  IMAD.HI.U32 R41, R41, c[0x0][0x194], RZ ;  /* 0x0000650029297a27 */ /* 0x000fc800078e00ff */
[----:B--2---:R-:W-:-:S04]  /*0660*/  IMAD.MOV R43, RZ, RZ, -R41 ;  /* 0x000000ffff2b7224 */ /* 0x004fc800078e0a29 */
[----:B------:R-:W-:-:S05]  /*0670*/  IMAD R43, R0, R43, c[0x0][0x194] ;  /* 0x00006500002b7624 */ /* 0x000fca00078e022b */
[----:B------:R-:W-:-:S13]  /*0680*/  ISETP.GE.U32.AND P0, PT, R43, R0, PT ;  /* 0x000000002b00720c */ /* 0x000fda0003f06070 */
[C---:B------:R-:W-:Y:S02]  /*0690*/  @P0 IADD3 R43, -R0.reuse, R43, RZ ;  /* 0x0000002b002b0210 */ /* 0x040fe40007ffe1ff */
[----:B------:R-:W-:Y:S02]  /*06a0*/  @P0 IADD3 R41, R41, 0x1, RZ ;  /* 0x0000000129290810 */ /* 0x000fe40007ffe0ff */
[----:B------:R-:W-:Y:S02]  /*06b0*/  ISETP.GE.U32.AND P1, PT, R43, R0, PT ;  /* 0x000000002b00720c */ /* 0x000fe40003f26070 */
[----:B------:R-:W-:-:S11]  /*06c0*/  ISETP.GT.U32.AND P0, PT, R0, c[0x0][0x194], PT ;  /* 0x0000650000007a0c */ /* 0x000fd60003f04070 */
[----:B------:R-:W-:Y:S02]  /*06d0*/  @P1 IADD3 R41, R41, 0x1, RZ ;  /* 0x0000000129291810 */ /* 0x000fe40007ffe0ff */
[----:B------:R-:W-:-:S04]  /*06e0*/  @!P2 LOP3.LUT R41, RZ, R0, RZ, 0x33, !PT ;  /* 0x00000000ff29a212 */ /* 0x000fc800078e33ff */
[----:B------:R-:W-:-:S04]  /*06f0*/  SEL R4, R41, 0x1, !P0 ;  /* 0x0000000129047807 */ /* 0x000fc80004000000 */
[----:B------:R-:W0:Y:S01]  /*0700*/  I2F.U32.RP R42, R4 ;  /* 0x00000004002a7306 */ /* 0x000e220000209000 */
[----:B------:R-:W-:Y:S01]  /*0710*/  IMAD.MOV R43, RZ, RZ, -R4 ;  /* 0x000000ffff2b7224 */ /* 0x000fe200078e0a04 */
[----:B------:R-:W-:-:S06]  /*0720*/  ISETP.NE.U32.AND P2, PT, R4, RZ, PT ;  /* 0x000000ff0400720c */ /* 0x000fcc0003f45070 */
[----:B0-----:R-:W0:Y:S02]  /*0730*/  MUFU.RCP R42, R42 ;  /* 0x0000002a002a7308 */ /* 0x001e240000001000 */
[----:B0-----:R-:W-:-:S06]  /*0740*/  IADD3 R40, R42, 0xffffffe, RZ ;  /* 0x0ffffffe2a287810 */ /* 0x001fcc0007ffe0ff */
[----:B------:R0:W2:Y:S02]  /*0750*/  F2I.FTZ.U32.TRUNC.NTZ R41, R40 ;  /* 0x0000002800297305 */ /* 0x0000a4000021f000 */
[----:B0-----:R-:W-:Y:S02]  /*0760*/  IMAD.MOV.U32 R40, RZ, RZ, RZ ;  /* 0x000000ffff287224 */ /* 0x001fe400078e00ff */
[----:B--2---:R-:W-:-:S04]  /*0770*/  IMAD R43, R43, R41, RZ ;  /* 0x000000292b2b7224 */ /* 0x004fc800078e02ff */
[----:B------:R-:W-:-:S04]  /*0780*/  IMAD.HI.U32 R46, R41, R43, R40 ;  /* 0x0000002b292e7227 */ /* 0x000fc800078e0028 */
[----:B------:R-:W-:Y:S02]  /*0790*/  IMAD R40, R49, c[0x0][0x19c], R44 ;  /* 0x0000670031287a24 */ /* 0x000fe400078e022c */
[----:B------:R-:W-:-:S04]  /*07a0*/  IMAD.HI.U32 R41, R46, R3, RZ ;  /* 0x000000032e297227 */ /* 0x000fc800078e00ff */
[----:B------:R-:W-:Y:S02]  /*07b0*/  IMAD.MOV R43, RZ, RZ, -R41 ;  /* 0x000000ffff2b7224 */ /* 0x000fe400078e0a29 */
[----:B------:R-:W-:Y:S02]  /*07c0*/  IMAD R46, R40, c[0x0][0x1a4], RZ ;  /* 0x00006900282e7a24 */ /* 0x000fe400078e02ff */
[----:B------:R-:W-:Y:S02]  /*07d0*/  IMAD R43, R4, R43, R3 ;  /* 0x0000002b042b7224 */ /* 0x000fe400078e0203 */
[----:B------:R-:W-:Y:S02]  /*07e0*/  IMAD R3, R3, c[0x0][0x198], RZ ;  /* 0x0000660003037a24 */ /* 0x000fe400078e02ff */
[----:B------:R-:W-:Y:S01]  /*07f0*/  IMAD R40, R40, c[0x0][0x1ac], RZ ;  /* 0x00006b0028287a24 */ /* 0x000fe200078e02ff */
[----:B------:R-:W-:-:S13]  /*0800*/  ISETP.GE.U32.AND P0, PT, R43, R4, PT ;  /* 0x000000042b00720c */ /* 0x000fda0003f06070 */
[----:B------:R-:W-:Y:S01]  /*0810*/  @P0 IMAD.IADD R43, R43, 0x1, -R4 ;  /* 0x000000012b2b0824 */ /* 0x000fe200078e0a04 */
[----:B------:R-:W-:Y:S02]  /*0820*/  @P0 IADD3 R41, R41, 0x1, RZ ;  /* 0x0000000129290810 */ /* 0x000fe40007ffe0ff */
[----:B------:R-:W-:Y:S02]  /*0830*/  PLOP3.LUT P0, PT, PT, PT, UP0, 0x80, 0x0 ;  /* 0x000000000000781c */ /* 0x000fe40003f0f008 */
[----:B------:R-:W-:Y:S02]  /*0840*/  ISETP.GE.U32.AND P1, PT, R43, R4, PT ;  /* 0x000000042b00720c */ /* 0x000fe40003f26070 */
[----:B------:R-:W-:-:S04]  /*0850*/  MOV R43, c[0x0][0x19c] ;  /* 0x00006700002b7a02 */ /* 0x000fc80000000f00 */
[----:B------:R-:W-:-:S04]  /*0860*/  IADD3 R43, -R43, 0x1, RZ ;  /* 0x000000012b2b7810 */ /* 0x000fc80007ffe1ff */
[----:B------:R-:W-:-:S03]  /*0870*/  IADD3 R43, R44, c[0x0][0x1a0], R43 ;  /* 0x000068002c2b7a10 */ /* 0x000fc60007ffe02b */
[----:B------:R-:W-:Y:S02]  /*0880*/  @P1 IADD3 R41, R41, 0x1, RZ ;  /* 0x0000000129291810 */ /* 0x000fe40007ffe0ff */
[C---:B------:R-:W-:Y:S02]  /*0890*/  ISETP.LT.U32.AND P0, PT, R43.reuse, c[0x0][0x1a0], P0 ;  /* 0x000068002b007a0c */ /* 0x040fe40000701070 */
[----:B------:R-:W-:Y:S02]  /*08a0*/  @!P2 LOP3.LUT R41, RZ, R4, RZ, 0x33, !PT ;  /* 0x00000004ff29a212 */ /* 0x000fe400078e33ff */
[----:B------:R-:W-:Y:S02]  /*08b0*/  SEL R47, R43, c[0x0][0x1a0], P0 ;  /* 0x000068002b2f7a07 */ /* 0x000fe40000000000 */
[----:B------:R-:W-:Y:S02]  /*08c0*/  ISETP.GE.U32.AND P1, PT, R41, R0, PT ;  /* 0x000000002900720c */ /* 0x000fe40003f26070 */
[----:B------:R-:W-:-:S02]  /*08d0*/  ISETP.NE.AND P0, PT, R47, RZ, PT ;  /* 0x000000ff2f00720c */ /* 0x000fc40003f05270 */
[-C--:B------:R-:W-:Y:S02]  /*08e0*/  IADD3 R46, P2, R46, R3.reuse, RZ ;  /* 0x000000032e2e7210 */ /* 0x080fe40007f5e0ff */
[----:B------:R-:W-:-:S03]  /*08f0*/  IADD3 R3, P3, R40, R3, RZ ;  /* 0x0000000328037210 */ /* 0x000fc60007f7e0ff */
[----:B------:R-:W-:Y:S02]  /*0900*/  IMAD.X R45, RZ, RZ, RZ, P2 ;  /* 0x000000ffff2d7224 */ /* 0x000fe400010e06ff */
[----:B------:R-:W-:Y:S02]  /*0910*/  IMAD.X R4, RZ, RZ, RZ, P3 ;  /* 0x000000ffff047224 */ /* 0x000fe400018e06ff */
[----:B------:R-:W-:Y:S02]  /*0920*/  @P1 IADD3 R41, R0, -0x1, RZ ;  /* 0xffffffff00291810 */ /* 0x000fe40007ffe0ff */
[----:B------:R-:W-:Y:S05]  /*0930*/  @!P0 BRA `(.L_x_161) ;  /* 0x0001ae1000008947 */ /* 0x000fea0003800000 */
[----:B------:R-:W-:Y:S02]  /*0940*/  ISETP.GE.U32.AND P0, PT, R50, 0x101, PT ;  /* 0x000001013200780c */ /* 0x000fe40003f06070 */
[----:B------:R-:W-:-:S11]  /*0950*/  IADD3 R44, R44, c[0x0][0x1b8], RZ ;  /* 0x00006e002c2c7a10 */ /* 0x000fd60007ffe0ff */
[----:B------:R-:W-:Y:S05]  /*0960*/  @!P0 BRA `(.L_x_162) ;  /* 0x0001811000008947 */ /* 0x000fea0003800000 */
[----:B------:R-:W-:Y:S01]  /*0970*/  BSSY B1, `(.L_x_163) ;  /* 0x00000d4000017945 */ /* 0x000fe20003800000 */
[----:B------:R-:W-:Y:S02]  /*0980*/  IMAD R50, R41, c[0x0][0x198], RZ ;  /* 0x0000660029327a24 */ /* 0x000fe400078e02ff */
[----:B------:R-:W-:Y:S02]  /*0990*/  IMAD.MOV.U32 R51, RZ, RZ, -0x800000 ;  /* 0xff800000ff337424 */ /* 0x000fe400078e00ff */
[----:B------:R-:W-:-:S03]  /*09a0*/  IMAD.MOV.U32 R150, RZ, RZ, RZ ;  /* 0x000000ffff967224 */ /* 0x000fc600078e00ff */
.L_x_170:
[----:B------:R-:W-:Y:S01]  /*09b0*/  MOV R40, c[0x0][0x198] ;  /* 0x0000660000287a02 */ /* 0x000fe20000000f00 */
[----:B------:R-:W-:Y:S02]  /*09c0*/  IMAD R41, R49, c[0x0][0x1a0], R150 ;  /* 0x0000680031297a24 */ /* 0x000fe400078e0296 */
[----:B------:R-:W-:Y:S01]  /*09d0*/  IMAD.MOV.U32 R155, RZ, RZ, RZ ;  /* 0x000000ffff9b7224 */ /* 0x000fe200078e00ff */
[----:B------:R-:W-:Y:S01]  /*09e0*/  IADD3 R40, R40, -0x1, RZ ;  /* 0xffffffff28287810 */ /* 0x000fe20007ffe0ff */
[----:B------:R-:W-:-:S02]  /*09f0*/  IMAD R41, R41, c[0x0][0x1a8], RZ ;  /* 0x00006a0029297a24 */ /* 0x000fc400078e02ff */
[----:B------:R-:W-:Y:S01]  /*0a00*/  IMAD.MOV.U32 R151, RZ, RZ, RZ ;  /* 0x000000ffff977224 */ /* 0x000fe200078e00ff */
[----:B------:R-:W-:Y:S02]  /*0a10*/  ISETP.GE.U32.AND P0, PT, R40, 0x3, PT ;  /* 0x000000032800780c */ /* 0x000fe40003f06070 */
[----:B------:R-:W-:-:S05]  /*0a20*/  IADD3 R149, P1, R41, R50, RZ ;  /* 0x0000003229957210 */ /* 0x000fca0007f3e0ff */
[----:B------:R-:W-:-:S06]  /*0a30*/  IMAD.X R153, RZ, RZ, RZ, P1 ;  /* 0x000000ffff997224 */ /* 0x000fcc00008e06ff */
[----:B-1----:R-:W-:Y:S05]  /*0a40*/  @!P0 BRA `(.L_x_164) ;  /* 0x00000a7000008947 */ /* 0x002fea0003800000 */
[----:B------:R-:W-:Y:S01]  /*0a50*/  IADD3 R154, -R2, c[0x0][0x198], RZ ;  /* 0x00006600029a7a10 */ /* 0x000fe20007ffe1ff */
[----:B------:R-:W-:-:S03]  /*0a60*/  IMAD.MOV.U32 R151, RZ, RZ, RZ ;  /* 0x000000ffff977224 */ /* 0x000fc600078e00ff */
[----:B------:R-:W-:-:S13]  /*0a70*/  ISETP.GT.AND P0, PT, R154, RZ, PT ;  /* 0x000000ff9a00720c */ /* 0x000fda0003f04270 */
[----:B------:R-:W-:Y:S05]  /*0a80*/  @!P0 BRA `(.L_x_165) ;  /* 0x000008b000008947 */ /* 0x000fea0003800000 */
[----:B------:R-:W-:Y:S02]  /*0a90*/  ISETP.GT.AND P1, PT, R154, 0xc, PT ;  /* 0x0000000c9a00780c */ /* 0x000fe40003f24270 */
[----:B------:R-:W-:-:S11]  /*0aa0*/  PLOP3.LUT P0, PT, PT, PT, PT, 0x80, 0x0 ;  /* 0x000000000000781c */ /* 0x000fd60003f0f070 */
[----:B------:R-:W-:Y:S05]  /*0ab0*/  @!P1 BRA `(.L_x_166) ;  /* 0x0000058000009947 */ /* 0x000fea0003800000 */
[----:B------:R-:W-:-:S02]  /*0ac0*/  PLOP3.LUT P0, PT, PT, PT, PT, 0x8, 0x0 ;  /* 0x000000000000781c */ /* 0x000fc40003f0e170 */
.L_x_167:
[C---:B------:R-:W-:Y:S02]  /*0ad0*/  IADD3 R41, P1, R151.reuse, R46, RZ ;  /* 0x0000002e97297210 */ /* 0x040fe40007f3e0ff */
[----:B------:R-:W-:Y:S02]  /*0ae0*/  IADD3 R43, P2, R151, R149, RZ ;  /* 0x00000095972b7210 */ /* 0x000fe40007f5e0ff */
[----:B------:R-:W-:Y:S02]  /*0af0*/  IADD3.X R42, RZ, R45, RZ, P1, !PT ;  /* 0x0000002dff2a7210 */ /* 0x000fe40000ffe4ff */
[----:B------:R-:W-:Y:S01]  /*0b00*/  LEA R40, P1, R41, c[0x0][0x160], 0x2 ;  /* 0x0000580029287a11 */ /* 0x000fe200078210ff */
[----:B------:R-:W-:-:S03]  /*0b10*/  IMAD.X R52, RZ, RZ, R153, P2 ;  /* 0x000000ffff347224 */ /* 0x000fc600010e0699 */
[----:B------:R-:W-:Y:S02]  /*0b20*/  LEA.HI.X R41, R41, c[0x0][0x164], R42, 0x2, P1 ;  /* 0x0000590029297a11 */ /* 0x000fe400008f142a */
[----:B------:R-:W-:-:S03]  /*0b30*/  LEA R42, P1, R43, c[0x0][0x168], 0x2 ;  /* 0x00005a002b2a7a11 */ /* 0x000fc600078210ff */
[----:B------:R-:W2:Y:S01]  /*0b40*/  LDG.E.CONSTANT R53, [R40.64] ;  /* 0x0000000a28357981 */ /* 0x000ea2000c1e9900 */
[----:B------:R-:W-:-:S03]  /*0b50*/  LEA.HI.X R43, R43, c[0x0][0x16c], R52, 0x2, P1 ;  /* 0x00005b002b2b7a11 */ /* 0x000fc600008f1434 */
[----:B------:R-:W3:Y:S04]  /*0b60*/  LDG.E.CONSTANT R55, [R40.64+0x4] ;  /* 0x0000040a28377981 */ /* 0x000ee8000c1e9900 */
[----:B------:R0:W2:Y:S04]  /*0b70*/  LDG.E.CONSTANT R52, [R42.64] ;  /* 0x0000000a2a347981 */ /* 0x0000a8000c1e9900 */
[----:B------:R0:W3:Y:S04]  /*0b80*/  LDG.E.CONSTANT R54, [R42.64+0x4] ;  /* 0x0000040a2a367981 */ /* 0x0000e8000c1e9900 */
[----:B------:R0:W4:Y:S04]  /*0b90*/  LDG.E.CONSTANT R156, [R42.64+0x8] ;  /* 0x0000080a2a9c7981 */ /* 0x000128000c1e9900 */
[----:B------:R0:W4:Y:S04]  /*0ba0*/  LDG.E.CONSTANT R157, [R42.64+0xc] ;  /* 0x00000c0a2a9d7981 */ /* 0x000128000c1e9900 */
[----:B0-----:R0:W4:Y:S01]  /*0bb0*/  LDG.E.CONSTANT R42, [R40.64+0xc] ;  /* 0x00000c0a282a7981 */ /* 0x001122000c1e9900 */
[----:B--2---:R-:W-:Y:S01]  /*0bc0*/  FFMA R155, R52, R53, R155 ;  /* 0x00000035349b7223 */ /* 0x004fe2000000009b */
[----:B------:R-:W-:-:S04]  /*0bd0*/  IADD3 R52, R151, 0x4, RZ ;  /* 0x0000000497347810 */ /* 0x000fc80007ffe0ff */
[----:B------:R-:W-:Y:S01]  /*0be0*/  IADD3 R53, P1, R52, R46, RZ ;  /* 0x0000002e34357210 */ /* 0x000fe20007f3e0ff */
[----:B---3--:R-:W-:Y:S01]  /*0bf0*/  FFMA R155, R54, R55, R155 ;  /* 0x00000037369b7223 */ /* 0x008fe2000000009b */
[----:B------:R-:W-:-:S03]  /*0c00*/  IADD3 R55, P2, R52, R149, RZ ;  /* 0x0000009534377210 */ /* 0x000fc60007f5e0ff */
[----:B------:R-:W-:Y:S01]  /*0c10*/  IMAD.X R54, RZ, RZ, R45, P1 ;  /* 0x000000ffff367224 */ /* 0x000fe200008e062d */
[----:B------:R-:W-:Y:S01]  /*0c20*/  LEA R52, P1, R53, c[0x0][0x160], 0x2 ;  /* 0x0000580035347a11 */ /* 0x000fe200078210ff */
[----:B------:R-:W-:-:S03]  /*0c30*/  IMAD.X R158, RZ, RZ, R153, P2 ;  /* 0x000000ffff9e7224 */ /* 0x000fc600010e0699 */
[----:B------:R-:W-:Y:S02]  /*0c40*/  LEA.HI.X R53, R53, c[0x0][0x164], R54, 0x2, P1 ;  /* 0x0000590035357a11 */ /* 0x000fe400008f1436 */
[----:B------:R-:W-:-:S03]  /*0c50*/  LEA R54, P1, R55, c[0x0][0x168], 0x2 ;  /* 0x00005a0037367a11 */ /* 0x000fc600078210ff */
[----:B------:R-:W2:Y:S01]  /*0c60*/  LDG.E.CONSTANT R159, [R52.64] ;  /* 0x0000000a349f7981 */ /* 0x000ea2000c1e9900 */
[----:B------:R-:W-:-:S03]  /*0c70*/  LEA.HI.X R55, R55, c[0x0][0x16c], R158, 0x2, P1 ;  /* 0x00005b0037377a11 */ /* 0x000fc600008f149e */
[----:B------:R0:W4:Y:S04]  /*0c80*/  LDG.E.CONSTANT R158, [R40.64+0x8] ;  /* 0x0000080a289e7981 */ /* 0x000128000c1e9900 */
[----:B------:R-:W2:Y:S04]  /*0c90*/  LDG.E.CONSTANT R43, [R54.64] ;  /* 0x0000000a362b7981 */ /* 0x000ea8000c1e9900 */
[----:B------:R-:W3:Y:S04]  /*0ca0*/  LDG.E.CONSTANT R161, [R54.64+0x4] ;  /* 0x0000040a36a17981 */ /* 0x000ee8000c1e9900 */
[----:B------:R-:W3:Y:S01]  /*0cb0*/  LDG.E.CONSTANT R160, [R52.64+0x4] ;  /* 0x0000040a34a07981 */ /* 0x000ee2000c1e9900 */
[----:B0-----:R-:W-:-:S04]  /*0cc0*/  IADD3 R40, R151, 0x8, RZ ;  /* 0x0000000897287810 */ /* 0x001fc80007ffe0ff */
[----:B------:R-:W-:Y:S01]  /*0cd0*/  IADD3 R41, P2, R40, R149, RZ ;  /* 0x0000009528297210 */ /* 0x000fe20007f5e0ff */
[----:B----4-:R-:W-:-:S04]  /*0ce0*/  FFMA R156, R156, R158, R155 ;  /* 0x0000009e9c9c7223 */ /* 0x010fc8000000009b */
[----:B------:R-:W-:Y:S01]  /*0cf0*/  FFMA R42, R157, R42, R156 ;  /* 0x0000002a9d2a7223 */ /* 0x000fe2000000009c */
[----:B------:R-:W-:Y:S01]  /*0d00*/  IADD3.X R158, RZ, R153, RZ, P2, !PT ;  /* 0x00000099ff9e7210 */ /* 0x000fe200017fe4ff */
[----:B------:R0:W4:Y:S02]  /*0d10*/  LDG.E.CONSTANT R156, [R54.64+0x8] ;  /* 0x0000080a369c7981 */ /* 0x000124000c1e9900 */
[----:B--2---:R-:W-:Y:S01]  /*0d20*/  FFMA R42, R43, R159, R42 ;  /* 0x0000009f2b2a7223 */ /* 0x004fe2000000002a */
[----:B------:R-:W-:Y:S01]  /*0d30*/  IADD3 R43, P1, R40, R46, RZ ;  /* 0x0000002e282b7210 */ /* 0x000fe20007f3e0ff */
[----:B------:R0:W2:Y:S02]  /*0d40*/  LDG.E.CONSTANT R157, [R54.64+0xc] ;  /* 0x00000c0a369d7981 */ /* 0x0000a4000c1e9900 */
[----:B---3--:R-:W-:Y:S02]  /*0d50*/  FFMA R155, R161, R160, R42 ;  /* 0x000000a0a19b7223 */ /* 0x008fe4000000002a */
[----:B------:R-:W-:Y:S01]  /*0d60*/  IMAD.X R40, RZ, RZ, R45, P1 ;  /* 0x000000ffff287224 */ /* 0x000fe200008e062d */
[----:B------:R-:W-:-:S04]  /*0d70*/  LEA R42, P1, R43, c[0x0][0x160], 0x2 ;  /* 0x000058002b2a7a11 */ /* 0x000fc800078210ff */
[----:B------:R-:W-:Y:S01]  /*0d80*/  LEA.HI.X R43, R43, c[0x0][0x164], R40, 0x2, P1 ;  /* 0x000059002b2b7a11 */ /* 0x000fe200008f1428 */
[----:B0-----:R0:W2:Y:S01]  /*0d90*/  LDG.E.CONSTANT R54, [R52.64+0xc] ;  /* 0x00000c0a34367981 */ /* 0x0010a2000c1e9900 */
[----:B------:R-:W-:-:S03]  /*0da0*/  LEA R40, P1, R41, c[0x0][0x168], 0x2 ;  /* 0x00005a0029287a11 */ /* 0x000fc600078210ff */
[----:B------:R-:W3:Y:S01]  /*0db0*/  LDG.E.CONSTANT R159, [R42.64] ;  /* 0x0000000a2a9f7981 */ /* 0x000ee2000c1e9900 */
[----:B------:R-:W-:-:S03]  /*0dc0*/  LEA.HI.X R41, R41, c[0x0][0x16c], R158, 0x2, P1 ;  /* 0x00005b0029297a11 */ /* 0x000fc600008f149e */
[----:B------:R0:W4:Y:S04]  /*0dd0*/  LDG.E.CONSTANT R158, [R52.64+0x8] ;  /* 0x0000080a349e7981 */ /* 0x000128000c1e9900 */
[----:B------:R-:W3:Y:S04]  /*0de0*/  LDG.E.CONSTANT R55, [R40.64] ;  /* 0x0000000a28377981 */ /* 0x000ee8000c1e9900 */
[----:B------:R-:W3:Y:S04]  /*0df0*/  LDG.E.CONSTANT R161, [R40.64+0x4] ;  /* 0x0000040a28a17981 */ /* 0x000ee8000c1e9900 */
[----:B------:R-:W3:Y:S01]  /*0e00*/  LDG.E.CONSTANT R160, [R42.64+0x4] ;  /* 0x0000040a2aa07981 */ /* 0x000ee2000c1e9900 */
[----:B0-----:R-:W-:-:S04]  /*0e10*/  IADD3 R52, R151, 0xc, RZ ;  /* 0x0000000c97347810 */ /* 0x001fc80007ffe0ff */
[----:B------:R-:W-:Y:S01]  /*0e20*/  IADD3 R53, P2, R52, R149, RZ ;  /* 0x0000009534357210 */ /* 0x000fe20007f5e0ff */
[----:B----4-:R-:W-:Y:S02]  /*0e30*/  FFMA R156, R156, R158, R155 ;  /* 0x0000009e9c9c7223 */ /* 0x010fe4000000009b */
[----:B------:R0:W4:Y:S02]  /*0e40*/  LDG.E.CONSTANT R158, [R42.64+0x8] ;  /* 0x0000080a2a9e7981 */ /* 0x000124000c1e9900 */
[----:B--2---:R-:W-:Y:S02]  /*0e50*/  FFMA R54, R157, R54, R156 ;  /* 0x000000369d367223 */ /* 0x004fe4000000009c */
[----:B------:R2:W4:Y:S02]  /*0e60*/  LDG.E.CONSTANT R156, [R40.64+0x8] ;  /* 0x0000080a289c7981 */ /* 0x000524000c1e9900 */
[----:B---3--:R-:W-:Y:S01]  /*0e70*/  FFMA R54, R55, R159, R54 ;  /* 0x0000009f37367223 */ /* 0x008fe20000000036 */
[----:B------:R-:W-:Y:S01]  /*0e80*/  IADD3 R55, P1, R52, R46, RZ ;  /* 0x0000002e34377210 */ /* 0x000fe20007f3e0ff */
[----:B------:R2:W3:Y:S02]  /*0e90*/  LDG.E.CONSTANT R157, [R40.64+0xc] ;  /* 0x00000c0a289d7981 */ /* 0x0004e4000c1e9900 */
[----:B------:R-:W-:Y:S01]  /*0ea0*/  FFMA R155, R161, R160, R54 ;  /* 0x000000a0a19b7223 */ /* 0x000fe20000000036 */
[----:B------:R-:W-:Y:S01]  /*0eb0*/  IMAD.X R54, RZ, RZ, R153, P2 ;  /* 0x000000ffff367224 */ /* 0x000fe200010e0699 */
[C---:B------:R-:W-:Y:S01]  /*0ec0*/  LEA R52, P2, R53.reuse, c[0x0][0x168], 0x2 ;  /* 0x00005a0035347a11 */ /* 0x040fe200078410ff */
[----:B------:R-:W-:Y:S01]  /*0ed0*/  IMAD.X R162, RZ, RZ, R45, P1 ;  /* 0x000000ffffa27224 */ /* 0x000fe200008e062d */
[----:B------:R0:W3:Y:S02]  /*0ee0*/  LDG.E.CONSTANT R160, [R42.64+0xc] ;  /* 0x00000c0a2aa07981 */ /* 0x0000e4000c1e9900 */
[----:B------:R-:W-:-:S02]  /*0ef0*/  LEA.HI.X R53, R53, c[0x0][0x16c], R54, 0x2, P2 ;  /* 0x00005b0035357a11 */ /* 0x000fc400010f1436 */
[----:B------:R-:W-:-:S03]  /*0f00*/  LEA R54, P1, R55, c[0x0][0x160], 0x2 ;  /* 0x0000580037367a11 */ /* 0x000fc600078210ff */
[----:B------:R-:W3:Y:S01]  /*0f10*/  LDG.E.CONSTANT R159, [R52.64] ;  /* 0x0000000a349f7981 */ /* 0x000ee2000c1e9900 */
[----:B------:R-:W-:-:S03]  /*0f20*/  LEA.HI.X R55, R55, c[0x0][0x164], R162, 0x2, P1 ;  /* 0x0000590037377a11 */ /* 0x000fc600008f14a2 */
[----:B0-----:R-:W3:Y:S04]  /*0f30*/  LDG.E.CONSTANT R42, [R52.64+0x4] ;  /* 0x0000040a342a7981 */ /* 0x001ee8000c1e9900 */
[----:B------:R-:W3:Y:S04]  /*0f40*/  LDG.E.CONSTANT R43, [R54.64] ;  /* 0x0000000a362b7981 */ /* 0x000ee8000c1e9900 */
[----:B------:R-:W3:Y:S04]  /*0f50*/  LDG.E.CONSTANT R161, [R54.64+0x4] ;  /* 0x0000040a36a17981 */ /* 0x000ee8000c1e9900 */
[----:B--2---:R-:W2:Y:S04]  /*0f60*/  LDG.E.CONSTANT R40, [R52.64+0x8] ;  /* 0x0000080a34287981 */ /* 0x004ea8000c1e9900 */
[----:B------:R-:W2:Y:S04]  /*0f70*/  LDG.E.CONSTANT R162, [R54.64+0x8] ;  /* 0x0000080a36a27981 */ /* 0x000ea8000c1e9900 */
[----:B------:R-:W2:Y:S04]  /*0f80*/  LDG.E.CONSTANT R41, [R52.64+0xc] ;  /* 0x00000c0a34297981 */ /* 0x000ea8000c1e9900 */
[----:B------:R-:W2:Y:S01]  /*0f90*/  LDG.E.CONSTANT R163, [R54.64+0xc] ;  /* 0x00000c0a36a37981 */ /* 0x000ea2000c1e9900 */
[----:B------:R-:W-:-:S04]  /*0fa0*/  IADD3 R154, R154, -0x10, RZ ;  /* 0xfffffff09a9a7810 */ /* 0x000fc80007ffe0ff */
[----:B------:R-:W-:Y:S02]  /*0fb0*/  ISETP.GT.AND P1, PT, R154, 0xc, PT ;  /* 0x0000000c9a00780c */ /* 0x000fe40003f24270 */
[----:B------:R-:W-:Y:S01]  /*0fc0*/  IADD3 R151, R151, 0x10, RZ ;  /* 0x0000001097977810 */ /* 0x000fe20007ffe0ff */
[----:B----4-:R-:W-:-:S04]  /*0fd0*/  FFMA R156, R156, R158, R155 ;  /* 0x0000009e9c9c7223 */ /* 0x010fc8000000009b */
[----:B---3--:R-:W-:-:S04]  /*0fe0*/  FFMA R156, R157, R160, R156 ;  /* 0x000000a09d9c7223 */ /* 0x008fc8000000009c */
[----:B------:R-:W-:-:S04]  /*0ff0*/  FFMA R43, R159, R43, R156 ;  /* 0x0000002b9f2b7223 */ /* 0x000fc8000000009c */
[----:B------:R-:W-:-:S04]  /*1000*/  FFMA R43, R42, R161, R43 ;  /* 0x000000a12a2b7223 */ /* 0x000fc8000000002b */
[----:B--2---:R-:W-:-:S04]  /*1010*/  FFMA R40, R40, R162, R43 ;  /* 0x000000a228287223 */ /* 0x004fc8000000002b */
[----:B------:R-:W-:Y:S01]  /*1020*/  FFMA R155, R41, R163, R40 ;  /* 0x000000a3299b7223 */ /* 0x000fe20000000028 */
[----:B------:R-:W-:Y:S05]  /*1030*/  @P1 BRA `(.L_x_167) ;  /* 0xfffffa9000001947 */ /* 0x000fea000383ffff */
.L_x_166:
[----:B------:R-:W-:-:S13]  /*1040*/  ISETP.GT.AND P1, PT, R154, 0x4, PT ;  /* 0x000000049a00780c */ /* 0x000fda0003f24270 */
[----:B------:R-:W-:Y:S05]  /*1050*/  @!P1 BRA `(.L_x_168) ;  /* 0x000002c000009947 */ /* 0x000fea0003800000 */
[C---:B------:R-:W-:Y:S02]  /*1060*/  IADD3 R41, P0, R151.reuse, R46, RZ ;  /* 0x0000002e97297210 */ /* 0x040fe40007f1e0ff */
[----:B------:R-:W-:-:S03]  /*1070*/  IADD3 R40, P1, R151, R149, RZ ;  /* 0x0000009597287210 */ /* 0x000fc60007f3e0ff */
[----:B------:R-:W-:Y:S01]  /*1080*/  IMAD.X R42, RZ, RZ, R45, P0 ;  /* 0x000000ffff2a7224 */ /* 0x000fe200000e062d */
[----:B------:R-:W-:-:S04]  /*1090*/  LEA R54, P0, R41, c[0x0][0x160], 0x2 ;  /* 0x0000580029367a11 */ /* 0x000fc800078010ff */
[----:B------:R-:W-:Y:S01]  /*10a0*/  LEA.HI.X R55, R41, c[0x0][0x164], R42, 0x2, P0 ;  /* 0x0000590029377a11 */ /* 0x000fe200000f142a */
[----:B------:R-:W-:Y:S01]  /*10b0*/  IMAD.X R41, RZ, RZ, R153, P1 ;  /* 0x000000ffff297224 */ /* 0x000fe200008e0699 */
[----:B------:R-:W-:-:S03]  /*10c0*/  LEA R52, P0, R40, c[0x0][0x168], 0x2 ;  /* 0x00005a0028347a11 */ /* 0x000fc600078010ff */
[----:B------:R-:W2:Y:S01]  /*10d0*/  LDG.E.CONSTANT R43, [R54.64+0x4] ;  /* 0x0000040a362b7981 */ /* 0x000ea2000c1e9900 */
[----:B------:R-:W-:-:S03]  /*10e0*/  LEA.HI.X R53, R40, c[0x0][0x16c], R41, 0x2, P0 ;  /* 0x00005b0028357a11 */ /* 0x000fc600000f1429 */
[----:B------:R-:W3:Y:S04]  /*10f0*/  LDG.E.CONSTANT R41, [R54.64] ;  /* 0x0000000a36297981 */ /* 0x000ee8000c1e9900 */
[----:B------:R-:W3:Y:S04]  /*1100*/  LDG.E.CONSTANT R40, [R52.64] ;  /* 0x0000000a34287981 */ /* 0x000ee8000c1e9900 */
[----:B------:R-:W2:Y:S04]  /*1110*/  LDG.E.CONSTANT R42, [R52.64+0x4] ;  /* 0x0000040a342a7981 */ /* 0x000ea8000c1e9900 */
[----:B------:R0:W4:Y:S04]  /*1120*/  LDG.E.CONSTANT R156, [R52.64+0x8] ;  /* 0x0000080a349c7981 */ /* 0x000128000c1e9900 */
[----:B------:R1:W4:Y:S04]  /*1130*/  LDG.E.CONSTANT R158, [R54.64+0x8] ;  /* 0x0000080a369e7981 */ /* 0x000328000c1e9900 */
[----:B------:R0:W4:Y:S04]  /*1140*/  LDG.E.CONSTANT R157, [R52.64+0xc] ;  /* 0x00000c0a349d7981 */ /* 0x000128000c1e9900 */
[----:B------:R1:W4:Y:S01]  /*1150*/  LDG.E.CONSTANT R160, [R54.64+0xc] ;  /* 0x00000c0a36a07981 */ /* 0x000322000c1e9900 */
[----:B---3--:R-:W-:Y:S01]  /*1160*/  FFMA R155, R40, R41, R155 ;  /* 0x00000029289b7223 */ /* 0x008fe2000000009b */
[----:B------:R-:W-:-:S04]  /*1170*/  IADD3 R40, R151, 0x4, RZ ;  /* 0x0000000497287810 */ /* 0x000fc80007ffe0ff */
[----:B------:R-:W-:Y:S01]  /*1180*/  IADD3 R41, P1, R40, R149, RZ ;  /* 0x0000009528297210 */ /* 0x000fe20007f3e0ff */
[----:B--2---:R-:W-:Y:S01]  /*1190*/  FFMA R155, R42, R43, R155 ;  /* 0x0000002b2a9b7223 */ /* 0x004fe2000000009b */
        /* <DEDUP_REMOVED lines=8> */
[----:B-1----:R-:W3:Y:S04]  /*1220*/  LDG.E.CONSTANT R54, [R40.64+0x4] ;  /* 0x0000040a28367981 */ /* 0x002ee8000c1e9900 */
[----:B------:R-:W2:Y:S04]  /*1230*/  LDG.E.CONSTANT R55, [R42.64] ;  /* 0x0000000a2a377981 */ /* 0x000ea8000c1e9900 */
[----:B------:R-:W3:Y:S04]  /*1240*/  LDG.E.CONSTANT R161, [R42.64+0x4] ;  /* 0x0000040a2aa17981 */ /* 0x000ee8000c1e9900 */
[----:B0-----:R-:W3:Y:S04]  /*1250*/  LDG.E.CONSTANT R52, [R40.64+0x8] ;  /* 0x0000080a28347981 */ /* 0x001ee8000c1e9900 */
[----:B------:R-:W3:Y:S04]  /*1260*/  LDG.E.CONSTANT R162, [R42.64+0x8] ;  /* 0x0000080a2aa27981 */ /* 0x000ee8000c1e9900 */
[----:B------:R-:W3:Y:S04]  /*1270*/  LDG.E.CONSTANT R53, [R40.64+0xc] ;  /* 0x00000c0a28357981 */ /* 0x000ee8000c1e9900 */
[----:B------:R-:W3:Y:S01]  /*1280*/  LDG.E.CONSTANT R163, [R42.64+0xc] ;  /* 0x00000c0a2aa37981 */ /* 0x000ee2000c1e9900 */
[----:B----4-:R-:W-:-:S04]  /*1290*/  FFMA R156, R156, R158, R155 ;  /* 0x0000009e9c9c7223 */ /* 0x010fc8000000009b */
[----:B------:R-:W-:Y:S01]  /*12a0*/  FFMA R156, R157, R160, R156 ;  /* 0x000000a09d9c7223 */ /* 0x000fe2000000009c */
[----:B------:R-:W-:Y:S02]  /*12b0*/  PLOP3.LUT P0, PT, PT, PT, PT, 0x8, 0x0 ;  /* 0x000000000000781c */ /* 0x000fe40003f0e170 */
[----:B------:R-:W-:Y:S02]  /*12c0*/  IADD3 R154, R154, -0x8, RZ ;  /* 0xfffffff89a9a7810 */ /* 0x000fe40007ffe0ff */
[----:B------:R-:W-:Y:S01]  /*12d0*/  IADD3 R151, R151, 0x8, RZ ;  /* 0x0000000897977810 */ /* 0x000fe20007ffe0ff */
[----:B--2---:R-:W-:-:S04]  /*12e0*/  FFMA R55, R159, R55, R156 ;  /* 0x000000379f377223 */ /* 0x004fc8000000009c */
[----:B---3--:R-:W-:-:S04]  /*12f0*/  FFMA R55, R54, R161, R55 ;  /* 0x000000a136377223 */ /* 0x008fc80000000037 */
[----:B------:R-:W-:-:S04]  /*1300*/  FFMA R52, R52, R162, R55 ;  /* 0x000000a234347223 */ /* 0x000fc80000000037 */
[----:B------:R-:W-:-:S01]  /*1310*/  FFMA R155, R53, R163, R52 ;  /* 0x000000a3359b7223 */ /* 0x000fc20000000034 */
.L_x_168:
[----:B------:R-:W-:-:S13]  /*1320*/  ISETP.NE.OR P0, PT, R154, RZ, P0 ;  /* 0x000000ff9a00720c */ /* 0x000fda0000705670 */
[----:B------:R-:W-:Y:S05]  /*1330*/  @!P0 BRA `(.L_x_164) ;  /* 0x0000018000008947 */ /* 0x000fea0003800000 */
.L_x_165:
[C---:B------:R-:W-:Y:S02]  /*1340*/  IADD3 R40, P0, R151.reuse, R46, RZ ;  /* 0x0000002e97287210 */ /* 0x040fe40007f1e0ff */
[----:B------:R-:W-:-:S03]  /*1350*/  IADD3 R52, P1, R151, R149, RZ ;  /* 0x0000009597347210 */ /* 0x000fc60007f3e0ff */
[----:B------:R-:W-:Y:S01]  /*1360*/  IMAD.X R41, RZ, RZ, R45, P0 ;  /* 0x000000ffff297224 */ /* 0x000fe200000e062d */
[----:B------:R-:W-:-:S04]  /*1370*/  LEA R42, P0, R40, c[0x0][0x160], 0x2 ;  /* 0x00005800282a7a11 */ /* 0x000fc800078010ff */
[----:B------:R-:W-:Y:S01]  /*1380*/  LEA.HI.X R43, R40, c[0x0][0x164], R41, 0x2, P0 ;  /* 0x00005900282b7a11 */ /* 0x000fe200000f1429 */
[----:B------:R-:W-:Y:S01]  /*1390*/  IMAD.X R41, RZ, RZ, R153, P1 ;  /* 0x000000ffff297224 */ /* 0x000fe200008e0699 */
[----:B------:R-:W-:-:S03]  /*13a0*/  LEA R40, P0, R52, c[0x0][0x168], 0x2 ;  /* 0x00005a0034287a11 */ /* 0x000fc600078010ff */
[----:B------:R-:W2:Y:S01]  /*13b0*/  LDG.E.CONSTANT R53, [R42.64] ;  /* 0x0000000a2a357981 */ /* 0x000ea2000c1e9900 */
[----:B------:R-:W-:-:S03]  /*13c0*/  LEA.HI.X R41, R52, c[0x0][0x16c], R41, 0x2, P0 ;  /* 0x00005b0034297a11 */ /* 0x000fc600000f1429 */
[----:B------:R-:W3:Y:S04]  /*13d0*/  LDG.E.CONSTANT R54, [R42.64+0x4] ;  /* 0x0000040a2a367981 */ /* 0x000ee8000c1e9900 */
[----:B------:R-:W2:Y:S04]  /*13e0*/  LDG.E.CONSTANT R52, [R40.64] ;  /* 0x0000000a28347981 */ /* 0x000ea8000c1e9900 */
[----:B------:R-:W3:Y:S04]  /*13f0*/  LDG.E.CONSTANT R55, [R40.64+0x4] ;  /* 0x0000040a28377981 */ /* 0x000ee8000c1e9900 */
[----:B------:R-:W4:Y:S04]  /*1400*/  LDG.E.CONSTANT R157, [R40.64+0x8] ;  /* 0x0000080a289d7981 */ /* 0x000f28000c1e9900 */
[----:B------:R-:W4:Y:S04]  /*1410*/  LDG.E.CONSTANT R156, [R42.64+0x8] ;  /* 0x0000080a2a9c7981 */ /* 0x000f28000c1e9900 */
[----:B------:R-:W4:Y:S04]  /*1420*/  LDG.E.CONSTANT R159, [R40.64+0xc] ;  /* 0x00000c0a289f7981 */ /* 0x000f28000c1e9900 */
[----:B------:R-:W4:Y:S01]  /*1430*/  LDG.E.CONSTANT R158, [R42.64+0xc] ;  /* 0x00000c0a2a9e7981 */ /* 0x000f22000c1e9900 */
[----:B------:R-:W-:-:S04]  /*1440*/  IADD3 R154, R154, -0x4, RZ ;  /* 0xfffffffc9a9a7810 */ /* 0x000fc80007ffe0ff */
[----:B------:R-:W-:Y:S02]  /*1450*/  ISETP.NE.AND P0, PT, R154, RZ, PT ;  /* 0x000000ff9a00720c */ /* 0x000fe40003f05270 */
[----:B------:R-:W-:Y:S01]  /*1460*/  IADD3 R151, R151, 0x4, RZ ;  /* 0x0000000497977810 */ /* 0x000fe20007ffe0ff */
[----:B--2---:R-:W-:-:S04]  /*1470*/  FFMA R52, R52, R53, R155 ;  /* 0x0000003534347223 */ /* 0x004fc8000000009b */
[----:B---3--:R-:W-:-:S04]  /*1480*/  FFMA R52, R55, R54, R52 ;  /* 0x0000003637347223 */ /* 0x008fc80000000034 */
[----:B----4-:R-:W-:-:S04]  /*1490*/  FFMA R52, R157, R156, R52 ;  /* 0x0000009c9d347223 */ /* 0x010fc80000000034 */
[----:B------:R-:W-:Y:S01]  /*14a0*/  FFMA R155, R159, R158, R52 ;  /* 0x0000009e9f9b7223 */ /* 0x000fe20000000034 */
[----:B-1---5:R-:W-:Y:S05]  /*14b0*/  @P0 BRA `(.L_x_165) ;  /* 0xfffffe8000000947 */ /* 0x022fea000383ffff */
.L_x_164:
[----:B------:R-:W-:-:S13]  /*14c0*/  ISETP.NE.AND P0, PT, R2, RZ, PT ;  /* 0x000000ff0200720c */ /* 0x000fda0003f05270 */
[----:B------:R-:W-:Y:S05]  /*14d0*/  @!P0 BRA `(.L_x_169) ;  /* 0x0000014000008947 */ /* 0x000fea0003800000 */
[C---:B------:R-:W-:Y:S02]  /*14e0*/  IADD3 R149, P1, R151.reuse, R149, RZ ;  /* 0x0000009597957210 */ /* 0x040fe40007f3e0ff */
[----:B------:R-:W-:-:S03]  /*14f0*/  IADD3 R151, P0, R151, R46, RZ ;  /* 0x0000002e97977210 */ /* 0x000fc60007f1e0ff */
[----:B------:R-:W-:Y:S01]  /*1500*/  IMAD.X R52, RZ, RZ, R153, P1 ;  /* 0x000000ffff347224 */ /* 0x000fe200008e0699 */
[----:B------:R-:W-:Y:S02]  /*1510*/  IADD3.X R54, RZ, R45, RZ, P0, !PT ;  /* 0x0000002dff367210 */ /* 0x000fe400007fe4ff */
[----:B------:R-:W-:Y:S02]  /*1520*/  LEA R42, P0, R151, c[0x0][0x160], 0x2 ;  /* 0x00005800972a7a11 */ /* 0x000fe400078010ff */
[----:B------:R-:W-:Y:S02]  /*1530*/  LEA R40, P1, R149, c[0x0][0x168], 0x2 ;  /* 0x00005a0095287a11 */ /* 0x000fe400078210ff */
[----:B------:R-:W-:Y:S02]  /*1540*/  LEA.HI.X R43, R151, c[0x0][0x164], R54, 0x2, P0 ;  /* 0x00005900972b7a11 */ /* 0x000fe400000f1436 */
[----:B------:R-:W-:-:S03]  /*1550*/  LEA.HI.X R41, R149, c[0x0][0x16c], R52, 0x2, P1 ;  /* 0x00005b0095297a11 */ /* 0x000fc600008f1434 */
        /* <DEDUP_REMOVED lines=12> */
.L_x_169:
[C---:B------:R-:W-:Y:S01]  /*1620*/  IMAD.IADD R40, R150.reuse, 0x1, -R44 ;  /* 0x0000000196287824 */ /* 0x040fe200078e0a2c */
[----:B------:R-:W-:Y:S01]  /*1630*/  IADD3 R150, R150, 0x1, RZ ;  /* 0x0000000196967810 */ /* 0x000fe20007ffe0ff */
[----:B------:R-:W-:-:S03]  /*1640*/  FMUL R155, R155, c[0x0][0x1b4] ;  /* 0x00006d009b9b7a20 */ /* 0x000fc60000400000 */
[----:B------:R-:W-:Y:S02]  /*1650*/  ISETP.GE.U32.AND P1, PT, R150, R47, PT ;  /* 0x0000002f9600720c */ /* 0x000fe40003f26070 */
[----:B------:R-:W-:-:S05]  /*1660*/  I2FP.F32.S32 R40, R40 ;  /* 0x0000002800287245 */ /* 0x000fca0000201400 */
[----:B-----5:R-:W-:-:S05]  /*1670*/  FFMA R40, R40, R48, R155 ;  /* 0x0000003028287223 */ /* 0x020fca000000009b */
[----:B------:R-:W-:-:S04]  /*1680*/  FSETP.GT.AND P0, PT, R40, R51, PT ;  /* 0x000000332800720b */ /* 0x000fc80003f04000 */
[----:B------:R-:W-:Y:S01]  /*1690*/  FSEL R51, R40, R51, P0 ;  /* 0x0000003328337208 */ /* 0x000fe20000000000 */
[----:B------:R-:W-:Y:S05]  /*16a0*/  @!P1 BRA `(.L_x_170) ;  /* 0xfffff30000009947 */ /* 0x000fea000383ffff */
[----:B------:R-:W-:Y:S05]  /*16b0*/  BSYNC B1 ;  /* 0x0000000000017941 */ /* 0x000fea0003800000 */
.L_x_163:
[----:B------:R-:W-:Y:S01]  /*16c0*/  BSSY B1, `(.L_x_171) ;  /* 0x00000dd000017945 */ /* 0x000fe20003800000 */
[----:B------:R-:W-:Y:S02]  /*16d0*/  IMAD.MOV.U32 R154, RZ, RZ, RZ ;  /* 0x000000ffff9a7224 */ /* 0x000fe400078e00ff */
[----:B------:R-:W-:-:S02]  /*16e0*/  IMAD.MOV.U32 R52, RZ, RZ, RZ ;  /* 0x000000ffff347224 */ /* 0x000fc400078e00ff */
.L_x_178:
[----:B------:R-:W-:Y:S01]  /*16f0*/  IMAD.MOV.U32 R41, RZ, RZ, c[0x0][0x198] ;  /* 0x00006600ff297624 */ /* 0x000fe200078e00ff */
[----:B------:R-:W-:Y:S01]  /*1700*/  MOV R149, RZ ;  /* 0x000000ff00957202 */ /* 0x000fe20000000f00 */
[----:B------:R-:W-:Y:S02]  /*1710*/  IMAD R40, R49, c[0x0][0x1a0], R154 ;  /* 0x0000680031287a24 */ /* 0x000fe400078e029a */
[----:B------:R-:W-:Y:S01]  /*1720*/  IMAD.MOV.U32 R156, RZ, RZ, RZ ;  /* 0x000000ffff9c7224 */ /* 0x000fe200078e00ff */
[----:B------:R-:W-:Y:S01]  /*1730*/  IADD3 R41, R41, -0x1, RZ ;  /* 0xffffffff29297810 */ /* 0x000fe20007ffe0ff */
[----:B------:R-:W-:-:S03]  /*1740*/  IMAD R53, R40, c[0x0][0x1a8], RZ ;  /* 0x00006a0028357a24 */ /* 0x000fc600078e02ff */
[----:B------:R-:W-:Y:S02]  /*1750*/  ISETP.GE.U32.AND P1, PT, R41, 0x3, PT ;  /* 0x000000032900780c */ /* 0x000fe40003f26070 */
[----:B------:R-:W-:-:S05]  /*1760*/  IADD3 R53, P0, R53, R50, RZ ;  /* 0x0000003235357210 */ /* 0x000fca0007f1e0ff */
[----:B------:R-:W-:-:S06]  /*1770*/  IMAD.X R153, RZ, RZ, RZ, P0 ;  /* 0x000000ffff997224 */ /* 0x000fcc00000e06ff */
[----:B-1----:R-:W-:Y:S05]  /*1780*/  @!P1 BRA `(.L_x_172) ;  /* 0x00000a8000009947 */ /* 0x002fea0003800000 */
[----:B------:R-:W-:Y:S01]  /*1790*/  IADD3 R155, -R2, c[0x0][0x198], RZ ;  /* 0x00006600029b7a10 */ /* 0x000fe20007ffe1ff */
[----:B------:R-:W-:Y:S02]  /*17a0*/  IMAD.MOV.U32 R156, RZ, RZ, RZ ;  /* 0x000000ffff9c7224 */ /* 0x000fe400078e00ff */
[----:B------:R-:W-:Y:S01]  /*17b0*/  IMAD.MOV.U32 R149, RZ, RZ, RZ ;  /* 0x000000ffff957224 */ /* 0x000fe200078e00ff */
[----:B------:R-:W-:-:S13]  /*17c0*/  ISETP.GT.AND P0, PT, R155, RZ, PT ;  /* 0x000000ff9b00720c */ /* 0x000fda0003f04270 */
[----:B------:R-:W-:Y:S05]  /*17d0*/  @!P0 BRA `(.L_x_173) ;  /* 0x000008b000008947 */ /* 0x000fea0003800000 */
[----:B------:R-:W-:Y:S02]  /*17e0*/  ISETP.GT.AND P1, PT, R155, 0xc, PT ;  /* 0x0000000c9b00780c */ /* 0x000fe40003f24270 */
[----:B------:R-:W-:-:S11]  /*17f0*/  PLOP3.LUT P0, PT, PT, PT, PT, 0x80, 0x0 ;  /* 0x000000000000781c */ /* 0x000fd60003f0f070 */
[----:B------:R-:W-:Y:S05]  /*1800*/  @!P1 BRA `(.L_x_174) ;  /* 0x0000058000009947 */ /* 0x000fea0003800000 */
[----:B------:R-:W-:-:S02]  /*1810*/  PLOP3.LUT P0, PT, PT, PT, PT, 0x8, 0x0 ;  /* 0x000000000000781c */ /* 0x000fc40003f0e170 */
.L_x_175:
[----:B------:R-:W-:-:S04]  /*1820*/  IADD3 R40, P1, R149, R46, RZ ;  /* 0x0000002e95287210 */ /* 0x000fc80007f3e0ff */
[----:B------:R-:W-:Y:S02]  /*1830*/  IADD3.X R41, RZ, R45, RZ, P1, !PT ;  /* 0x0000002dff297210 */ /* 0x000fe40000ffe4ff */
[----:B------:R-:W-:-:S04]  /*1840*/  LEA R150, P1, R40, c[0x0][0x160], 0x2 ;  /* 0x0000580028967a11 */ /* 0x000fc800078210ff */
[----:B------:R-:W-:Y:S02]  /*1850*/  LEA.HI.X R151, R40, c[0x0][0x164], R41, 0x2, P1 ;  /* 0x0000590028977a11 */ /* 0x000fe400008f1429 */
[----:B------:R-:W-:-:S03]  /*1860*/  IADD3 R40, P1, R149, R53, RZ ;  /* 0x0000003595287210 */ /* 0x000fc60007f3e0ff */
[----:B------:R0:W2:Y:S02]  /*1870*/  LDG.E.CONSTANT R42, [R150.64+0x4] ;  /* 0x0000040a962a7981 */ /* 0x0000a4000c1e9900 */
[----:B------:R-:W-:Y:S01]  /*1880*/  IMAD.X R41, RZ, RZ, R153, P1 ;  /* 0x000000ffff297224 */ /* 0x000fe200008e0699 */
[C---:B------:R-:W-:Y:S01]  /*1890*/  LEA R54, P1, R40.reuse, c[0x0][0x168], 0x2 ;  /* 0x00005a0028367a11 */ /* 0x040fe200078210ff */
[----:B------:R0:W3:Y:S03]  /*18a0*/  LDG.E.CONSTANT R158, [R150.64+0x8] ;  /* 0x0000080a969e7981 */ /* 0x0000e6000c1e9900 */
[----:B------:R-:W-:Y:S02]  /*18b0*/  LEA.HI.X R55, R40, c[0x0][0x16c], R41, 0x2, P1 ;  /* 0x00005b0028377a11 */ /* 0x000fe400008f1429 */
[----:B------:R0:W4:Y:S04]  /*18c0*/  LDG.E.CONSTANT R40, [R150.64] ;  /* 0x0000000a96287981 */ /* 0x000128000c1e9900 */
[----:B------:R5:W4:Y:S04]  /*18d0*/  LDG.E.CONSTANT R41, [R54.64] ;  /* 0x0000000a36297981 */ /* 0x000b28000c1e9900 */
[----:B------:R5:W2:Y:S04]  /*18e0*/  LDG.E.CONSTANT R43, [R54.64+0x4] ;  /* 0x0000040a362b7981 */ /* 0x000aa8000c1e9900 */
[----:B------:R5:W3:Y:S04]  /*18f0*/  LDG.E.CONSTANT R157, [R54.64+0x8] ;  /* 0x0000080a369d7981 */ /* 0x000ae8000c1e9900 */
[----:B0-----:R-:W3:Y:S04]  /*1900*/  LDG.E.CONSTANT R150, [R150.64+0xc] ;  /* 0x00000c0a96967981 */ /* 0x001ee8000c1e9900 */
[----:B-----5:R0:W5:Y:S01]  /*1910*/  LDG.E.CONSTANT R55, [R54.64+0xc] ;  /* 0x00000c0a36377981 */ /* 0x020162000c1e9900 */
[----:B----4-:R-:W-:-:S04]  /*1920*/  FFMA R40, R41, R40, R156 ;  /* 0x0000002829287223 */ /* 0x010fc8000000009c */
[----:B--2---:R-:W-:-:S04]  /*1930*/  FFMA R40, R43, R42, R40 ;  /* 0x0000002a2b287223 */ /* 0x004fc80000000028 */
[----:B---3--:R-:W-:Y:S01]  /*1940*/  FFMA R156, R157, R158, R40 ;  /* 0x0000009e9d9c7223 */ /* 0x008fe20000000028 */
[----:B------:R-:W-:-:S04]  /*1950*/  IADD3 R40, R149, 0x4, RZ ;  /* 0x0000000495287810 */ /* 0x000fc80007ffe0ff */
[C---:B------:R-:W-:Y:S02]  /*1960*/  IADD3 R43, P1, R40.reuse, R46, RZ ;  /* 0x0000002e282b7210 */ /* 0x040fe40007f3e0ff */
[----:B------:R-:W-:-:S03]  /*1970*/  IADD3 R41, P2, R40, R53, RZ ;  /* 0x0000003528297210 */ /* 0x000fc60007f5e0ff */
[----:B------:R-:W-:Y:S01]  /*1980*/  IMAD.X R40, RZ, RZ, R45, P1 ;  /* 0x000000ffff287224 */ /* 0x000fe200008e062d */
[----:B------:R-:W-:Y:S01]  /*1990*/  LEA R42, P1, R43, c[0x0][0x160], 0x2 ;  /* 0x000058002b2a7a11 */ /* 0x000fe200078210ff */
[----:B------:R-:W-:-:S03]  /*19a0*/  IMAD.X R158, RZ, RZ, R153, P2 ;  /* 0x000000ffff9e7224 */ /* 0x000fc600010e0699 */
[----:B------:R-:W-:Y:S02]  /*19b0*/  LEA.HI.X R43, R43, c[0x0][0x164], R40, 0x2, P1 ;  /* 0x000059002b2b7a11 */ /* 0x000fe400008f1428 */
[----:B------:R-:W-:-:S03]  /*19c0*/  LEA R40, P1, R41, c[0x0][0x168], 0x2 ;  /* 0x00005a0029287a11 */ /* 0x000fc600078210ff */
[----:B------:R2:W3:Y:S01]  /*19d0*/  LDG.E.CONSTANT R160, [R42.64+0x4] ;  /* 0x0000040a2aa07981 */ /* 0x0004e2000c1e9900 */
[----:B------:R-:W-:-:S03]  /*19e0*/  LEA.HI.X R41, R41, c[0x0][0x16c], R158, 0x2, P1 ;  /* 0x00005b0029297a11 */ /* 0x000fc600008f149e */
[----:B------:R2:W4:Y:S04]  /*19f0*/  LDG.E.CONSTANT R158, [R42.64] ;  /* 0x0000000a2a9e7981 */ /* 0x000528000c1e9900 */
[----:B------:R1:W4:Y:S04]  /*1a00*/  LDG.E.CONSTANT R157, [R40.64] ;  /* 0x0000000a289d7981 */ /* 0x000328000c1e9900 */
[----:B------:R1:W3:Y:S04]  /*1a10*/  LDG.E.CONSTANT R159, [R40.64+0x4] ;  /* 0x0000040a289f7981 */ /* 0x0002e8000c1e9900 */
[----:B------:R1:W3:Y:S04]  /*1a20*/  LDG.E.CONSTANT R161, [R40.64+0x8] ;  /* 0x0000080a28a17981 */ /* 0x0002e8000c1e9900 */
[----:B------:R2:W3:Y:S01]  /*1a30*/  LDG.E.CONSTANT R162, [R42.64+0x8] ;  /* 0x0000080a2aa27981 */ /* 0x0004e2000c1e9900 */
[----:B0-----:R-:W-:Y:S01]  /*1a40*/  IADD3 R54, R149, 0x8, RZ ;  /* 0x0000000895367810 */ /* 0x001fe20007ffe0ff */
[----:B-----5:R-:W-:-:S03]  /*1a50*/  FFMA R156, R55, R150, R156 ;  /* 0x00000096379c7223 */ /* 0x020fc6000000009c */
[C---:B------:R-:W-:Y:S01]  /*1a60*/  IADD3 R151, P1, R54.reuse, R46, RZ ;  /* 0x0000002e36977210 */ /* 0x040fe20007f3e0ff */
[----:B-1----:R0:W5:Y:S01]  /*1a70*/  LDG.E.CONSTANT R41, [R40.64+0xc] ;  /* 0x00000c0a28297981 */ /* 0x002162000c1e9900 */
[----:B------:R-:W-:-:S03]  /*1a80*/  IADD3 R55, P2, R54, R53, RZ ;  /* 0x0000003536377210 */ /* 0x000fc60007f5e0ff */
[----:B------:R-:W-:Y:S01]  /*1a90*/  IMAD.X R54, RZ, RZ, R45, P1 ;  /* 0x000000ffff367224 */ /* 0x000fe200008e062d */
[C---:B------:R-:W-:Y:S01]  /*1aa0*/  LEA R150, P1, R151.reuse, c[0x0][0x160], 0x2 ;  /* 0x0000580097967a11 */ /* 0x040fe200078210ff */
[----:B--2---:R-:W5:Y:S03]  /*1ab0*/  LDG.E.CONSTANT R42, [R42.64+0xc] ;  /* 0x00000c0a2a2a7981 */ /* 0x004f66000c1e9900 */
[----:B------:R-:W-:Y:S02]  /*1ac0*/  LEA.HI.X R151, R151, c[0x0][0x164], R54, 0x2, P1 ;  /* 0x0000590097977a11 */ /* 0x000fe400008f1436 */
[----:B------:R-:W-:Y:S01]  /*1ad0*/  LEA R54, P1, R55, c[0x0][0x168], 0x2 ;  /* 0x00005a0037367a11 */ /* 0x000fe200078210ff */
[----:B----4-:R-:W-:Y:S01]  /*1ae0*/  FFMA R156, R157, R158, R156 ;  /* 0x0000009e9d9c7223 */ /* 0x010fe2000000009c */
[----:B------:R-:W-:-:S04]  /*1af0*/  IADD3.X R158, RZ, R153, RZ, P2, !PT ;  /* 0x00000099ff9e7210 */ /* 0x000fc800017fe4ff */
[----:B------:R-:W-:Y:S02]  /*1b00*/  LEA.HI.X R55, R55, c[0x0][0x16c], R158, 0x2, P1 ;  /* 0x00005b0037377a11 */ /* 0x000fe400008f149e */
[----:B------:R1:W2:Y:S04]  /*1b10*/  LDG.E.CONSTANT R158, [R150.64] ;  /* 0x0000000a969e7981 */ /* 0x0002a8000c1e9900 */
[----:B------:R4:W2:Y:S01]  /*1b20*/  LDG.E.CONSTANT R157, [R54.64] ;  /* 0x0000000a369d7981 */ /* 0x0008a2000c1e9900 */
[----:B---3--:R-:W-:-:S03]  /*1b30*/  FFMA R156, R159, R160, R156 ;  /* 0x000000a09f9c7223 */ /* 0x008fc6000000009c */
[----:B------:R4:W3:Y:S01]  /*1b40*/  LDG.E.CONSTANT R159, [R54.64+0x4] ;  /* 0x0000040a369f7981 */ /* 0x0008e2000c1e9900 */
[----:B------:R-:W-:-:S03]  /*1b50*/  FFMA R156, R161, R162, R156 ;  /* 0x000000a2a19c7223 */ /* 0x000fc6000000009c */
[----:B------:R1:W3:Y:S04]  /*1b60*/  LDG.E.CONSTANT R160, [R150.64+0x4] ;  /* 0x0000040a96a07981 */ /* 0x0002e8000c1e9900 */
[----:B------:R4:W3:Y:S04]  /*1b70*/  LDG.E.CONSTANT R161, [R54.64+0x8] ;  /* 0x0000080a36a17981 */ /* 0x0008e8000c1e9900 */
[----:B------:R1:W3:Y:S01]  /*1b80*/  LDG.E.CONSTANT R162, [R150.64+0x8] ;  /* 0x0000080a96a27981 */ /* 0x0002e2000c1e9900 */
[----:B0-----:R-:W-:Y:S01]  /*1b90*/  IADD3 R40, R149, 0xc, RZ ;  /* 0x0000000c95287810 */ /* 0x001fe20007ffe0ff */
[----:B-----5:R-:W-:-:S03]  /*1ba0*/  FFMA R156, R41, R42, R156 ;  /* 0x0000002a299c7223 */ /* 0x020fc6000000009c */
[C---:B------:R-:W-:Y:S01]  /*1bb0*/  IADD3 R43, P1, R40.reuse, R46, RZ ;  /* 0x0000002e282b7210 */ /* 0x040fe20007f3e0ff */
[----:B----4-:R-:W4:Y:S01]  /*1bc0*/  LDG.E.CONSTANT R55, [R54.64+0xc] ;  /* 0x00000c0a36377981 */ /* 0x010f22000c1e9900 */
[----:B------:R-:W-:-:S03]  /*1bd0*/  IADD3 R41, P2, R40, R53, RZ ;  /* 0x0000003528297210 */ /* 0x000fc60007f5e0ff */
[----:B------:R-:W-:Y:S01]  /*1be0*/  IMAD.X R40, RZ, RZ, R45, P1 ;  /* 0x000000ffff287224 */ /* 0x000fe200008e062d */
[C---:B------:R-:W-:Y:S01]  /*1bf0*/  LEA R42, P1, R43.reuse, c[0x0][0x160], 0x2 ;  /* 0x000058002b2a7a11 */ /* 0x040fe200078210ff */
[----:B-1----:R-:W4:Y:S03]  /*1c00*/  LDG.E.CONSTANT R150, [R150.64+0xc] ;  /* 0x00000c0a96967981 */ /* 0x002f26000c1e9900 */
[----:B------:R-:W-:Y:S02]  /*1c10*/  LEA.HI.X R43, R43, c[0x0][0x164], R40, 0x2, P1 ;  /* 0x000059002b2b7a11 */ /* 0x000fe400008f1428 */
[----:B------:R-:W-:-:S03]  /*1c20*/  LEA R40, P1, R41, c[0x0][0x168], 0x2 ;  /* 0x00005a0029287a11 */ /* 0x000fc600078210ff */
[----:B------:R-:W5:Y:S01]  /*1c30*/  LDG.E.CONSTANT R164, [R42.64+0xc] ;  /* 0x00000c0a2aa47981 */ /* 0x000f62000c1e9900 */
[----:B--2---:R-:W-:Y:S01]  /*1c40*/  FFMA R156, R157, R158, R156 ;  /* 0x0000009e9d9c7223 */ /* 0x004fe2000000009c */
[----:B------:R-:W-:-:S05]  /*1c50*/  IMAD.X R158, RZ, RZ, R153, P2 ;  /* 0x000000ffff9e7224 */ /* 0x000fca00010e0699 */
[----:B------:R-:W-:Y:S02]  /*1c60*/  LEA.HI.X R41, R41, c[0x0][0x16c], R158, 0x2, P1 ;  /* 0x00005b0029297a11 */ /* 0x000fe400008f149e */
[----:B------:R-:W2:Y:S01]  /*1c70*/  LDG.E.CONSTANT R158, [R42.64] ;  /* 0x0000000a2a9e7981 */ /* 0x000ea2000c1e9900 */
[----:B---3--:R-:W-:-:S03]  /*1c80*/  FFMA R156, R159, R160, R156 ;  /* 0x000000a09f9c7223 */ /* 0x008fc6000000009c */
[----:B------:R-:W2:Y:S04]  /*1c90*/  LDG.E.CONSTANT R157, [R40.64] ;  /* 0x0000000a289d7981 */ /* 0x000ea8000c1e9900 */
[----:B------:R-:W3:Y:S01]  /*1ca0*/  LDG.E.CONSTANT R159, [R40.64+0x4] ;  /* 0x0000040a289f7981 */ /* 0x000ee2000c1e9900 */
[----:B------:R-:W-:-:S03]  /*1cb0*/  FFMA R156, R161, R162, R156 ;  /* 0x000000a2a19c7223 */ /* 0x000fc6000000009c */
[----:B------:R-:W3:Y:S04]  /*1cc0*/  LDG.E.CONSTANT R160, [R42.64+0x4] ;  /* 0x0000040a2aa07981 */ /* 0x000ee8000c1e9900 */
[----:B------:R-:W5:Y:S04]  /*1cd0*/  LDG.E.CONSTANT R161, [R40.64+0x8] ;  /* 0x0000080a28a17981 */ /* 0x000f68000c1e9900 */
[----:B------:R-:W5:Y:S04]  /*1ce0*/  LDG.E.CONSTANT R162, [R42.64+0x8] ;  /* 0x0000080a2aa27981 */ /* 0x000f68000c1e9900 */
[----:B------:R-:W5:Y:S01]  /*1cf0*/  LDG.E.CONSTANT R163, [R40.64+0xc] ;  /* 0x00000c0a28a37981 */ /* 0x000f62000c1e9900 */
[----:B------:R-:W-:Y:S01]  /*1d00*/  IADD3 R155, R155, -0x10, RZ ;  /* 0xfffffff09b9b7810 */ /* 0x000fe20007ffe0ff */
[----:B----4-:R-:W-:-:S03]  /*1d10*/  FFMA R156, R55, R150, R156 ;  /* 0x00000096379c7223 */ /* 0x010fc6000000009c */
[----:B------:R-:W-:Y:S02]  /*1d20*/  ISETP.GT.AND P1, PT, R155, 0xc, PT ;  /* 0x0000000c9b00780c */ /* 0x000fe40003f24270 */
[----:B------:R-:W-:Y:S01]  /*1d30*/  IADD3 R149, R149, 0x10, RZ ;  /* 0x0000001095957810 */ /* 0x000fe20007ffe0ff */
[----:B--2---:R-:W-:-:S04]  /*1d40*/  FFMA R156, R157, R158, R156 ;  /* 0x0000009e9d9c7223 */ /* 0x004fc8000000009c */
[----:B---3--:R-:W-:-:S04]  /*1d50*/  FFMA R156, R159, R160, R156 ;  /* 0x000000a09f9c7223 */ /* 0x008fc8000000009c */
[----:B-----5:R-:W-:-:S04]  /*1d60*/  FFMA R156, R161, R162, R156 ;  /* 0x000000a2a19c7223 */ /* 0x020fc8000000009c */
[----:B------:R-:W-:Y:S01]  /*1d70*/  FFMA R156, R163, R164, R156 ;  /* 0x000000a4a39c7223 */ /* 0x000fe2000000009c */
[----:B------:R-:W-:Y:S05]  /*1d80*/  @P1 BRA `(.L_x_175) ;  /* 0xfffffa9000001947 */ /* 0x000fea000383ffff */
.L_x_174:
[----:B------:R-:W-:-:S13]  /*1d90*/  ISETP.GT.AND P1, PT, R155, 0x4, PT ;  /* 0x000000049b00780c */ /* 0x000fda0003f24270 */
[----:B------:R-:W-:Y:S05]  /*1da0*/  @!P1 BRA `(.L_x_176) ;  /* 0x000002c000009947 */ /* 0x000fea0003800000 */
[----:B------:R-:W-:-:S05]  /*1db0*/  IADD3 R40, P0, R149, R46, RZ ;  /* 0x0000002e95287210 */ /* 0x000fca0007f1e0ff */
[----:B------:R-:W-:Y:S01]  /*1dc0*/  IMAD.X R41, RZ, RZ, R45, P0 ;  /* 0x000000ffff297224 */ /* 0x000fe200000e062d */
[----:B------:R-:W-:-:S04]  /*1dd0*/  LEA R150, P0, R40, c[0x0][0x160], 0x2 ;  /* 0x0000580028967a11 */ /* 0x000fc800078010ff */
[----:B------:R-:W-:Y:S02]  /*1de0*/  LEA.HI.X R151, R40, c[0x0][0x164], R41, 0x2, P0 ;  /* 0x0000590028977a11 */ /* 0x000fe400000f1429 */
[----:B------:R-:W-:-:S03]  /*1df0*/  IADD3 R40, P0, R149, R53, RZ ;  /* 0x0000003595287210 */ /* 0x000fc60007f1e0ff */
[----:B------:R-:W2:Y:S02]  /*1e00*/  LDG.E.CONSTANT R42, [R150.64+0x4] ;  /* 0x0000040a962a7981 */ /* 0x000ea4000c1e9900 */
[----:B------:R-:W-:Y:S01]  /*1e10*/  IMAD.X R41, RZ, RZ, R153, P0 ;  /* 0x000000ffff297224 */ /* 0x000fe200000e0699 */
[C---:B------:R-:W-:Y:S01]  /*1e20*/  LEA R54, P0, R40.reuse, c[0x0][0x168], 0x2 ;  /* 0x00005a0028367a11 */ /* 0x040fe200078010ff */
[----:B------:R-:W3:Y:S03]  /*1e30*/  LDG.E.CONSTANT R158, [R150.64+0x8] ;  /* 0x0000080a969e7981 */ /* 0x000ee6000c1e9900 */
[----:B------:R-:W-:Y:S02]  /*1e40*/  LEA.HI.X R55, R40, c[0x0][0x16c], R41, 0x2, P0 ;  /* 0x00005b0028377a11 */ /* 0x000fe400000f1429 */
[----:B------:R-:W4:Y:S04]  /*1e50*/  LDG.E.CONSTANT R40, [R150.64] ;  /* 0x0000000a96287981 */ /* 0x000f28000c1e9900 */
[----:B------:R-:W4:Y:S04]  /*1e60*/  LDG.E.CONSTANT R41, [R54.64] ;  /* 0x0000000a36297981 */ /* 0x000f28000c1e9900 */
[----:B------:R-:W2:Y:S04]  /*1e70*/  LDG.E.CONSTANT R43, [R54.64+0x4] ;  /* 0x0000040a362b7981 */ /* 0x000ea8000c1e9900 */
[----:B------:R-:W3:Y:S01]  /*1e80*/  LDG.E.CONSTANT R157, [R54.64+0x8] ;  /* 0x0000080a369d7981 */ /* 0x000ee2000c1e9900 */
[----:B----4-:R-:W-:-:S04]  /*1e90*/  FFMA R40, R41, R40, R156 ;  /* 0x0000002829287223 */ /* 0x010fc8000000009c */
[----:B--2---:R-:W-:-:S04]  /*1ea0*/  FFMA R40, R43, R42, R40 ;  /* 0x0000002a2b287223 */ /* 0x004fc80000000028 */
[----:B---3--:R-:W-:Y:S01]  /*1eb0*/  FFMA R156, R157, R158, R40 ;  /* 0x0000009e9d9c7223 */ /* 0x008fe20000000028 */
[----:B------:R-:W-:Y:S01]  /*1ec0*/  IADD3 R40, R149, 0x4, RZ ;  /* 0x0000000495287810 */ /* 0x000fe20007ffe0ff */
[----:B------:R0:W2:Y:S03]  /*1ed0*/  LDG.E.CONSTANT R157, [R54.64+0xc] ;  /* 0x00000c0a369d7981 */ /* 0x0000a6000c1e9900 */
[C---:B------:R-:W-:Y:S01]  /*1ee0*/  IADD3 R41, P1, R40.reuse, R53, RZ ;  /* 0x0000003528297210 */ /* 0x040fe20007f3e0ff */
[----:B------:R3:W2:Y:S01]  /*1ef0*/  LDG.E.CONSTANT R158, [R150.64+0xc] ;  /* 0x00000c0a969e7981 */ /* 0x0006a2000c1e9900 */
[----:B------:R-:W-:Y:S02]  /*1f00*/  IADD3 R43, P0, R40, R46, RZ ;  /* 0x0000002e282b7210 */ /* 0x000fe40007f1e0ff */
[----:B------:R-:W-:Y:S02]  /*1f10*/  IADD3.X R42, RZ, R153, RZ, P1, !PT ;  /* 0x00000099ff2a7210 */ /* 0x000fe40000ffe4ff */
[----:B------:R-:W-:Y:S01]  /*1f20*/  LEA R40, P1, R41, c[0x0][0x168], 0x2 ;  /* 0x00005a0029287a11 */ /* 0x000fe200078210ff */
[----:B------:R-:W-:-:S03]  /*1f30*/  IMAD.X R160, RZ, RZ, R45, P0 ;  /* 0x000000ffffa07224 */ /* 0x000fc600000e062d */
[----:B------:R-:W-:Y:S02]  /*1f40*/  LEA.HI.X R41, R41, c[0x0][0x16c], R42, 0x2, P1 ;  /* 0x00005b0029297a11 */ /* 0x000fe400008f142a */
[----:B------:R-:W-:-:S03]  /*1f50*/  LEA R42, P0, R43, c[0x0][0x160], 0x2 ;  /* 0x000058002b2a7a11 */ /* 0x000fc600078010ff */
[----:B0-----:R-:W4:Y:S01]  /*1f60*/  LDG.E.CONSTANT R55, [R40.64] ;  /* 0x0000000a28377981 */ /* 0x001f22000c1e9900 */
[----:B------:R-:W-:-:S03]  /*1f70*/  LEA.HI.X R43, R43, c[0x0][0x164], R160, 0x2, P0 ;  /* 0x000059002b2b7a11 */ /* 0x000fc600000f14a0 */
[----:B---3--:R-:W3:Y:S04]  /*1f80*/  LDG.E.CONSTANT R151, [R40.64+0x4] ;  /* 0x0000040a28977981 */ /* 0x008ee8000c1e9900 */
[----:B------:R-:W4:Y:S04]  /*1f90*/  LDG.E.CONSTANT R54, [R42.64] ;  /* 0x0000000a2a367981 */ /* 0x000f28000c1e9900 */
[----:B------:R-:W3:Y:S04]  /*1fa0*/  LDG.E.CONSTANT R150, [R42.64+0x4] ;  /* 0x0000040a2a967981 */ /* 0x000ee8000c1e9900 */
[----:B------:R-:W5:Y:S04]  /*1fb0*/  LDG.E.CONSTANT R159, [R40.64+0x8] ;  /* 0x0000080a289f7981 */ /* 0x000f68000c1e9900 */
[----:B------:R-:W5:Y:S04]  /*1fc0*/  LDG.E.CONSTANT R160, [R42.64+0x8] ;  /* 0x0000080a2aa07981 */ /* 0x000f68000c1e9900 */
[----:B------:R-:W5:Y:S04]  /*1fd0*/  LDG.E.CONSTANT R161, [R40.64+0xc] ;  /* 0x00000c0a28a17981 */ /* 0x000f68000c1e9900 */
[----:B------:R-:W5:Y:S01]  /*1fe0*/  LDG.E.CONSTANT R162, [R42.64+0xc] ;  /* 0x00000c0a2aa27981 */ /* 0x000f62000c1e9900 */
[----:B------:R-:W-:-:S02]  /*1ff0*/  PLOP3.LUT P0, PT, PT, PT, PT, 0x8, 0x0 ;  /* 0x000000000000781c */ /* 0x000fc40003f0e170 */
[----:B------:R-:W-:Y:S02]  /*2000*/  IADD3 R155, R155, -0x8, RZ ;  /* 0xfffffff89b9b7810 */ /* 0x000fe40007ffe0ff */
[----:B------:R-:W-:Y:S01]  /*2010*/  IADD3 R149, R149, 0x8, RZ ;  /* 0x0000000895957810 */ /* 0x000fe20007ffe0ff */
[----:B--2---:R-:W-:-:S04]  /*2020*/  FFMA R156, R157, R158, R156 ;  /* 0x0000009e9d9c7223 */ /* 0x004fc8000000009c */
[----:B----4-:R-:W-:-:S04]  /*2030*/  FFMA R54, R55, R54, R156 ;  /* 0x0000003637367223 */ /* 0x010fc8000000009c */
[----:B---3--:R-:W-:-:S04]  /*2040*/  FFMA R54, R151, R150, R54 ;  /* 0x0000009697367223 */ /* 0x008fc80000000036 */
[----:B-----5:R-:W-:-:S04]  /*2050*/  FFMA R54, R159, R160, R54 ;  /* 0x000000a09f367223 */ /* 0x020fc80000000036 */
[----:B------:R-:W-:-:S01]  /*2060*/  FFMA R156, R161, R162, R54 ;  /* 0x000000a2a19c7223 */ /* 0x000fc20000000036 */
.L_x_176:
[----:B------:R-:W-:-:S13]  /*2070*/  ISETP.NE.OR P0, PT, R155, RZ, P0 ;  /* 0x000000ff9b00720c */ /* 0x000fda0000705670 */
[----:B------:R-:W-:Y:S05]  /*2080*/  @!P0 BRA `(.L_x_172) ;  /* 0x0000018000008947 */ /* 0x000fea0003800000 */
.L_x_173:
        /* <DEDUP_REMOVED lines=9> */
[----:B------:R-:W-:Y:S01]  /*2120*/  LEA.HI.X R41, R41, c[0x0][0x16c], R54, 0x2, P0 ;  /* 0x00005b0029297a11 */ /* 0x000fe200000f1436 */
[----:B------:R-:W4:Y:S04]  /*2130*/  LDG.E.CONSTANT R160, [R42.64+0xc] ;  /* 0x00000c0a2aa07981 */ /* 0x000f28000c1e9900 */
[----:B------:R-:W5:Y:S04]  /*2140*/  LDG.E.CONSTANT R54, [R42.64] ;  /* 0x0000000a2a367981 */ /* 0x000f68000c1e9900 */
[----:B------:R-:W5:Y:S04]  /*2150*/  LDG.E.CONSTANT R55, [R40.64] ;  /* 0x0000000a28377981 */ /* 0x000f68000c1e9900 */
[----:B------:R-:W2:Y:S04]  /*2160*/  LDG.E.CONSTANT R151, [R40.64+0x4] ;  /* 0x0000040a28977981 */ /* 0x000ea8000c1e9900 */
[----:B------:R-:W3:Y:S04]  /*2170*/  LDG.E.CONSTANT R157, [R40.64+0x8] ;  /* 0x0000080a289d7981 */ /* 0x000ee8000c1e9900 */
[----:B------:R-:W4:Y:S01]  /*2180*/  LDG.E.CONSTANT R159, [R40.64+0xc] ;  /* 0x00000c0a289f7981 */ /* 0x000f22000c1e9900 */
[----:B------:R-:W-:-:S04]  /*2190*/  IADD3 R155, R155, -0x4, RZ ;  /* 0xfffffffc9b9b7810 */ /* 0x000fc80007ffe0ff */
[----:B------:R-:W-:Y:S02]  /*21a0*/  ISETP.NE.AND P0, PT, R155, RZ, PT ;  /* 0x000000ff9b00720c */ /* 0x000fe40003f05270 */
[----:B------:R-:W-:Y:S01]  /*21b0*/  IADD3 R149, R149, 0x4, RZ ;  /* 0x0000000495957810 */ /* 0x000fe20007ffe0ff */
[----:B-----5:R-:W-:-:S04]  /*21c0*/  FFMA R54, R55, R54, R156 ;  /* 0x0000003637367223 */ /* 0x020fc8000000009c */
[----:B--2---:R-:W-:-:S04]  /*21d0*/  FFMA R54, R151, R150, R54 ;  /* 0x0000009697367223 */ /* 0x004fc80000000036 */
[----:B---3--:R-:W-:-:S04]  /*21e0*/  FFMA R54, R157, R158, R54 ;  /* 0x0000009e9d367223 */ /* 0x008fc80000000036 */
[----:B----4-:R-:W-:Y:S01]  /*21f0*/  FFMA R156, R159, R160, R54 ;  /* 0x000000a09f9c7223 */ /* 0x010fe20000000036 */
[----:B-1----:R-:W-:Y:S05]  /*2200*/  @P0 BRA `(.L_x_173) ;  /* 0xfffffe8000000947 */ /* 0x002fea000383ffff */
.L_x_172:
        /* <DEDUP_REMOVED lines=21> */
[----:B---3--:R-:W-:-:S03]  /*2360*/  @P0 FFMA R156, R55, R149, R156 ;  /* 0x00000095379c0223 */ /* 0x008fc6000000009c */
.L_x_177:
[----:B------:R-:W-:Y:S01]  /*2370*/  IMAD.IADD R40, R154, 0x1, -R44 ;  /* 0x000000019a287824 */ /* 0x000fe200078e0a2c */
[----:B------:R-:W-:Y:S01]  /*2380*/  FMUL R41, R156, c[0x0][0x1b4] ;  /* 0x00006d009c297a20 */ /* 0x000fe20000400000 */
[----:B------:R-:W-:Y:S01]  /*2390*/  IMAD.MOV.U32 R42, RZ, RZ, 0x437c0000 ;  /* 0x437c0000ff2a7424 */ /* 0x000fe200078e00ff */
[----:B------:R-:W-:Y:S02]  /*23a0*/  IADD3 R154, R154, 0x1, RZ ;  /* 0x000000019a9a7810 */ /* 0x000fe40007ffe0ff */
[----:B------:R-:W-:Y:S02]  /*23b0*/  I2FP.F32.S32 R40, R40 ;  /* 0x0000002800287245 */ /* 0x000fe40000201400 */
[----:B------:R-:W-:-:S03]  /*23c0*/  ISETP.GE.U32.AND P0, PT, R154, R47, PT ;  /* 0x0000002f9a00720c */ /* 0x000fc60003f06070 */
[----:B------:R-:W-:Y:S01]  /*23d0*/  FFMA R40, R40, R48, R41 ;  /* 0x0000003028287223 */ /* 0x000fe20000000029 */
[----:B------:R-:W-:-:S03]  /*23e0*/  IMAD.MOV.U32 R41, RZ, RZ, 0x3bbb989d ;  /* 0x3bbb989dff297424 */ /* 0x000fc600078e00ff */
        /* <DEDUP_REMOVED lines=8> */
[----:B0-----:R-:W-:Y:S01]  /*2470*/  FFMA R52, R41, R43, R52 ;  /* 0x0000002b29347223 */ /* 0x001fe20000000034 */
[----:B------:R-:W-:Y:S05]  /*2480*/  @!P0 BRA `(.L_x_178) ;  /* 0xfffff26000008947 */ /* 0x000fea000383ffff */
[----:B------:R-:W-:Y:S05]  /*2490*/  BSYNC B1 ;  /* 0x0000000000017941 */ /* 0x000fea0003800000 */
.L_x_171:
[----:B------:R-:W-:Y:S01]  /*24a0*/  FSETP.GT.AND P0, PT, R52, RZ, PT ;  /* 0x000000ff3400720b */ /* 0x000fe20003f04000 */
[----:B------:R-:W-:Y:S01]  /*24b0*/  BSSY B1, `(.L_x_179) ;  /* 0x0000010000017945 */ /* 0x000fe20003800000 */
[----:B------:R-:W-:-:S11]  /*24c0*/  MOV R53, RZ ;  /* 0x000000ff00357202 */ /* 0x000fd60000000f00 */
[----:B------:R-:W-:Y:S05]  /*24d0*/  @!P0 BRA `(.L_x_180) ;  /* 0x000000d000008947 */ /* 0x000fea0003800000 */
[----:B------:R-:W-:Y:S01]  /*24e0*/  IADD3 R40, R52, 0x1800000, RZ ;  /* 0x0180000034287810 */ /* 0x000fe20007ffe0ff */
[----:B------:R-:W-:Y:S03]  /*24f0*/  BSSY B2, `(.L_x_180) ;  /* 0x000000b000027945 */ /* 0x000fe60003800000 */
[----:B------:R-:W-:-:S04]  /*2500*/  LOP3.LUT R40, R40, 0x7f800000, RZ, 0xc0, !PT ;  /* 0x7f80000028287812 */ /* 0x000fc800078ec0ff */
[----:B------:R-:W-:-:S13]  /*2510*/  ISETP.GT.U32.AND P0, PT, R40, 0x1ffffff, PT ;  /* 0x01ffffff2800780c */ /* 0x000fda0003f04070 */
[----:B------:R-:W-:Y:S05]  /*2520*/  @P0 BRA `(.L_x_181) ;  /* 0x0000003000000947 */ /* 0x000fea0003800000 */
[----:B------:R-:W-:-:S02]  /*2530*/  MOV R42, 0x2550 ;  /* 0x00002550002a7802 */ /* 0x000fc40000000f00 */
[----:B-1----:R-:W-:Y:S05]  /*2540*/  CALL.REL.NOINC `($flash_attention$__cuda_sm20_rcp_rn_f32_slowpath) ;  /* 0x000198f000007944 */ /* 0x002fea0003c00000 */
[----:B------:R-:W-:Y:S05]  /*2550*/  BRA `(.L_x_182) ;  /* 0x0000004000007947 */ /* 0x000fea0003800000 */
.L_x_181:
[----:B------:R-:W0:Y:S02]  /*2560*/  MUFU.RCP R53, R52 ;  /* 0x0000003400357308 */ /* 0x000e240000001000 */
[----:B0-----:R-:W-:-:S04]  /*2570*/  FFMA R40, R52, R53, -1 ;  /* 0xbf80000034287423 */ /* 0x001fc80000000035 */
[----:B------:R-:W-:-:S04]  /*2580*/  FADD.FTZ R40, -R40, -RZ ;  /* 0x800000ff28287221 */ /* 0x000fc80000010100 */
[----:B------:R-:W-:-:S02]  /*2590*/  FFMA R53, R53, R40, R53 ;  /* 0x0000002835357223 */ /* 0x000fc40000000035 */
.L_x_182:
[----:B------:R-:W-:Y:S05]  /*25a0*/  BSYNC B2 ;  /* 0x0000000000027941 */ /* 0x000fea0003800000 */
.L_x_180:
[----:B------:R-:W-:Y:S05]  /*25b0*/  BSYNC B1 ;  /* 0x0000000000017941 */ /* 0x000fea0003800000 */
.L_x_179:
[----:B------:R-:W-:-:S05]  /*25c0*/  IMAD.MOV.U32 R54, RZ, RZ, RZ ;  /* 0x000000ffff367224 */ /* 0x000fca00078e00ff */
.L_x_196:
[----:B--2---:R-:W-:-:S04]  /*25d0*/  IADD3 R55, -R54, c[0x0][0x198], RZ ;  /* 0x0000660036377a10 */ /* 0x004fc80007ffe1ff */
[----:B------:R-:W-:-:S04]  /*25e0*/  IMNMX.U32 R55, R55, 0x80, PT ;  /* 0x0000008037377817 */ /* 0x000fc80003800000 */
[----:B------:R-:W-:-:S13]  /*25f0*/  ISETP.NE.AND P0, PT, R55, RZ, PT ;  /* 0x000000ff3700720c */ /* 0x000fda0003f05270 */
[----:B0-----:R-:W-:Y:S05]  /*2600*/  @!P0 BRA `(.L_x_183) ;  /* 0x000113e000008947 */ /* 0x001fea0003800000 */
[----:B------:R-:W-:Y:S01]  /*2610*/  PRMT R40, R55, 0x9910, RZ ;  /* 0x0000991037287816 */ /* 0x000fe200000000ff */
[----:B------:R-:W-:-:S03]  /*2620*/  IMAD.MOV.U32 R5, RZ, RZ, RZ ;  /* 0x000000ffff057224 */ /* 0x000fc600078e00ff */
[----:B------:R-:W-:-:S13]  /*2630*/  ISETP.NE.AND P0, PT, R40, 0x1, PT ;  /* 0x000000012800780c */ /* 0x000fda0003f05270 */
[----:B------:R-:W-:Y:S05]  /*2640*/  @!P0 BRA `(.L_x_183) ;  /* 0x000113a000008947 */ /* 0x000fea0003800000 */
[----:B------:R-:W-:Y:S01]  /*2650*/  ISETP.NE.AND P0, PT, R40, 0x2, PT ;  /* 0x000000022800780c */ /* 0x000fe20003f05270 */
[----:B------:R-:W-:-:S12]  /*2660*/  IMAD.MOV.U32 R6, RZ, RZ, RZ ;  /* 0x000000ffff067224 */ /* 0x000fd800078e00ff */
[----:B------:R-:W-:Y:S01]  /*2670*/  @!P0 IMAD.MOV.U32 R5, RZ, RZ, RZ ;  /* 0x000000ffff058224 */ /* 0x000fe200078e00ff */
[----:B------:R-:W-:Y:S05]  /*2680*/  @!P0 BRA `(.L_x_183) ;  /* 0x0001136000008947 */ /* 0x000fea0003800000 */
[----:B------:R-:W-:Y:S01]  /*2690*/  ISETP.GE.U32.AND P0, PT, R55, 0x4, PT ;  /* 0x000000043700780c */ /* 0x000fe20003f06070 */
[----:B------:R-:W-:Y:S01]  /*26a0*/  IMAD.MOV.U32 R5, RZ, RZ, RZ ;  /* 0x000000ffff057224 */ /* 0x000fe200078e00ff */
[----:B------:R-:W-:-:S11]  /*26b0*/  MOV R7, RZ ;  /* 0x000000ff00077202 */ /* 0x000fd60000000f00 */
[----:B------:R-:W-:Y:S05]  /*26c0*/  @!P0 BRA `(.L_x_183) ;  /* 0x0001132000008947 */ /* 0x000fea0003800000 */
[----:B------:R-:W-:Y:S01]  /*26d0*/  ISETP.NE.AND P0, PT, R55, 0x4, PT ;  /* 0x000000043700780c */ /* 0x000fe20003f05270 */
[----:B------:R-:W-:Y:S02]  /*26e0*/  IMAD.MOV.U32 R8, RZ, RZ, RZ ;  /* 0x000000ffff087224 */ /* 0x000fe400078e00ff */
[----:B------:R-:W-:Y:S02]  /*26f0*/  IMAD.MOV.U32 R7, RZ, RZ, RZ ;  /* 0x000000ffff077224 */ /* 0x000fe400078e00ff */
[----:B------:R-:W-:-:S08]  /*2700*/  IMAD.MOV.U32 R5, RZ, RZ, RZ ;  /* 0x000000ffff057224 */ /* 0x000fd000078e00ff */
[----:B------:R-:W-:Y:S05]  /*2710*/  @!P0 BRA `(.L_x_183) ;  /* 0x000112d000008947 */ /* 0x000fea0003800000 */
[----:B------:R-:W-:Y:S01]  /*2720*/  ISETP.GE.U32.AND P0, PT, R55, 0x6, PT ;  /* 0x000000063700780c */ /* 0x000fe20003f06070 */
[----:B------:R-:W-:Y:S01]  /*2730*/  CS2R R8, SRZ ;  /* 0x0000000000087805 */ /* 0x000fe2000001ff00 */
[----:B------:R-:W-:Y:S01]  /*2740*/  MOV R7, RZ ;  /* 0x000000ff00077202 */ /* 0x000fe20000000f00 */
[----:B------:R-:W-:-:S10]  /*2750*/  IMAD.MOV.U32 R5, RZ, RZ, RZ ;  /* 0x000000ffff057224 */ /* 0x000fd400078e00ff */
[----:B------:R-:W-:Y:S05]  /*2760*/  @!P0 BRA `(.L_x_183) ;  /* 0x0001128000008947 */ /* 0x000fea0003800000 */
[----:B------:R-:W-:Y:S01]  /*2770*/  ISETP.NE.AND P0, PT, R55, 0x6, PT ;  /* 0x000000063700780c */ /* 0x000fe20003f05270 */
[----:B------:R-:W-:Y:S01]  /*2780*/  IMAD.MOV.U32 R10, RZ, RZ, RZ ;  /* 0x000000ffff0a7224 */ /* 0x000fe200078e00ff */
[----:B------:R-:W-:Y:S01]  /*2790*/  CS2R R8, SRZ ;  /* 0x0000000000087805 */ /* 0x000fe2000001ff00 */
[----:B------:R-:W-:Y:S02]  /*27a0*/  IMAD.MOV.U32 R7, RZ, RZ, RZ ;  /* 0x000000ffff077224 */ /* 0x000fe400078e00ff */
[----:B------:R-:W-:-:S08]  /*27b0*/  IMAD.MOV.U32 R5, RZ, RZ, RZ ;  /* 0x000000ffff057224 */ /* 0x000fd000078e00ff */
[----:B------:R-:W-:Y:S05]  /*27c0*/  @!P0 BRA `(.L_x_183) ;  /* 0x0001122000008947 */ /* 0x000fea0003800000 */
[----:B------:R-:W-:Y:S01]  /*27d0*/  ISETP.GE.U32.AND P0, PT, R55, 0x8, PT ;  /* 0x000000083700780c */ /* 0x000fe20003f06070 */
[----:B------:R-:W-:Y:S01]  /*27e0*/  CS2R R10, SRZ ;  /* 0x00000000000a7805 */ /* 0x000fe2000001ff00 */
[----:B------:R-:W-:Y:S01]  /*27f0*/  CS2R R8, SRZ ;  /* 0x0000000000087805 */ /* 0x000fe2000001ff00 */
[----:B------:R-:W-:Y:S01]  /*2800*/  MOV R7, RZ ;  /* 0x000000ff00077202 */ /* 0x000fe20000000f00 */
[----:B------:R-:W-:-:S09]  /*2810*/  IMAD.MOV.U32 R5, RZ, RZ, RZ ;  /* 0x000000ffff057224 */ /* 0x000fd200078e00ff */
[----:B------:R-:W-:Y:S05]  /*2820*/  @!P0 BRA `(.L_x_183) ;  /* 0x000111c000008947 */ /* 0x000fea0003800000 */
[----:B------:R-:W-:Y:S01]  /*2830*/  ISETP.NE.AND P0, PT, R55, 0x8, PT ;  /* 0x000000083700780c */ /* 0x000fe20003f05270 */
[----:B------:R-:W-:Y:S01]  /*2840*/  IMAD.MOV.U32 R12, RZ, RZ, RZ ;  /* 0x000000ffff0c7224 */ /* 0x000fe200078e00ff */
[----:B------:R-:W-:Y:S01]  /*2850*/  CS2R R10, SRZ ;  /* 0x00000000000a7805 */ /* 0x000fe2000001ff00 */
[----:B------:R-:W-:Y:S01]  /*2860*/  CS2R R8, SRZ ;  /* 0x0000000000087805 */ /* 0x000fe2000001ff00 */
[----:B------:R-:W-:Y:S02]  /*2870*/  IMAD.MOV.U32 R7, RZ, RZ, RZ ;  /* 0x000000ffff077224 */ /* 0x000fe400078e00ff */
[----:B------:R-:W-:-:S07]  /*2880*/  IMAD.MOV.U32 R5, RZ, RZ, RZ ;  /* 0x000000ffff057224 */ /* 0x000fce00078e00ff */
[----:B------:R-:W-:Y:S05]  /*2890*/  @!P0 BRA `(.L_x_183) ;  /* 0x0001115000008947 */ /* 0x000fea0003800000 */
[----:B------:R-:W-:Y:S01]  /*28a0*/  ISETP.GE.U32.AND P0, PT, R55, 0xa, PT ;  /* 0x0000000a3700780c */ /* 0x000fe20003f06070 */
[----:B------:R-:W-:Y:S01]  /*28b0*/  CS2R R12, SRZ ;  /* 0x00000000000c7805 */ /* 0x000fe2000001ff00 */
[----:B------:R-:W-:Y:S01]  /*28c0*/  CS2R R10, SRZ ;  /* 0x00000000000a7805 */ /* 0x000fe2000001ff00 */
[----:B------:R-:W-:Y:S01]  /*28d0*/  CS2R R8, SRZ ;  /* 0x0000000000087805 */ /* 0x000fe2000001ff00 */
[----:B------:R-:W-:Y:S01]  /*28e0*/  MOV R7, RZ ;  /* 0x000000ff00077202 */ /* 0x000fe20000000f00 */
[----:B------:R-:W-:-:S08]  /*28f0*/  IMAD.MOV.U32 R5, RZ, RZ, RZ ;  /* 0x000000ffff057224 */ /* 0x000fd000078e00ff */
[----:B------:R-:W-:Y:S05]  /*2900*/  @!P0 BRA `(.L_x_183) ;  /* 0x000110e000008947 */ /* 0x000fea0003800000 */
[----:B------:R-:W-:Y:S01]  /*2910*/  ISETP.NE.AND P0, PT, R55, 0xa, PT ;  /* 0x0000000a3700780c */ /* 0x000fe20003f05270 */
[----:B------:R-:W-:Y:S01]  /*2920*/  IMAD.MOV.U32 R14, RZ, RZ, RZ ;  /* 0x000000ffff0e7224 */ /* 0x000fe200078e00ff */
[----:B------:R-:W-:Y:S01]  /*2930*/  CS2R R12, SRZ ;  /* 0x00000000000c7805 */ /* 0x000fe2000001ff00 */
[----:B------:R-:W-:Y:S01]  /*2940*/  CS2R R10, SRZ ;  /* 0x00000000000a7805 */ /* 0x000fe2000001ff00 */
[----:B------:R-:W-:Y:S01]  /*2950*/  CS2R R8, SRZ ;  /* 0x0000000000087805 */ /* 0x000fe2000001ff00 */
[----:B------:R-:W-:Y:S02]  /*2960*/  IMAD.MOV.U32 R7, RZ, RZ, RZ ;  /* 0x000000ffff077224 */ /* 0x000fe400078e00ff */
[----:B------:R-:W-:-:S06]  /*2970*/  IMAD.MOV.U32 R5, RZ, RZ, RZ ;  /* 0x000000ffff057224 */ /* 0x000fcc00078e00ff */
[----:B------:R-:W-:Y:S05]  /*2980*/  @!P0 BRA `(.L_x_183) ;  /* 0x0001106000008947 */ /* 0x000fea0003800000 */
[----:B------:R-:W-:Y:S01]  /*2990*/  ISETP.GE.U32.AND P0, PT, R55, 0xc, PT ;  /* 0x0000000c3700780c */ /* 0x000fe20003f06070 */
[----:B------:R-:W-:Y:S01]  /*29a0*/  CS2R R14, SRZ ;  /* 0x00000000000e7805 */ /* 0x000fe2000001ff00 */
[----:B------:R-:W-:Y:S01]  /*29b0*/  CS2R R12, SRZ ;  /* 0x00000000000c7805 */ /* 0x000fe2000001ff00 */
[----:B------:R-:W-:Y:S01]  /*29c0*/  CS2R R10, SRZ ;  /* 0x00000000000a7805 */ /* 0x000fe2000001ff00 */
[----:B------:R-:W-:Y:S01]  /*29d0*/  CS2R R8, SRZ ;  /* 0x0000000000087805 */ /* 0x000fe2000001ff00 */
[----:B------:R-:W-:Y:S01]  /*29e0*/  MOV R7, RZ ;  /* 0x000000ff00077202 */ /* 0x000fe20000000f00 */
[----:B------:R-:W-:-:S07]  /*29f0*/  IMAD.MOV.U32 R5, RZ, RZ, RZ ;  /* 0x000000ffff057224 */ /* 0x000fce00078e00ff */
[----:B------:R-:W-:Y:S05]  /*2a00*/  @!P0 BRA `(.L_x_183) ;  /* 0x00010fe000008947 */ /* 0x000fea0003800000 */
[----:B------:R-:W-:Y:S01]  /*2a10*/  ISETP.NE.AND P0, PT, R55, 0xc, PT ;  /* 0x0000000c3700780c */ /* 0x000fe20003f05270 */
[----:B------:R-:W-:Y:S01]  /*2a20*/  IMAD.MOV.U32 R16, RZ, RZ, RZ ;  /* 0x000000ffff107224 */ /* 0x000fe200078e00ff */
[----:B------:R-:W-:Y:S01]  /*2a30*/  CS2R R14, SRZ ;  /* 0x00000000000e7805 */ /* 0x000fe2000001ff00 */
[----:B------:R-:W-:Y:S01]  /*2a40*/  CS2R R12, SRZ ;  /* 0x00000000000c7805 */ /* 0x000fe2000001ff00 */
[----:B------:R-:W-:Y:S01]  /*2a50*/  CS2R R10, SRZ ;  /* 0x00000000000a7805 */ /* 0x000fe2000001ff00 */
[----:B------:R-:W-:Y:S01]  /*2a60*/  CS2R R8, SRZ ;  /* 0x0000000000087805 */ /* 0x000fe2000001ff00 */
[----:B------:R-:W-:Y:S02]  /*2a70*/  IMAD.MOV.U32 R7, RZ, RZ, RZ ;  /* 0x000000ffff077224 */ /* 0x000fe400078e00ff */
        /* <DEDUP_REMOVED lines=8> */
[----:B------:R-:W-:Y:S01]  /*2b00*/  MOV R7, RZ ;  /* 0x000000ff00077202 */ /* 0x000fe20000000f00 */
        /* <DEDUP_REMOVED lines=66> */
[----:B------:R-:W-:-:S03]  /*2f30*/  IMAD.MOV.U32 R5, RZ, RZ, RZ ;  /* 0x000000ffff057224 */ /* 0x000fc600078e00ff */
        /* <DEDUP_REMOVED lines=25> */
[----:B------:R-:W-:-:S02]  /*30d0*/  IMAD.MOV.U32 R5, RZ, RZ, RZ ;  /* 0x000000ffff057224 */ /* 0x000fc400078e00ff */
        /* <DEDUP_REMOVED lines=4241> */
.L_x_183:
[----:B------:R-:W-:Y:S01]  /*139f0*/  BSSY B1, `(.L_x_184) ;  /* 0x00002df000017945 */ /* 0x000fe20003800000 */
[----:B------:R-:W-:-:S04]  /*13a00*/  MOV R150, RZ ;  /* 0x000000ff00967202 */ /* 0x000fc80000000f00 */
.L_x_193:
[----:B------:R-:W-:Y:S02]  /*13a10*/  IMAD.MOV.U32 R41, RZ, RZ, c[0x0][0x198] ;  /* 0x00006600ff297624 */ /* 0x000fe400078e00ff */
[----:B------:R-:W-:-:S02]  /*13a20*/  IMAD R40, R49, c[0x0][0x1a0], R150 ;  /* 0x0000680031287a24 */ /* 0x000fc400078e0296 */
[----:B------:R-:W-:Y:S01]  /*13a30*/  IMAD.MOV.U32 R153, RZ, RZ, RZ ;  /* 0x000000ffff997224 */ /* 0x000fe200078e00ff */
[----:B------:R-:W-:Y:S01]  /*13a40*/  IADD3 R41, R41, -0x1, RZ ;  /* 0xffffffff29297810 */ /* 0x000fe20007ffe0ff */
[----:B------:R-:W-:Y:S02]  /*13a50*/  IMAD R149, R40, c[0x0][0x1a8], RZ ;  /* 0x00006a0028957a24 */ /* 0x000fe400078e02ff */
[----:B------:R-:W-:Y:S01]  /*13a60*/  IMAD.MOV.U32 R155, RZ, RZ, RZ ;  /* 0x000000ffff9b7224 */ /* 0x000fe200078e00ff */
[----:B------:R-:W-:Y:S02]  /*13a70*/  ISETP.GE.U32.AND P1, PT, R41, 0x3, PT ;  /* 0x000000032900780c */ /* 0x000fe40003f26070 */
[----:B------:R-:W-:-:S04]  /*13a80*/  IADD3 R149, P0, R149, R50, RZ ;  /* 0x0000003295957210 */ /* 0x000fc80007f1e0ff */
[----:B------:R-:W-:-:S07]  /*13a90*/  IADD3.X R154, RZ, RZ, RZ, P0, !PT ;  /* 0x000000ffff9a7210 */ /* 0x000fce00007fe4ff */
[----:B0-----:R-:W-:Y:S05]  /*13aa0*/  @!P1 BRA `(.L_x_185) ;  /* 0x00000a7000009947 */ /* 0x001fea0003800000 */
        /* <DEDUP_REMOVED lines=8> */
.L_x_188:
        /* <DEDUP_REMOVED lines=10> */
[----:B------:R4:W5:Y:S04]  /*13bd0*/  LDG.E.CONSTANT R162, [R40.64+0xc] ;  /* 0x00000c0a28a27981 */ /* 0x000968000c1e9900 */
[----:B------:R-:W2:Y:S04]  /*13be0*/  LDG.E.CONSTANT R156, [R40.64] ;  /* 0x0000000a289c7981 */ /* 0x000ea8000c1e9900 */
[----:B------:R-:W2:Y:S04]  /*13bf0*/  LDG.E.CONSTANT R157, [R42.64] ;  /* 0x0000000a2a9d7981 */ /* 0x000ea8000c1e9900 */
[----:B------:R-:W3:Y:S04]  /*13c00*/  LDG.E.CONSTANT R158, [R42.64+0x4] ;  /* 0x0000040a2a9e7981 */ /* 0x000ee8000c1e9900 */
[----:B------:R-:W4:Y:S04]  /*13c10*/  LDG.E.CONSTANT R160, [R42.64+0x8] ;  /* 0x0000080a2aa07981 */ /* 0x000f28000c1e9900 */
[----:B------:R0:W5:Y:S01]  /*13c20*/  LDG.E.CONSTANT R163, [R42.64+0xc] ;  /* 0x00000c0a2aa37981 */ /* 0x000162000c1e9900 */
[----:B--2---:R-:W-:-:S04]  /*13c30*/  FFMA R156, R156, R157, R155 ;  /* 0x0000009d9c9c7223 */ /* 0x004fc8000000009b */
[----:B---3--:R-:W-:-:S04]  /*13c40*/  FFMA R156, R159, R158, R156 ;  /* 0x0000009e9f9c7223 */ /* 0x008fc8000000009c */
[----:B----4-:R-:W-:Y:S01]  /*13c50*/  FFMA R155, R161, R160, R156 ;  /* 0x000000a0a19b7223 */ /* 0x010fe2000000009c */
[----:B------:R-:W-:-:S04]  /*13c60*/  IADD3 R156, R153, 0x4, RZ ;  /* 0x00000004999c7810 */ /* 0x000fc80007ffe0ff */
[C---:B------:R-:W-:Y:S02]  /*13c70*/  IADD3 R158, P1, R156.reuse, R46, RZ ;  /* 0x0000002e9c9e7210 */ /* 0x040fe40007f3e0ff */
[----:B------:R-:W-:-:S03]  /*13c80*/  IADD3 R157, P2, R156, R149, RZ ;  /* 0x000000959c9d7210 */ /* 0x000fc60007f5e0ff */
[----:B0-----:R-:W-:Y:S01]  /*13c90*/  IMAD.X R43, RZ, RZ, R45, P1 ;  /* 0x000000ffff2b7224 */ /* 0x001fe200008e062d */
[----:B------:R-:W-:Y:S02]  /*13ca0*/  IADD3.X R156, RZ, R154, RZ, P2, !PT ;  /* 0x0000009aff9c7210 */ /* 0x000fe400017fe4ff */
[C---:B------:R-:W-:Y:S02]  /*13cb0*/  LEA R40, P2, R157.reuse, c[0x0][0x168], 0x2 ;  /* 0x00005a009d287a11 */ /* 0x040fe400078410ff */
[C---:B------:R-:W-:Y:S02]  /*13cc0*/  LEA R42, P1, R158.reuse, c[0x0][0x160], 0x2 ;  /* 0x000058009e2a7a11 */ /* 0x040fe400078210ff */
[----:B------:R-:W-:Y:S02]  /*13cd0*/  LEA.HI.X R41, R157, c[0x0][0x16c], R156, 0x2, P2 ;  /* 0x00005b009d297a11 */ /* 0x000fe400010f149c */
[----:B------:R-:W-:-:S03]  /*13ce0*/  LEA.HI.X R43, R158, c[0x0][0x164], R43, 0x2, P1 ;  /* 0x000059009e2b7a11 */ /* 0x000fc600008f142b */
[----:B------:R-:W2:Y:S04]  /*13cf0*/  LDG.E.CONSTANT R156, [R40.64] ;  /* 0x0000000a289c7981 */ /* 0x000ea8000c1e9900 */
[----:B------:R-:W2:Y:S04]  /*13d00*/  LDG.E.CONSTANT R157, [R42.64] ;  /* 0x0000000a2a9d7981 */ /* 0x000ea8000c1e9900 */
[----:B------:R-:W3:Y:S04]  /*13d10*/  LDG.E.CONSTANT R158, [R40.64+0x4] ;  /* 0x0000040a289e7981 */ /* 0x000ee8000c1e9900 */
[----:B------:R-:W3:Y:S01]  /*13d20*/  LDG.E.CONSTANT R159, [R42.64+0x4] ;  /* 0x0000040a2a9f7981 */ /* 0x000ee2000c1e9900 */
[----:B-----5:R-:W-:-:S03]  /*13d30*/  FFMA R155, R162, R163, R155 ;  /* 0x000000a3a29b7223 */ /* 0x020fc6000000009b */
[----:B------:R0:W4:Y:S04]  /*13d40*/  LDG.E.CONSTANT R160, [R40.64+0x8] ;  /* 0x0000080a28a07981 */ /* 0x000128000c1e9900 */
[----:B------:R5:W4:Y:S04]  /*13d50*/  LDG.E.CONSTANT R161, [R42.64+0x8] ;  /* 0x0000080a2aa17981 */ /* 0x000b28000c1e9900 */
[----:B------:R0:W4:Y:S04]  /*13d60*/  LDG.E.CONSTANT R162, [R40.64+0xc] ;  /* 0x00000c0a28a27981 */ /* 0x000128000c1e9900 */
[----:B------:R5:W4:Y:S01]  /*13d70*/  LDG.E.CONSTANT R163, [R42.64+0xc] ;  /* 0x00000c0a2aa37981 */ /* 0x000b22000c1e9900 */
[----:B--2---:R-:W-:Y:S01]  /*13d80*/  FFMA R155, R156, R157, R155 ;  /* 0x0000009d9c9b7223 */ /* 0x004fe2000000009b */
[----:B------:R-:W-:-:S04]  /*13d90*/  IADD3 R156, R153, 0x8, RZ ;  /* 0x00000008999c7810 */ /* 0x000fc80007ffe0ff */
[----:B------:R-:W-:Y:S01]  /*13da0*/  IADD3 R157, P2, R156, R149, RZ ;  /* 0x000000959c9d7210 */ /* 0x000fe20007f5e0ff */
[----:B---3--:R-:W-:Y:S01]  /*13db0*/  FFMA R155, R158, R159, R155 ;  /* 0x0000009f9e9b7223 */ /* 0x008fe2000000009b */
[----:B------:R-:W-:-:S03]  /*13dc0*/  IADD3 R158, P1, R156, R46, RZ ;  /* 0x0000002e9c9e7210 */ /* 0x000fc60007f3e0ff */
[----:B------:R-:W-:Y:S01]  /*13dd0*/  IMAD.X R156, RZ, RZ, R154, P2 ;  /* 0x000000ffff9c7224 */ /* 0x000fe200010e069a */
[C---:B0-----:R-:W-:Y:S01]  /*13de0*/  LEA R40, P2, R157.reuse, c[0x0][0x168], 0x2 ;  /* 0x00005a009d287a11 */ /* 0x041fe200078410ff */
[----:B-----5:R-:W-:Y:S01]  /*13df0*/  IMAD.X R43, RZ, RZ, R45, P1 ;  /* 0x000000ffff2b7224 */ /* 0x020fe200008e062d */
[C---:B------:R-:W-:Y:S02]  /*13e00*/  LEA R42, P1, R158.reuse, c[0x0][0x160], 0x2 ;  /* 0x000058009e2a7a11 */ /* 0x040fe400078210ff */
[----:B------:R-:W-:Y:S02]  /*13e10*/  LEA.HI.X R41, R157, c[0x0][0x16c], R156, 0x2, P2 ;  /* 0x00005b009d297a11 */ /* 0x000fe400010f149c */
[----:B------:R-:W-:-:S03]  /*13e20*/  LEA.HI.X R43, R158, c[0x0][0x164], R43, 0x2, P1 ;  /* 0x000059009e2b7a11 */ /* 0x000fc600008f142b */
[----:B------:R-:W2:Y:S04]  /*13e30*/  LDG.E.CONSTANT R156, [R40.64] ;  /* 0x0000000a289c7981 */ /* 0x000ea8000c1e9900 */
[----:B------:R-:W2:Y:S04]  /*13e40*/  LDG.E.CONSTANT R157, [R42.64] ;  /* 0x0000000a2a9d7981 */ /* 0x000ea8000c1e9900 */
[----:B------:R-:W3:Y:S04]  /*13e50*/  LDG.E.CONSTANT R158, [R40.64+0x4] ;  /* 0x0000040a289e7981 */ /* 0x000ee8000c1e9900 */
[----:B------:R-:W3:Y:S01]  /*13e60*/  LDG.E.CONSTANT R159, [R42.64+0x4] ;  /* 0x0000040a2a9f7981 */ /* 0x000ee2000c1e9900 */
[----:B----4-:R-:W-:-:S03]  /*13e70*/  FFMA R155, R160, R161, R155 ;  /* 0x000000a1a09b7223 */ /* 0x010fc6000000009b */
[----:B------:R0:W4:Y:S01]  /*13e80*/  LDG.E.CONSTANT R160, [R40.64+0x8] ;  /* 0x0000080a28a07981 */ /* 0x000122000c1e9900 */
[----:B------:R-:W-:-:S03]  /*13e90*/  FFMA R155, R162, R163, R155 ;  /* 0x000000a3a29b7223 */ /* 0x000fc6000000009b */
[----:B------:R5:W4:Y:S04]  /*13ea0*/  LDG.E.CONSTANT R161, [R42.64+0x8] ;  /* 0x0000080a2aa17981 */ /* 0x000b28000c1e9900 */
[----:B------:R0:W4:Y:S04]  /*13eb0*/  LDG.E.CONSTANT R162, [R40.64+0xc] ;  /* 0x00000c0a28a27981 */ /* 0x000128000c1e9900 */
[----:B------:R5:W4:Y:S01]  /*13ec0*/  LDG.E.CONSTANT R163, [R42.64+0xc] ;  /* 0x00000c0a2aa37981 */ /* 0x000b22000c1e9900 */
[----:B--2---:R-:W-:Y:S01]  /*13ed0*/  FFMA R155, R156, R157, R155 ;  /* 0x0000009d9c9b7223 */ /* 0x004fe2000000009b */
[----:B------:R-:W-:-:S04]  /*13ee0*/  IADD3 R156, R153, 0xc, RZ ;  /* 0x0000000c999c7810 */ /* 0x000fc80007ffe0ff */
[----:B------:R-:W-:Y:S01]  /*13ef0*/  IADD3 R157, P2, R156, R149, RZ ;  /* 0x000000959c9d7210 */ /* 0x000fe20007f5e0ff */
[----:B---3--:R-:W-:Y:S01]  /*13f00*/  FFMA R155, R158, R159, R155 ;  /* 0x0000009f9e9b7223 */ /* 0x008fe2000000009b */
[----:B------:R-:W-:Y:S02]  /*13f10*/  IADD3 R158, P1, R156, R46, RZ ;  /* 0x0000002e9c9e7210 */ /* 0x000fe40007f3e0ff */
[----:B------:R-:W-:Y:S02]  /*13f20*/  IADD3.X R156, RZ, R154, RZ, P2, !PT ;  /* 0x0000009aff9c7210 */ /* 0x000fe400017fe4ff */
[C---:B0-----:R-:W-:Y:S01]  /*13f30*/  LEA R40, P2, R157.reuse, c[0x0][0x168], 0x2 ;  /* 0x00005a009d287a11 */ /* 0x041fe200078410ff */
[----:B-----5:R-:W-:Y:S01]  /*13f40*/  IMAD.X R43, RZ, RZ, R45, P1 ;  /* 0x000000ffff2b7224 */ /* 0x020fe200008e062d */
[----:B------:R-:W-:Y:S02]  /*13f50*/  LEA R42, P1, R158, c[0x0][0x160], 0x2 ;  /* 0x000058009e2a7a11 */ /* 0x000fe400078210ff */
[----:B------:R-:W-:-:S02]  /*13f60*/  LEA.HI.X R41, R157, c[0x0][0x16c], R156, 0x2, P2 ;  /* 0x00005b009d297a11 */ /* 0x000fc400010f149c */
[----:B------:R-:W-:-:S03]  /*13f70*/  LEA.HI.X R43, R158, c[0x0][0x164], R43, 0x2, P1 ;  /* 0x000059009e2b7a11 */ /* 0x000fc600008f142b */
[----:B------:R-:W2:Y:S04]  /*13f80*/  LDG.E.CONSTANT R156, [R40.64] ;  /* 0x0000000a289c7981 */ /* 0x000ea8000c1e9900 */
[----:B------:R-:W2:Y:S01]  /*13f90*/  LDG.E.CONSTANT R157, [R42.64] ;  /* 0x0000000a2a9d7981 */ /* 0x000ea2000c1e9900 */
[----:B----4-:R-:W-:-:S03]  /*13fa0*/  FFMA R155, R160, R161, R155 ;  /* 0x000000a1a09b7223 */ /* 0x010fc6000000009b */
[----:B------:R-:W3:Y:S04]  /*13fb0*/  LDG.E.CONSTANT R158, [R40.64+0x4] ;  /* 0x0000040a289e7981 */ /* 0x000ee8000c1e9900 */
[----:B------:R-:W3:Y:S01]  /*13fc0*/  LDG.E.CONSTANT R159, [R42.64+0x4] ;  /* 0x0000040a2a9f7981 */ /* 0x000ee2000c1e9900 */
[----:B------:R-:W-:-:S03]  /*13fd0*/  FFMA R155, R162, R163, R155 ;  /* 0x000000a3a29b7223 */ /* 0x000fc6000000009b */
[----:B------:R-:W4:Y:S04]  /*13fe0*/  LDG.E.CONSTANT R160, [R40.64+0x8] ;  /* 0x0000080a28a07981 */ /* 0x000f28000c1e9900 */
[----:B------:R-:W4:Y:S04]  /*13ff0*/  LDG.E.CONSTANT R161, [R42.64+0x8] ;  /* 0x0000080a2aa17981 */ /* 0x000f28000c1e9900 */
[----:B------:R-:W5:Y:S04]  /*14000*/  LDG.E.CONSTANT R162, [R40.64+0xc] ;  /* 0x00000c0a28a27981 */ /* 0x000f68000c1e9900 */
[----:B------:R-:W5:Y:S01]  /*14010*/  LDG.E.CONSTANT R163, [R42.64+0xc] ;  /* 0x00000c0a2aa37981 */ /* 0x000f62000c1e9900 */
[----:B------:R-:W-:-:S04]  /*14020*/  IADD3 R151, R151, -0x10, RZ ;  /* 0xfffffff097977810 */ /* 0x000fc80007ffe0ff */
[----:B------:R-:W-:Y:S02]  /*14030*/  ISETP.GT.AND P1, PT, R151, 0xc, PT ;  /* 0x0000000c9700780c */ /* 0x000fe40003f24270 */
[----:B------:R-:W-:Y:S01]  /*14040*/  IADD3 R153, R153, 0x10, RZ ;  /* 0x0000001099997810 */ /* 0x000fe20007ffe0ff */
[----:B--2---:R-:W-:-:S04]  /*14050*/  FFMA R155, R156, R157, R155 ;  /* 0x0000009d9c9b7223 */ /* 0x004fc8000000009b */
[----:B---3--:R-:W-:-:S04]  /*14060*/  FFMA R155, R158, R159, R155 ;  /* 0x0000009f9e9b7223 */ /* 0x008fc8000000009b */
[----:B----4-:R-:W-:-:S04]  /*14070*/  FFMA R155, R160, R161, R155 ;  /* 0x000000a1a09b7223 */ /* 0x010fc8000000009b */
[----:B-----5:R-:W-:Y:S01]  /*14080*/  FFMA R155, R162, R163, R155 ;  /* 0x000000a3a29b7223 */ /* 0x020fe2000000009b */
[----:B------:R-:W-:Y:S05]  /*14090*/  @P1 BRA `(.L_x_188) ;  /* 0xfffffa9000001947 */ /* 0x000fea000383ffff */
.L_x_187:
[----:B------:R-:W-:-:S13]  /*140a0*/  ISETP.GT.AND P1, PT, R151, 0x4, PT ;  /* 0x000000049700780c */ /* 0x000fda0003f24270 */
[----:B------:R-:W-:Y:S05]  /*140b0*/  @!P1 BRA `(.L_x_189) ;  /* 0x000002c000009947 */ /* 0x000fea0003800000 */
[----:B------:R-:W-:-:S05]  /*140c0*/  IADD3 R40, P0, R153, R46, RZ ;  /* 0x0000002e99287210 */ /* 0x000fca0007f1e0ff */
[----:B------:R-:W-:Y:S01]  /*140d0*/  IMAD.X R41, RZ, RZ, R45, P0 ;  /* 0x000000ffff297224 */ /* 0x000fe200000e062d */
[----:B------:R-:W-:-:S04]  /*140e0*/  LEA R42, P0, R40, c[0x0][0x160], 0x2 ;  /* 0x00005800282a7a11 */ /* 0x000fc800078010ff */
[----:B------:R-:W-:Y:S02]  /*140f0*/  LEA.HI.X R43, R40, c[0x0][0x164], R41, 0x2, P0 ;  /* 0x00005900282b7a11 */ /* 0x000fe400000f1429 */
[----:B------:R-:W-:-:S03]  /*14100*/  IADD3 R41, P0, R153, R149, RZ ;  /* 0x0000009599297210 */ /* 0x000fc60007f1e0ff */
[----:B------:R-:W2:Y:S02]  /*14110*/  LDG.E.CONSTANT R157, [R42.64] ;  /* 0x0000000a2a9d7981 */ /* 0x000ea4000c1e9900 */
[----:B------:R-:W-:Y:S01]  /*14120*/  IMAD.X R156, RZ, RZ, R154, P0 ;  /* 0x000000ffff9c7224 */ /* 0x000fe200000e069a */
[C---:B------:R-:W-:Y:S01]  /*14130*/  LEA R40, P0, R41.reuse, c[0x0][0x168], 0x2 ;  /* 0x00005a0029287a11 */ /* 0x040fe200078010ff */
[----:B------:R-:W3:Y:S03]  /*14140*/  LDG.E.CONSTANT R159, [R42.64+0x8] ;  /* 0x0000080a2a9f7981 */ /* 0x000ee6000c1e9900 */
[----:B------:R-:W-:Y:S01]  /*14150*/  LEA.HI.X R41, R41, c[0x0][0x16c], R156, 0x2, P0 ;  /* 0x00005b0029297a11 */ /* 0x000fe200000f149c */
[----:B------:R4:W5:Y:S04]  /*14160*/  LDG.E.CONSTANT R161, [R42.64+0xc] ;  /* 0x00000c0a2aa17981 */ /* 0x000968000c1e9900 */
[----:B------:R-:W2:Y:S04]  /*14170*/  LDG.E.CONSTANT R156, [R40.64] ;  /* 0x0000000a289c7981 */ /* 0x000ea8000c1e9900 */
[----:B------:R-:W3:Y:S04]  /*14180*/  LDG.E.CONSTANT R158, [R40.64+0x8] ;  /* 0x0000080a289e7981 */ /* 0x000ee8000c1e9900 */
[----:B------:R0:W5:Y:S01]  /*14190*/  LDG.E.CONSTANT R160, [R40.64+0xc] ;  /* 0x00000c0a28a07981 */ /* 0x000162000c1e9900 */
[----:B--2---:R-:W-:-:S03]  /*141a0*/  FFMA R156, R156, R157, R155 ;  /* 0x0000009d9c9c7223 */ /* 0x004fc6000000009b */
[----:B------:R-:W2:Y:S04]  /*141b0*/  LDG.E.CONSTANT R155, [R40.64+0x4] ;  /* 0x0000040a289b7981 */ /* 0x000ea8000c1e9900 */
[----:B------:R-:W2:Y:S02]  /*141c0*/  LDG.E.CONSTANT R157, [R42.64+0x4] ;  /* 0x0000040a2a9d7981 */ /* 0x000ea4000c1e9900 */
[----:B--2---:R-:W-:Y:S01]  /*141d0*/  FFMA R155, R155, R157, R156 ;  /* 0x0000009d9b9b7223 */ /* 0x004fe2000000009c */
[----:B------:R-:W-:-:S04]  /*141e0*/  IADD3 R156, R153, 0x4, RZ ;  /* 0x00000004999c7810 */ /* 0x000fc80007ffe0ff */
[----:B------:R-:W-:Y:S01]  /*141f0*/  IADD3 R157, P1, R156, R149, RZ ;  /* 0x000000959c9d7210 */ /* 0x000fe20007f3e0ff */
[----:B---3--:R-:W-:Y:S01]  /*14200*/  FFMA R155, R158, R159, R155 ;  /* 0x0000009f9e9b7223 */ /* 0x008fe2000000009b */
[----:B------:R-:W-:Y:S02]  /*14210*/  IADD3 R158, P0, R156, R46, RZ ;  /* 0x0000002e9c9e7210 */ /* 0x000fe40007f1e0ff */
[----:B------:R-:W-:Y:S02]  /*14220*/  IADD3.X R156, RZ, R154, RZ, P1, !PT ;  /* 0x0000009aff9c7210 */ /* 0x000fe40000ffe4ff */
[----:B0-----:R-:W-:-:S04]  /*14230*/  LEA R40, P1, R157, c[0x0][0x168], 0x2 ;  /* 0x00005a009d287a11 */ /* 0x001fc800078210ff */
[----:B------:R-:W-:Y:S01]  /*14240*/  LEA.HI.X R41, R157, c[0x0][0x16c], R156, 0x2, P1 ;  /* 0x00005b009d297a11 */ /* 0x000fe200008f149c */
[----:B------:R-:W-:Y:S01]  /*14250*/  IMAD.X R157, RZ, RZ, R45, P0 ;  /* 0x000000ffff9d7224 */ /* 0x000fe200000e062d */
[----:B----4-:R-:W-:-:S03]  /*14260*/  LEA R42, P0, R158, c[0x0][0x160], 0x2 ;  /* 0x000058009e2a7a11 */ /* 0x010fc600078010ff */
[----:B------:R-:W2:Y:S01]  /*14270*/  LDG.E.CONSTANT R156, [R40.64] ;  /* 0x0000000a289c7981 */ /* 0x000ea2000c1e9900 */
[----:B------:R-:W-:-:S03]  /*14280*/  LEA.HI.X R43, R158, c[0x0][0x164], R157, 0x2, P0 ;  /* 0x000059009e2b7a11 */ /* 0x000fc600000f149d */
[----:B------:R-:W3:Y:S04]  /*14290*/  LDG.E.CONSTANT R158, [R40.64+0x4] ;  /* 0x0000040a289e7981 */ /* 0x000ee8000c1e9900 */
[----:B------:R-:W2:Y:S01]  /*142a0*/  LDG.E.CONSTANT R157, [R42.64] ;  /* 0x0000000a2a9d7981 */ /* 0x000ea2000c1e9900 */
[----:B-----5:R-:W-:-:S03]  /*142b0*/  FFMA R155, R160, R161, R155 ;  /* 0x000000a1a09b7223 */ /* 0x020fc6000000009b */
[----:B------:R-:W3:Y:S04]  /*142c0*/  LDG.E.CONSTANT R159, [R42.64+0x4] ;  /* 0x0000040a2a9f7981 */ /* 0x000ee8000c1e9900 */
[----:B------:R-:W4:Y:S04]  /*142d0*/  LDG.E.CONSTANT R160, [R40.64+0x8] ;  /* 0x0000080a28a07981 */ /* 0x000f28000c1e9900 */
[----:B------:R-:W4:Y:S04]  /*142e0*/  LDG.E.CONSTANT R161, [R42.64+0x8] ;  /* 0x0000080a2aa17981 */ /* 0x000f28000c1e9900 */
[----:B------:R-:W5:Y:S04]  /*142f0*/  LDG.E.CONSTANT R162, [R40.64+0xc] ;  /* 0x00000c0a28a27981 */ /* 0x000f68000c1e9900 */
[----:B------:R-:W5:Y:S01]  /*14300*/  LDG.E.CONSTANT R163, [R42.64+0xc] ;  /* 0x00000c0a2aa37981 */ /* 0x000f62000c1e9900 */
[----:B------:R-:W-:-:S02]  /*14310*/  PLOP3.LUT P0, PT, PT, PT, PT, 0x8, 0x0 ;  /* 0x000000000000781c */ /* 0x000fc40003f0e170 */
[----:B------:R-:W-:Y:S02]  /*14320*/  IADD3 R151, R151, -0x8, RZ ;  /* 0xfffffff897977810 */ /* 0x000fe40007ffe0ff */
[----:B------:R-:W-:Y:S01]  /*14330*/  IADD3 R153, R153, 0x8, RZ ;  /* 0x0000000899997810 */ /* 0x000fe20007ffe0ff */
[----:B--2---:R-:W-:-:S04]  /*14340*/  FFMA R155, R156, R157, R155 ;  /* 0x0000009d9c9b7223 */ /* 0x004fc8000000009b */
[----:B---3--:R-:W-:-:S04]  /*14350*/  FFMA R155, R158, R159, R155 ;  /* 0x0000009f9e9b7223 */ /* 0x008fc8000000009b */
[----:B----4-:R-:W-:-:S04]  /*14360*/  FFMA R155, R160, R161, R155 ;  /* 0x000000a1a09b7223 */ /* 0x010fc8000000009b */
[----:B-----5:R-:W-:-:S01]  /*14370*/  FFMA R155, R162, R163, R155 ;  /* 0x000000a3a29b7223 */ /* 0x020fc2000000009b */
.L_x_189:
[----:B------:R-:W-:-:S13]  /*14380*/  ISETP.NE.OR P0, PT, R151, RZ, P0 ;  /* 0x000000ff9700720c */ /* 0x000fda0000705670 */
[----:B------:R-:W-:Y:S05]  /*14390*/  @!P0 BRA `(.L_x_185) ;  /* 0x0000018000008947 */ /* 0x000fea0003800000 */
.L_x_186:
        /* <DEDUP_REMOVED lines=23> */
[----:B01----:R-:W-:Y:S05]  /*14510*/  @P0 BRA `(.L_x_186) ;  /* 0xfffffe8000000947 */ /* 0x003fea000383ffff */
.L_x_185:
[----:B------:R-:W-:Y:S02]  /*14520*/  ISETP.NE.AND P1, PT, R2, RZ, PT ;  /* 0x000000ff0200720c */ /* 0x000fe40003f25270 */
[----:B------:R-:W-:-:S11]  /*14530*/  ISETP.NE.AND P0, PT, R55, RZ, PT ;  /* 0x000000ff3700720c */ /* 0x000fd60003f05270 */
[----:B------:R-:W-:Y:S05]  /*14540*/  @!P1 BRA `(.L_x_190) ;  /* 0x0000014000009947 */ /* 0x000fea0003800000 */
        /* <DEDUP_REMOVED lines=20> */
.L_x_190:
[----:B------:R-:W-:Y:S05]  /*14690*/  @!P0 BRA `(.L_x_191) ;  /* 0x0000210000008947 */ /* 0x000fea0003800000 */
[----:B------:R-:W-:-:S05]  /*146a0*/  IADD3 R149, P1, R54, R149, RZ ;  /* 0x0000009536957210 */ /* 0x000fca0007f3e0ff */
[----:B------:R-:W-:Y:S01]  /*146b0*/  IMAD.X R154, RZ, RZ, R154, P1 ;  /* 0x000000ffff9a7224 */ /* 0x000fe200008e069a */
[----:B------:R-:W-:-:S04]  /*146c0*/  LEA R40, P1, R149, c[0x0][0x170], 0x2 ;  /* 0x00005c0095287a11 */ /* 0x000fc800078210ff */
[----:B------:R-:W-:-:S05]  /*146d0*/  LEA.HI.X R41, R149, c[0x0][0x174], R154, 0x2, P1 ;  /* 0x00005d0095297a11 */ /* 0x000fca00008f149a */
[----:B------:R-:W2:Y:S01]  /*146e0*/  LDG.E.CONSTANT R151, [R40.64] ;  /* 0x0000000a28977981 */ /* 0x000ea2000c1e9900 */
[----:B------:R-:W-:Y:S01]  /*146f0*/  IMAD.IADD R42, R150, 0x1, -R44 ;  /* 0x00000001962a7824 */ /* 0x000fe200078e0a2c */
[----:B------:R-:W-:Y:S01]  /*14700*/  FMUL R155, R155, c[0x0][0x1b4] ;  /* 0x00006d009b9b7a20 */ /* 0x000fe20000400000 */
[----:B------:R-:W-:Y:S01]  /*14710*/  MOV R43, 0x3bbb989d ;  /* 0x3bbb989d002b7802 */ /* 0x000fe20000000f00 */
[----:B------:R-:W-:Y:S01]  /*14720*/  IMAD.MOV.U32 R154, RZ, RZ, 0x437c0000 ;  /* 0x437c0000ff9a7424 */ /* 0x000fe200078e00ff */
[----:B------:R-:W-:Y:S02]  /*14730*/  ISETP.NE.AND P1, PT, R55, 0x1, PT ;  /* 0x000000013700780c */ /* 0x000fe40003f25270 */
[----:B------:R-:W-:-:S05]  /*14740*/  I2FP.F32.S32 R42, R42 ;  /* 0x0000002a002a7245 */ /* 0x000fca0000201400 */
[----:B------:R-:W-:-:S04]  /*14750*/  FFMA R42, R42, R48, R155 ;  /* 0x000000302a2a7223 */ /* 0x000fc8000000009b */
[----:B------:R-:W-:-:S04]  /*14760*/  FADD R42, -R51, R42 ;  /* 0x0000002a332a7221 */ /* 0x000fc80000000100 */
[----:B------:R-:W-:-:S04]  /*14770*/  FFMA.SAT R43, R42, R43, 0.5 ;  /* 0x3f0000002a2b7423 */ /* 0x000fc8000000202b */
[----:B------:R-:W-:-:S04]  /*14780*/  FFMA.RM R43, R43, R154, 12582913 ;  /* 0x4b4000012b2b7423 */ /* 0x000fc8000000409a */
[----:B------:R-:W-:-:S04]  /*14790*/  FADD R149, R43, -12583039 ;  /* 0xcb40007f2b957421 */ /* 0x000fc80000000000 */
[----:B------:R-:W-:-:S04]  /*147a0*/  FFMA R149, R42, 1.4426950216293334961, -R149 ;  /* 0x3fb8aa3b2a957823 */ /* 0x000fc80000000895 */
[----:B------:R-:W-:Y:S01]  /*147b0*/  FFMA R149, R42, 1.925963033500011079e-08, R149 ;  /* 0x32a570602a957823 */ /* 0x000fe20000000095 */
[----:B------:R-:W-:-:S05]  /*147c0*/  IMAD.SHL.U32 R42, R43, 0x800000, RZ ;  /* 0x008000002b2a7824 */ /* 0x000fca00078e00ff */
        /* <DEDUP_REMOVED lines=509> */
.L_x_191:
[----:B------:R-:W-:-:S04]  /*167a0*/  IADD3 R150, R150, 0x1, RZ ;  /* 0x0000000196967810 */ /* 0x000fc80007ffe0ff */
[----:B------:R-:W-:-:S13]  /*167b0*/  ISETP.GE.U32.AND P1, PT, R150, R47, PT ;  /* 0x0000002f9600720c */ /* 0x000fda0003f26070 */
[----:B------:R-:W-:Y:S01]  /*167c0*/  @P1 CALL.REL.NOINC `(.L_x_192) ;  /* 0x0000001000001944 */ /* 0x000fe20003c00000 */
[----:B------:R-:W-:Y:S05]  /*167d0*/  BRA `(.L_x_193) ;  /* 0xffffd23000007947 */ /* 0x000fea000383ffff */
.L_x_192:
[----:B------:R-:W-:Y:S05]  /*167e0*/  BSYNC B1 ;  /* 0x0000000000017941 */ /* 0x000fea0003800000 */
.L_x_184:
[----:B------:R-:W-:Y:S05]  /*167f0*/  @!P0 BRA `(.L_x_194) ;  /* 0x0000201000008947 */ /* 0x000fea0003800000 */
[----:B------:R-:W-:Y:S01]  /*16800*/  IADD3 R41, P0, R54, R3, RZ ;  /* 0x0000000336297210 */ /* 0x000fe20007f1e0ff */
[----:B------:R-:W-:-:S04]  /*16810*/  FMUL R43, R5, R53 ;  /* 0x00000035052b7220 */ /* 0x000fc80000400000 */
[----:B------:R-:W-:Y:S01]  /*16820*/  IMAD.X R42, RZ, RZ, R4, P0 ;  /* 0x000000ffff2a7224 */ /* 0x000fe200000e0604 */
        /* <DEDUP_REMOVED lines=508> */
[----:B------:R-:W-:-:S05]  /*187f0*/  @P0 FMUL R55, R148, R53 ;  /* 0x0000003594370220 */ /* 0x000fca0000400000 */
[----:B------:R2:W-:Y:S02]  /*18800*/  @P0 STG.E [R40.64+0x1fc], R55 ;  /* 0x0001fc3728000986 */ /* 0x0005e4000c10190a */
.L_x_194:
[----:B------:R-:W-:-:S04]  /*18810*/  IADD3 R54, R54, 0x80, RZ ;  /* 0x0000008036367810 */ /* 0x000fc80007ffe0ff */
[----:B------:R-:W-:-:S13]  /*18820*/  ISETP.GE.U32.AND P0, PT, R54, c[0x0][0x198], PT ;  /* 0x0000660036007a0c */ /* 0x000fda0003f06070 */
[----:B------:R-:W-:Y:S01]  /*18830*/  @P0 CALL.REL.NOINC `(.L_x_195) ;  /* 0x0000001000000944 */ /* 0x000fe20003c00000 */
[----:B------:R-:W-:Y:S05]  /*18840*/  BRA `(.L_x_196) ;  /* 0xfffe9d8000007947 */ /* 0x000fea000383ffff */
.L_x_195:
[----:B------:R-:W-:-:S04]  /*18850*/  ISETP.NE.U32.AND P0, PT, RZ, c[0x0][0x180], PT ;  /* 0x00006000ff007a0c */ /* 0x000fc80003f05070 */
[----:B------:R-:W-:-:S13]  /*18860*/  ISETP.NE.AND.EX P0, PT, RZ, c[0x0][0x184], PT, P0 ;  /* 0x00006100ff007a0c */ /* 0x000fda0003f05300 */
[----:B------:R-:W-:Y:S05]  /*18870*/  @!P0 BRA `(.L_x_197) ;  /* 0x0000355000008947 */ /* 0x000fea0003800000 */
[C---:B------:R-:W-:Y:S01]  /*18880*/  FMUL R3, R52.reuse, 8388608 ;  /* 0x4b00000034037820 */ /* 0x040fe20000400000 */
[----:B------:R-:W-:Y:S01]  /*18890*/  FSETP.GEU.AND P0, PT, R52, 1.175494350822287508e-38, PT ;  /* 0x008000003400780b */ /* 0x000fe20003f0e000 */
[----:B--2---:R-:W-:-:S03]  /*188a0*/  IMAD.MOV.U32 R41, RZ, RZ, 0x3e055027 ;  /* 0x3e055027ff297424 */ /* 0x004fc600078e00ff */
        /* <DEDUP_REMOVED lines=21> */
[----:B------:R-:W-:-:S03]  /*18a00*/  IMAD.MOV.U32 R41, RZ, RZ, 0x4 ;  /* 0x00000004ff297424 */ /* 0x000fc600078e00ff */
[----:B------:R-:W-:Y:S01]  /*18a10*/  FFMA R3, R3, 0.69314718246459960938, R40 ;  /* 0x3f31721803037823 */ /* 0x000fe20000000028 */
[----:B------:R-:W-:Y:S01]  /*18a20*/  @P1 FFMA R3, R43, R4, +INF ;  /* 0x7f8000002b031423 */ /* 0x000fe20000000004 */
[----:B------:R-:W-:-:S04]  /*18a30*/  IMAD.WIDE.U32 R40, R152, R41, c[0x0][0x180] ;  /* 0x0000600098287625 */ /* 0x000fc800078e0029 */
[----:B------:R-:W-:-:S05]  /*18a40*/  FSEL R4, R3, -INF , P0 ;  /* 0xff80000003047808 */ /* 0x000fca0000000000 */
[----:B------:R-:W-:-:S05]  /*18a50*/  FADD R51, R51, R4 ;  /* 0x0000000433337221 */ /* 0x000fca0000000000 */
[----:B------:R2:W-:Y:S01]  /*18a60*/  STG.E [R40.64], R51 ;  /* 0x0000003328007986 */ /* 0x0005e2000c10190a */
[----:B------:R-:W-:Y:S05]  /*18a70*/  BRA `(.L_x_197) ;  /* 0x0000335000007947 */ /* 0x000fea0003800000 */
.L_x_162:
        /* <DEDUP_REMOVED lines=11> */
.L_x_201:
        /* <DEDUP_REMOVED lines=15> */
.L_x_200:
        /* <DEDUP_REMOVED lines=10> */
.L_x_202:
[----:B------:R-:W-:-:S13]  /*18cc0*/  ISETP.NE.OR P0, PT, R40, RZ, P0 ;  /* 0x000000ff2800720c */ /* 0x000fda0000705670 */
[----:B------:R-:W-:Y:S05]  /*18cd0*/  @!P0 BRA `(.L_x_198) ;  /* 0x0000006000008947 */ /* 0x000fea0003800000 */
.L_x_199:
[----:B------:R-:W-:Y:S01]  /*18ce0*/  IADD3 R40, R40, -0x4, RZ ;  /* 0xfffffffc28287810 */ /* 0x000fe20007ffe0ff */
[----:B-1----:R-:W-:Y:S02]  /*18cf0*/  ULEA UR6, UR4, UR13, 0x2 ;  /* 0x0000000d04067291 */ /* 0x002fe4000f8e103f */
[----:B------:R-:W-:Y:S01]  /*18d00*/  UIADD3 UR4, UR4, 0x4, URZ ;  /* 0x0000000404047890 */ /* 0x000fe2000fffe03f */
[----:B------:R-:W-:-:S06]  /*18d10*/  ISETP.NE.AND P0, PT, R40, RZ, PT ;  /* 0x000000ff2800720c */ /* 0x000fcc0003f05270 */
[----:B------:R-:W-:Y:S07]  /*18d20*/  STL.128 [UR6], RZ ;  /* 0x000000ffff007987 */ /* 0x000fee0008100c06 */
[----:B-----5:R-:W-:Y:S05]  /*18d30*/  @P0 BRA `(.L_x_199) ;  /* 0xffffffa000000947 */ /* 0x020fea000383ffff */
.L_x_198:
[----:B------:R-:W-:Y:S01]  /*18d40*/  ISETP.NE.AND P1, PT, R2, RZ, PT ;  /* 0x000000ff0200720c */ /* 0x000fe20003f25270 */
[----:B------:R-:W-:Y:S01]  /*18d50*/  IMAD R54, R41, c[0x0][0x198], RZ ;  /* 0x0000660029367a24 */ /* 0x000fe200078e02ff */
[----:B------:R-:W-:-:S11]  /*18d60*/  MOV R149, 0xff800000 ;  /* 0xff80000000957802 */ /* 0x000fd60000000f00 */
        /* <DEDUP_REMOVED lines=8> */
.L_x_203:
[----:B------:R-:W-:Y:S01]  /*18df0*/  BSSY B1, `(.L_x_204) ;  /* 0x00001cb000017945 */ /* 0x000fe20003800000 */
[----:B------:R-:W-:Y:S02]  /*18e00*/  IMAD.MOV.U32 R154, RZ, RZ, RZ ;  /* 0x000000ffff9a7224 */ /* 0x000fe400078e00ff */
[----:B------:R-:W-:-:S02]  /*18e10*/  IMAD.MOV.U32 R150, RZ, RZ, RZ ;  /* 0x000000ffff967224 */ /* 0x000fc400078e00ff */
.L_x_218:
[----:B------:R-:W-:Y:S01]  /*18e20*/  IMAD R40, R49, c[0x0][0x1a0], R154 ;  /* 0x0000680031287a24 */ /* 0x000fe200078e029a */
[----:B0-----:R-:W-:Y:S01]  /*18e30*/  MOV R156, RZ ;  /* 0x000000ff009c7202 */ /* 0x001fe20000000f00 */
[----:B------:R-:W-:Y:S02]  /*18e40*/  IMAD.MOV.U32 R153, RZ, RZ, RZ ;  /* 0x000000ffff997224 */ /* 0x000fe400078e00ff */
[----:B------:R-:W-:-:S05]  /*18e50*/  IMAD R55, R40, c[0x0][0x1a8], RZ ;  /* 0x00006a0028377a24 */ /* 0x000fca00078e02ff */
[----:B------:R-:W-:-:S05]  /*18e60*/  IADD3 R55, P0, R55, R54, RZ ;  /* 0x0000003637377210 */ /* 0x000fca0007f1e0ff */
[----:B------:R-:W-:Y:S01]  /*18e70*/  IMAD.X R155, RZ, RZ, RZ, P0 ;  /* 0x000000ffff9b7224 */ /* 0x000fe200000e06ff */
        /* <DEDUP_REMOVED lines=10> */
.L_x_208:
        /* <DEDUP_REMOVED lines=15> */
[----:B-1----:R0:W3:Y:S01]  /*19010*/  LDG.E.CONSTANT R51, [R50.64+0xc] ;  /* 0x00000c0a32337981 */ /* 0x0020e2000c1e9900 */
        /* <DEDUP_REMOVED lines=11> */
[----:B------:R1:W2:Y:S01]  /*190d0*/  LDG.E.CONSTANT R160, [R42.64+0x4] ;  /* 0x0000040a2aa07981 */ /* 0x0002a2000c1e9900 */
[----:B------:R-:W-:-:S03]  /*190e0*/  LEA.HI.X R41, R41, c[0x0][0x16c], R158, 0x2, P3 ;  /* 0x00005b0029297a11 */ /* 0x000fc600018f149e */
[----:B------:R1:W3:Y:S04]  /*190f0*/  LDG.E.CONSTANT R158, [R42.64] ;  /* 0x0000000a2a9e7981 */ /* 0x0002e8000c1e9900 */
[----:B------:R4:W3:Y:S04]  /*19100*/  LDG.E.CONSTANT R157, [R40.64] ;  /* 0x0000000a289d7981 */ /* 0x0008e8000c1e9900 */
[----:B------:R4:W2:Y:S04]  /*19110*/  LDG.E.CONSTANT R159, [R40.64+0x4] ;  /* 0x0000040a289f7981 */ /* 0x0008a8000c1e9900 */
[----:B------:R4:W2:Y:S04]  /*19120*/  LDG.E.CONSTANT R161, [R40.64+0x8] ;  /* 0x0000080a28a17981 */ /* 0x0008a8000c1e9900 */
[----:B------:R1:W2:Y:S01]  /*19130*/  LDG.E.CONSTANT R162, [R42.64+0x8] ;  /* 0x0000080a2aa27981 */ /* 0x0002a2000c1e9900 */
[----:B0-----:R-:W-:Y:S01]  /*19140*/  IADD3 R50, R153, 0x8, RZ ;  /* 0x0000000899327810 */ /* 0x001fe20007ffe0ff */
[----:B------:R-:W-:-:S03]  /*19150*/  FFMA R156, R51, R52, R156 ;  /* 0x00000034339c7223 */ /* 0x000fc6000000009c */
[C---:B------:R-:W-:Y:S01]  /*19160*/  IADD3 R53, P3, R50.reuse, R46, RZ ;  /* 0x0000002e32357210 */ /* 0x040fe20007f7e0ff */
[----:B----4-:R0:W4:Y:S01]  /*19170*/  LDG.E.CONSTANT R41, [R40.64+0xc] ;  /* 0x00000c0a28297981 */ /* 0x010122000c1e9900 */
[----:B------:R-:W-:Y:S02]  /*19180*/  IADD3 R51, P4, R50, R55, RZ ;  /* 0x0000003732337210 */ /* 0x000fe40007f9e0ff */
[----:B------:R-:W-:Y:S01]  /*19190*/  IADD3.X R50, RZ, R45, RZ, P3, !PT ;  /* 0x0000002dff327210 */ /* 0x000fe20001ffe4ff */
[----:B-1----:R-:W4:Y:S01]  /*191a0*/  LDG.E.CONSTANT R42, [R42.64+0xc] ;  /* 0x00000c0a2a2a7981 */ /* 0x002f22000c1e9900 */
[----:B------:R-:W-:-:S04]  /*191b0*/  LEA R52, P3, R53, c[0x0][0x160], 0x2 ;  /* 0x0000580035347a11 */ /* 0x000fc800078610ff */
[----:B------:R-:W-:Y:S02]  /*191c0*/  LEA.HI.X R53, R53, c[0x0][0x164], R50, 0x2, P3 ;  /* 0x0000590035357a11 */ /* 0x000fe400018f1432 */
[----:B------:R-:W-:Y:S01]  /*191d0*/  LEA R50, P3, R51, c[0x0][0x168], 0x2 ;  /* 0x00005a0033327a11 */ /* 0x000fe200078610ff */
[----:B---3--:R-:W-:Y:S01]  /*191e0*/  FFMA R156, R157, R158, R156 ;  /* 0x0000009e9d9c7223 */ /* 0x008fe2000000009c */
[----:B------:R-:W-:-:S05]  /*191f0*/  IMAD.X R158, RZ, RZ, R155, P4 ;  /* 0x000000ffff9e7224 */ /* 0x000fca00020e069b */
[----:B------:R-:W-:Y:S02]  /*19200*/  LEA.HI.X R51, R51, c[0x0][0x16c], R158, 0x2, P3 ;  /* 0x00005b0033337a11 */ /* 0x000fe400018f149e */
[----:B------:R1:W3:Y:S04]  /*19210*/  LDG.E.CONSTANT R158, [R52.64] ;  /* 0x0000000a349e7981 */ /* 0x0002e8000c1e9900 */
[----:B------:R0:W3:Y:S01]  /*19220*/  LDG.E.CONSTANT R157, [R50.64] ;  /* 0x0000000a329d7981 */ /* 0x0000e2000c1e9900 */
[----:B--2---:R-:W-:-:S03]  /*19230*/  FFMA R156, R159, R160, R156 ;  /* 0x000000a09f9c7223 */ /* 0x004fc6000000009c */
[----:B------:R2:W3:Y:S01]  /*19240*/  LDG.E.CONSTANT R159, [R50.64+0x4] ;  /* 0x0000040a329f7981 */ /* 0x0004e2000c1e9900 */
[----:B------:R-:W-:-:S03]  /*19250*/  FFMA R156, R161, R162, R156 ;  /* 0x000000a2a19c7223 */ /* 0x000fc6000000009c */
[----:B------:R1:W3:Y:S04]  /*19260*/  LDG.E.CONSTANT R160, [R52.64+0x4] ;  /* 0x0000040a34a07981 */ /* 0x0002e8000c1e9900 */
[----:B------:R2:W3:Y:S04]  /*19270*/  LDG.E.CONSTANT R161, [R50.64+0x8] ;  /* 0x0000080a32a17981 */ /* 0x0004e8000c1e9900 */
[----:B------:R1:W3:Y:S01]  /*19280*/  LDG.E.CONSTANT R162, [R52.64+0x8] ;  /* 0x0000080a34a27981 */ /* 0x0002e2000c1e9900 */
[----:B0-----:R-:W-:Y:S01]  /*19290*/  IADD3 R40, R153, 0xc, RZ ;  /* 0x0000000c99287810 */ /* 0x001fe20007ffe0ff */
[----:B----4-:R-:W-:-:S03]  /*192a0*/  FFMA R156, R41, R42, R156 ;  /* 0x0000002a299c7223 */ /* 0x010fc6000000009c */
[C---:B------:R-:W-:Y:S01]  /*192b0*/  IADD3 R43, P3, R40.reuse, R46, RZ ;  /* 0x0000002e282b7210 */ /* 0x040fe20007f7e0ff */
[----:B--2---:R-:W2:Y:S01]  /*192c0*/  LDG.E.CONSTANT R51, [R50.64+0xc] ;  /* 0x00000c0a32337981 */ /* 0x004ea2000c1e9900 */
[----:B------:R-:W-:-:S03]  /*192d0*/  IADD3 R41, P4, R40, R55, RZ ;  /* 0x0000003728297210 */ /* 0x000fc60007f9e0ff */
[----:B------:R-:W-:Y:S01]  /*192e0*/  IMAD.X R40, RZ, RZ, R45, P3 ;  /* 0x000000ffff287224 */ /* 0x000fe200018e062d */
[C---:B------:R-:W-:Y:S01]  /*192f0*/  LEA R42, P3, R43.reuse, c[0x0][0x160], 0x2 ;  /* 0x000058002b2a7a11 */ /* 0x040fe200078610ff */
[----:B-1----:R-:W2:Y:S03]  /*19300*/  LDG.E.CONSTANT R52, [R52.64+0xc] ;  /* 0x00000c0a34347981 */ /* 0x002ea6000c1e9900 */
[----:B------:R-:W-:Y:S02]  /*19310*/  LEA.HI.X R43, R43, c[0x0][0x164], R40, 0x2, P3 ;  /* 0x000059002b2b7a11 */ /* 0x000fe400018f1428 */
[----:B------:R-:W-:-:S03]  /*19320*/  LEA R40, P3, R41, c[0x0][0x168], 0x2 ;  /* 0x00005a0029287a11 */ /* 0x000fc600078610ff */
[----:B------:R-:W4:Y:S01]  /*19330*/  LDG.E.CONSTANT R164, [R42.64+0xc] ;  /* 0x00000c0a2aa47981 */ /* 0x000f22000c1e9900 */
[----:B---3--:R-:W-:Y:S01]  /*19340*/  FFMA R156, R157, R158, R156 ;  /* 0x0000009e9d9c7223 */ /* 0x008fe2000000009c */
[----:B------:R-:W-:-:S05]  /*19350*/  IMAD.X R158, RZ, RZ, R155, P4 ;  /* 0x000000ffff9e7224 */ /* 0x000fca00020e069b */
[----:B------:R-:W-:Y:S02]  /*19360*/  LEA.HI.X R41, R41, c[0x0][0x16c], R158, 0x2, P3 ;  /* 0x00005b0029297a11 */ /* 0x000fe400018f149e */
[----:B------:R-:W3:Y:S01]  /*19370*/  LDG.E.CONSTANT R158, [R42.64] ;  /* 0x0000000a2a9e7981 */ /* 0x000ee2000c1e9900 */
[----:B------:R-:W-:-:S03]  /*19380*/  FFMA R156, R159, R160, R156 ;  /* 0x000000a09f9c7223 */ /* 0x000fc6000000009c */
[----:B------:R-:W3:Y:S04]  /*19390*/  LDG.E.CONSTANT R157, [R40.64] ;  /* 0x0000000a289d7981 */ /* 0x000ee8000c1e9900 */
[----:B------:R-:W4:Y:S01]  /*193a0*/  LDG.E.CONSTANT R159, [R40.64+0x4] ;  /* 0x0000040a289f7981 */ /* 0x000f22000c1e9900 */
[----:B------:R-:W-:-:S03]  /*193b0*/  FFMA R156, R161, R162, R156 ;  /* 0x000000a2a19c7223 */ /* 0x000fc6000000009c */
[----:B------:R-:W4:Y:S04]  /*193c0*/  LDG.E.CONSTANT R160, [R42.64+0x4] ;  /* 0x0000040a2aa07981 */ /* 0x000f28000c1e9900 */
[----:B------:R-:W4:Y:S04]  /*193d0*/  LDG.E.CONSTANT R161, [R40.64+0x8] ;  /* 0x0000080a28a17981 */ /* 0x000f28000c1e9900 */
[----:B------:R-:W4:Y:S04]  /*193e0*/  LDG.E.CONSTANT R162, [R42.64+0x8] ;  /* 0x0000080a2aa27981 */ /* 0x000f28000c1e9900 */
[----:B------:R-:W4:Y:S01]  /*193f0*/  LDG.E.CONSTANT R163, [R40.64+0xc] ;  /* 0x00000c0a28a37981 */ /* 0x000f22000c1e9900 */
[----:B------:R-:W-:Y:S01]  /*19400*/  IADD3 R151, R151, -0x10, RZ ;  /* 0xfffffff097977810 */ /* 0x000fe20007ffe0ff */
[----:B--2---:R-:W-:-:S03]  /*19410*/  FFMA R156, R51, R52, R156 ;  /* 0x00000034339c7223 */ /* 0x004fc6000000009c */
[----:B------:R-:W-:Y:S02]  /*19420*/  ISETP.GT.AND P3, PT, R151, 0xc, PT ;  /* 0x0000000c9700780c */ /* 0x000fe40003f64270 */
[----:B------:R-:W-:Y:S01]  /*19430*/  IADD3 R153, R153, 0x10, RZ ;  /* 0x0000001099997810 */ /* 0x000fe20007ffe0ff */
[----:B---3--:R-:W-:-:S04]  /*19440*/  FFMA R156, R157, R158, R156 ;  /* 0x0000009e9d9c7223 */ /* 0x008fc8000000009c */
[----:B----4-:R-:W-:-:S04]  /*19450*/  FFMA R156, R159, R160, R156 ;  /* 0x000000a09f9c7223 */ /* 0x010fc8000000009c */
[----:B------:R-:W-:-:S04]  /*19460*/  FFMA R156, R161, R162, R156 ;  /* 0x000000a2a19c7223 */ /* 0x000fc8000000009c */
[----:B------:R-:W-:Y:S01]  /*19470*/  FFMA R156, R163, R164, R156 ;  /* 0x000000a4a39c7223 */ /* 0x000fe2000000009c */
[----:B------:R-:W-:Y:S05]  /*19480*/  @P3 BRA `(.L_x_208) ;  /* 0xfffffa9000003947 */ /* 0x000fea000383ffff */
.L_x_207:
[----:B------:R-:W-:-:S13]  /*19490*/  ISETP.GT.AND P3, PT, R151, 0x4, PT ;  /* 0x000000049700780c */ /* 0x000fda0003f64270 */
[----:B------:R-:W-:Y:S05]  /*194a0*/  @!P3 BRA `(.L_x_209) ;  /* 0x000002c00000b947 */ /* 0x000fea0003800000 */
[----:B------:R-:W-:-:S04]  /*194b0*/  IADD3 R40, P0, R153, R46, RZ ;  /* 0x0000002e99287210 */ /* 0x000fc80007f1e0ff */
[----:B------:R-:W-:Y:S02]  /*194c0*/  IADD3.X R41, RZ, R45, RZ, P0, !PT ;  /* 0x0000002dff297210 */ /* 0x000fe400007fe4ff */
        /* <DEDUP_REMOVED lines=19> */
[----:B------:R-:W-:-:S03]  /*19600*/  IADD3 R43, P0, R40, R46, RZ ;  /* 0x0000002e282b7210 */ /* 0x000fc60007f1e0ff */
[----:B------:R-:W-:Y:S01]  /*19610*/  IMAD.X R42, RZ, RZ, R155, P3 ;  /* 0x000000ffff2a7224 */ /* 0x000fe200018e069b */
        /* <DEDUP_REMOVED lines=9> */
[----:B------:R-:W3:Y:S04]  /*196b0*/  LDG.E.CONSTANT R159, [R40.64+0x8] ;  /* 0x0000080a289f7981 */ /* 0x000ee8000c1e9900 */
[----:B------:R-:W3:Y:S04]  /*196c0*/  LDG.E.CONSTANT R160, [R42.64+0x8] ;  /* 0x0000080a2aa07981 */ /* 0x000ee8000c1e9900 */
[----:B------:R-:W3:Y:S04]  /*196d0*/  LDG.E.CONSTANT R161, [R40.64+0xc] ;  /* 0x00000c0a28a17981 */ /* 0x000ee8000c1e9900 */
[----:B------:R-:W3:Y:S01]  /*196e0*/  LDG.E.CONSTANT R162, [R42.64+0xc] ;  /* 0x00000c0a2aa27981 */ /* 0x000ee2000c1e9900 */
[----:B------:R-:W-:-:S02]  /*196f0*/  PLOP3.LUT P0, PT, PT, PT, PT, 0x8, 0x0 ;  /* 0x000000000000781c */ /* 0x000fc40003f0e170 */
[----:B------:R-:W-:Y:S02]  /*19700*/  IADD3 R151, R151, -0x8, RZ ;  /* 0xfffffff897977810 */ /* 0x000fe40007ffe0ff */
[----:B------:R-:W-:Y:S01]  /*19710*/  IADD3 R153, R153, 0x8, RZ ;  /* 0x0000000899997810 */ /* 0x000fe20007ffe0ff */
[----:B--2---:R-:W-:-:S04]  /*19720*/  FFMA R156, R157, R158, R156 ;  /* 0x0000009e9d9c7223 */ /* 0x004fc8000000009c */
[----:B----4-:R-:W-:-:S04]  /*19730*/  FFMA R50, R51, R50, R156 ;  /* 0x0000003233327223 */ /* 0x010fc8000000009c */
[----:B---3--:R-:W-:-:S04]  /*19740*/  FFMA R50, R53, R52, R50 ;  /* 0x0000003435327223 */ /* 0x008fc80000000032 */
[----:B------:R-:W-:-:S04]  /*19750*/  FFMA R50, R159, R160, R50 ;  /* 0x000000a09f327223 */ /* 0x000fc80000000032 */
[----:B------:R-:W-:-:S01]  /*19760*/  FFMA R156, R161, R162, R50 ;  /* 0x000000a2a19c7223 */ /* 0x000fc20000000032 */
.L_x_209:
[----:B------:R-:W-:-:S13]  /*19770*/  ISETP.NE.OR P0, PT, R151, RZ, P0 ;  /* 0x000000ff9700720c */ /* 0x000fda0000705670 */
[----:B------:R-:W-:Y:S05]  /*19780*/  @!P0 BRA `(.L_x_205) ;  /* 0x0000018000008947 */ /* 0x000fea0003800000 */
.L_x_206:
        /* <DEDUP_REMOVED lines=11> */
[----:B------:R-:W2:Y:S04]  /*19840*/  LDG.E.CONSTANT R50, [R42.64] ;  /* 0x0000000a2a327981 */ /* 0x000ea8000c1e9900 */
[----:B------:R-:W2:Y:S04]  /*19850*/  LDG.E.CONSTANT R51, [R40.64] ;  /* 0x0000000a28337981 */ /* 0x000ea8000c1e9900 */
[----:B------:R-:W3:Y:S04]  /*19860*/  LDG.E.CONSTANT R53, [R40.64+0x4] ;  /* 0x0000040a28357981 */ /* 0x000ee8000c1e9900 */
        /* <DEDUP_REMOVED lines=10> */
.L_x_205:
[----:B------:R-:W-:-:S05]  /*19910*/  IMAD.IADD R40, R154, 0x1, -R44 ;  /* 0x000000019a287824 */ /* 0x000fca00078e0a2c */
[----:B------:R-:W-:Y:S01]  /*19920*/  I2FP.F32.S32 R158, R40 ;  /* 0x00000028009e7245 */ /* 0x000fe20000201400 */
[----:B------:R-:W-:Y:S05]  /*19930*/  @!P1 BRA `(.L_x_210) ;  /* 0x0000014000009947 */ /* 0x000fea0003800000 */
[C---:B------:R-:W-:Y:S02]  /*19940*/  IADD3 R40, P0, R153.reuse, R46, RZ ;  /* 0x0000002e99287210 */ /* 0x040fe40007f1e0ff */
[----:B------:R-:W-:-:S03]  /*19950*/  IADD3 R153, P3, R153, R55, RZ ;  /* 0x0000003799997210 */ /* 0x000fc60007f7e0ff */
[----:B------:R-:W-:Y:S01]  /*19960*/  IMAD.X R41, RZ, RZ, R45, P0 ;  /* 0x000000ffff297224 */ /* 0x000fe200000e062d */
[C---:B------:R-:W-:Y:S02]  /*19970*/  LEA R42, P0, R40.reuse, c[0x0][0x160], 0x2 ;  /* 0x00005800282a7a11 */ /* 0x040fe400078010ff */
[----:B------:R-:W-:Y:S02]  /*19980*/  IADD3.X R50, RZ, R155, RZ, P3, !PT ;  /* 0x0000009bff327210 */ /* 0x000fe40001ffe4ff */
[----:B------:R-:W-:Y:S02]  /*19990*/  LEA.HI.X R43, R40, c[0x0][0x164], R41, 0x2, P0 ;  /* 0x00005900282b7a11 */ /* 0x000fe400000f1429 */
        /* <DEDUP_REMOVED lines=14> */
.L_x_210:
[----:B------:R-:W-:Y:S01]  /*19a80*/  FMUL R41, R156, c[0x0][0x1b4] ;  /* 0x00006d009c297a20 */ /* 0x000fe20000400000 */
[----:B------:R-:W-:Y:S02]  /*19a90*/  IMAD.MOV.U32 R42, RZ, RZ, 0x3bbb989d ;  /* 0x3bbb989dff2a7424 */ /* 0x000fe400078e00ff */
[----:B------:R-:W-:Y:S01]  /*19aa0*/  IMAD.MOV.U32 R50, RZ, RZ, 0x437c0000 ;  /* 0x437c0000ff327424 */ /* 0x000fe200078e00ff */
[----:B-----5:R-:W-:-:S05]  /*19ab0*/  FFMA R158, R158, R48, R41 ;  /* 0x000000309e9e7223 */ /* 0x020fca0000000029 */
[----:B------:R-:W-:-:S04]  /*19ac0*/  FSETP.GT.AND P0, PT, R158, R149, PT ;  /* 0x000000959e00720b */ /* 0x000fc80003f04000 */
[----:B------:R-:W-:-:S05]  /*19ad0*/  FSEL R40, R158, R149, P0 ;  /* 0x000000959e287208 */ /* 0x000fca0000000000 */
[--C-:B------:R-:W-:Y:S01]  /*19ae0*/  FADD R158, R158, -R40.reuse ;  /* 0x800000289e9e7221 */ /* 0x100fe20000000000 */
[----:B------:R-:W-:Y:S01]  /*19af0*/  FADD R41, -R40, R149 ;  /* 0x0000009528297221 */ /* 0x000fe20000000100 */
[----:B------:R-:W-:Y:S02]  /*19b00*/  IMAD.MOV.U32 R149, RZ, RZ, R40 ;  /* 0x000000ffff957224 */ /* 0x000fe400078e0028 */
[-C--:B------:R-:W-:Y:S01]  /*19b10*/  FFMA.SAT R43, R158, R42.reuse, 0.5 ;  /* 0x3f0000009e2b7423 */ /* 0x080fe2000000202a */
[----:B------:R-:W-:-:S03]  /*19b20*/  FFMA.SAT R42, R41, R42, 0.5 ;  /* 0x3f000000292a7423 */ /* 0x000fc6000000202a */
[-C--:B------:R-:W-:Y:S01]  /*19b30*/  FFMA.RM R43, R43, R50.reuse, 12582913 ;  /* 0x4b4000012b2b7423 */ /* 0x080fe20000004032 */
[----:B------:R-:W-:-:S03]  /*19b40*/  FFMA.RM R42, R42, R50, 12582913 ;  /* 0x4b4000012a2a7423 */ /* 0x000fc60000004032 */
[----:B------:R-:W-:Y:S01]  /*19b50*/  FADD R51, R43, -12583039 ;  /* 0xcb40007f2b337421 */ /* 0x000fe20000000000 */
[----:B------:R-:W-:-:S03]  /*19b60*/  FADD R50, R42, -12583039 ;  /* 0xcb40007f2a327421 */ /* 0x000fc60000000000 */
[----:B------:R-:W-:Y:S01]  /*19b70*/  FFMA R51, R158, 1.4426950216293334961, -R51 ;  /* 0x3fb8aa3b9e337823 */ /* 0x000fe20000000833 */
[----:B------:R-:W-:-:S03]  /*19b80*/  FFMA R50, R41, 1.4426950216293334961, -R50 ;  /* 0x3fb8aa3b29327823 */ /* 0x000fc60000000832 */
[----:B------:R-:W-:Y:S01]  /*19b90*/  FFMA R51, R158, 1.925963033500011079e-08, R51 ;  /* 0x32a570609e337823 */ /* 0x000fe20000000033 */
[----:B------:R-:W-:Y:S01]  /*19ba0*/  FFMA R41, R41, 1.925963033500011079e-08, R50 ;  /* 0x32a5706029297823 */ /* 0x000fe20000000032 */
[----:B------:R-:W-:Y:S01]  /*19bb0*/  IMAD.SHL.U32 R50, R43, 0x800000, RZ ;  /* 0x008000002b327824 */ /* 0x000fe200078e00ff */
[----:B------:R-:W-:Y:S01]  /*19bc0*/  SHF.L.U32 R43, R42, 0x17, RZ ;  /* 0x000000172a2b7819 */ /* 0x000fe200000006ff */
[----:B------:R-:W-:Y:S01]  /*19bd0*/  IMAD.MOV.U32 R42, RZ, RZ, RZ ;  /* 0x000000ffff2a7224 */ /* 0x000fe200078e00ff */
[----:B------:R-:W0:Y:S08]  /*19be0*/  MUFU.EX2 R52, R41 ;  /* 0x0000002900347308 */ /* 0x000e300000000800 */
        /* <DEDUP_REMOVED lines=12> */
.L_x_214:
[----:B------:R-:W-:-:S05]  /*19cb0*/  IADD3 R41, P3, R42, R55, RZ ;  /* 0x000000372a297210 */ /* 0x000fca0007f7e0ff */
[----:B0-----:R-:W-:Y:S01]  /*19cc0*/  IMAD.X R52, RZ, RZ, R155, P3 ;  /* 0x000000ffff347224 */ /* 0x001fe200018e069b */
[----:B------:R-:W-:-:S04]  /*19cd0*/  LEA R40, P3, R41, c[0x0][0x170], 0x2 ;  /* 0x00005c0029287a11 */ /* 0x000fc800078610ff */
[----:B------:R-:W-:Y:S02]  /*19ce0*/  LEA.HI.X R41, R41, c[0x0][0x174], R52, 0x2, P3 ;  /* 0x00005d0029297a11 */ /* 0x000fe400018f1434 */
[----:B-1----:R-:W-:-:S03]  /*19cf0*/  LEA R52, R42, UR13, 0x2 ;  /* 0x0000000d2a347c11 */ /* 0x002fc6000f8e10ff */
[----:B------:R-:W2:Y:S04]  /*19d00*/  LDG.E.CONSTANT R53, [R40.64] ;  /* 0x0000000a28357981 */ /* 0x000ea8000c1e9900 */
[----:B------:R-:W3:Y:S04]  /*19d10*/  LDL R156, [R52] ;  /* 0x00000000349c7983 */ /* 0x000ee80000100800 */
[----:B------:R-:W4:Y:S04]  /*19d20*/  LDG.E.CONSTANT R151, [R40.64+0x4] ;  /* 0x0000040a28977981 */ /* 0x000f28000c1e9900 */
[----:B------:R-:W5:Y:S04]  /*19d30*/  LDL R159, [R52+0x4] ;  /* 0x00000400349f7983 */ /* 0x000f680000100800 */
[----:B------:R-:W5:Y:S04]  /*19d40*/  LDG.E.CONSTANT R153, [R40.64+0x8] ;  /* 0x0000080a28997981 */ /* 0x000f68000c1e9900 */
[----:B------:R-:W5:Y:S04]  /*19d50*/  LDL R161, [R52+0x8] ;  /* 0x0000080034a17983 */ /* 0x000f680000100800 */
[----:B------:R0:W5:Y:S04]  /*19d60*/  LDG.E.CONSTANT R157, [R40.64+0xc] ;  /* 0x00000c0a289d7981 */ /* 0x000168000c1e9900 */
[----:B------:R-:W5:Y:S01]  /*19d70*/  LDL R163, [R52+0xc] ;  /* 0x00000c0034a37983 */ /* 0x000f620000100800 */
[----:B--2---:R-:W-:-:S04]  /*19d80*/  FMUL R158, R50, R53 ;  /* 0x00000035329e7220 */ /* 0x004fc80000400000 */
[----:B---3--:R-:W-:Y:S01]  /*19d90*/  FFMA R53, R43, R156, R158 ;  /* 0x0000009c2b357223 */ /* 0x008fe2000000009e */
[----:B----4-:R-:W-:-:S04]  /*19da0*/  FMUL R156, R50, R151 ;  /* 0x00000097329c7220 */ /* 0x010fc80000400000 */
[----:B-----5:R-:W-:Y:S01]  /*19db0*/  FFMA R151, R43, R159, R156 ;  /* 0x0000009f2b977223 */ /* 0x020fe2000000009c */
[----:B------:R-:W-:Y:S01]  /*19dc0*/  IADD3 R156, R42, 0x4, RZ ;  /* 0x000000042a9c7810 */ /* 0x000fe20007ffe0ff */
[----:B------:R-:W-:-:S03]  /*19dd0*/  FMUL R158, R50, R153 ;  /* 0x00000099329e7220 */ /* 0x000fc60000400000 */
[----:B0-----:R-:W-:Y:S01]  /*19de0*/  IADD3 R41, P3, R156, R55, RZ ;  /* 0x000000379c297210 */ /* 0x001fe20007f7e0ff */
[----:B------:R-:W-:-:S03]  /*19df0*/  FFMA R153, R43, R161, R158 ;  /* 0x000000a12b997223 */ /* 0x000fc6000000009e */
[----:B------:R-:W-:Y:S02]  /*19e00*/  IADD3.X R158, RZ, R155, RZ, P3, !PT ;  /* 0x0000009bff9e7210 */ /* 0x000fe40001ffe4ff */
[----:B------:R-:W-:Y:S01]  /*19e10*/  LEA R40, P3, R41, c[0x0][0x170], 0x2 ;  /* 0x00005c0029287a11 */ /* 0x000fe200078610ff */
[----:B------:R-:W-:-:S03]  /*19e20*/  FMUL R160, R50, R157 ;  /* 0x0000009d32a07220 */ /* 0x000fc60000400000 */
[----:B------:R-:W-:Y:S01]  /*19e30*/  LEA.HI.X R41, R41, c[0x0][0x174], R158, 0x2, P3 ;  /* 0x00005d0029297a11 */ /* 0x000fe200018f149e */
[----:B------:R0:W-:Y:S01]  /*19e40*/  STL [R52], R53 ;  /* 0x0000003534007387 */ /* 0x0001e20000100800 */
[----:B------:R-:W-:-:S03]  /*19e50*/  FFMA R157, R43, R163, R160 ;  /* 0x000000a32b9d7223 */ /* 0x000fc600000000a0 */
[----:B------:R-:W2:Y:S04]  /*19e60*/  LDG.E.CONSTANT R159, [R40.64] ;  /* 0x0000000a289f7981 */ /* 0x000ea8000c1e9900 */
[----:B------:R-:W3:Y:S01]  /*19e70*/  LDG.E.CONSTANT R161, [R40.64+0x4] ;  /* 0x0000040a28a17981 */ /* 0x000ee2000c1e9900 */
[----:B0-----:R-:W-:-:S03]  /*19e80*/  LEA R53, R156, UR13, 0x2 ;  /* 0x0000000d9c357c11 */ /* 0x001fc6000f8e10ff */
[----:B------:R0:W-:Y:S04]  /*19e90*/  STL [R52+0x4], R151 ;  /* 0x0000049734007387 */ /* 0x0001e80000100800 */
[----:B------:R1:W-:Y:S04]  /*19ea0*/  STL [R52+0x8], R153 ;  /* 0x0000089934007387 */ /* 0x0003e80000100800 */
[----:B------:R3:W-:Y:S04]  /*19eb0*/  STL [R52+0xc], R157 ;  /* 0x00000c9d34007387 */ /* 0x0007e80000100800 */
[----:B------:R-:W4:Y:S04]  /*19ec0*/  LDL R156, [R53] ;  /* 0x00000000359c7983 */ /* 0x000f280000100800 */
[----:B------:R-:W5:Y:S04]  /*19ed0*/  LDL R164, [R53+0x4] ;  /* 0x0000040035a47983 */ /* 0x000f680000100800 */
[----:B------:R1:W5:Y:S04]  /*19ee0*/  LDG.E.CONSTANT R163, [R40.64+0x8] ;  /* 0x0000080a28a37981 */ /* 0x000368000c1e9900 */
[----:B------:R2:W5:Y:S04]  /*19ef0*/  LDG.E.CONSTANT R165, [R40.64+0xc] ;  /* 0x00000c0a28a57981 */ /* 0x000568000c1e9900 */
[----:B0-----:R-:W5:Y:S04]  /*19f00*/  LDL R151, [R53+0x8] ;  /* 0x0000080035977983 */ /* 0x001f680000100800 */
[----:B-1----:R-:W5:Y:S01]  /*19f10*/  LDL R153, [R53+0xc] ;  /* 0x00000c0035997983 */ /* 0x002f620000100800 */
[C---:B--2---:R-:W-:Y:S01]  /*19f20*/  FMUL R158, R50.reuse, R159 ;  /* 0x0000009f329e7220 */ /* 0x044fe20000400000 */
[----:B---3--:R-:W-:-:S03]  /*19f30*/  FMUL R52, R50, R161 ;  /* 0x000000a132347220 */ /* 0x008fc60000400000 */
[C---:B----4-:R-:W-:Y:S01]  /*19f40*/  FFMA R156, R43.reuse, R156, R158 ;  /* 0x0000009c2b9c7223 */ /* 0x050fe2000000009e */
[----:B-----5:R-:W-:Y:S01]  /*19f50*/  FFMA R158, R43, R164, R52 ;  /* 0x000000a42b9e7223 */ /* 0x020fe20000000034 */
[----:B------:R-:W-:-:S04]  /*19f60*/  IADD3 R52, R42, 0x8, RZ ;  /* 0x000000082a347810 */ /* 0x000fc80007ffe0ff */
[----:B------:R-:W-:Y:S01]  /*19f70*/  IADD3 R41, P3, R52, R55, RZ ;  /* 0x0000003734297210 */ /* 0x000fe20007f7e0ff */
[----:B------:R-:W-:-:S04]  /*19f80*/  FMUL R160, R50, R163 ;  /* 0x000000a332a07220 */ /* 0x000fc80000400000 */
[----:B------:R-:W-:Y:S01]  /*19f90*/  IMAD.X R164, RZ, RZ, R155, P3 ;  /* 0x000000ffffa47224 */ /* 0x000fe200018e069b */
[----:B------:R-:W-:Y:S01]  /*19fa0*/  LEA R40, P3, R41, c[0x0][0x170], 0x2 ;  /* 0x00005c0029287a11 */ /* 0x000fe200078610ff */
[----:B------:R-:W-:-:S03]  /*19fb0*/  FMUL R162, R50, R165 ;  /* 0x000000a532a27220 */ /* 0x000fc60000400000 */
[----:B------:R-:W-:Y:S01]  /*19fc0*/  LEA.HI.X R41, R41, c[0x0][0x174], R164, 0x2, P3 ;  /* 0x00005d0029297a11 */ /* 0x000fe200018f14a4 */
[C---:B------:R-:W-:Y:S01]  /*19fd0*/  FFMA R160, R43.reuse, R151, R160 ;  /* 0x000000972ba07223 */ /* 0x040fe200000000a0 */
[----:B------:R-:W-:Y:S01]  /*19fe0*/  FFMA R162, R43, R153, R162 ;  /* 0x000000992ba27223 */ /* 0x000fe200000000a2 */
[----:B------:R-:W-:Y:S02]  /*19ff0*/  LEA R52, R52, UR13, 0x2 ;  /* 0x0000000d34347c11 */ /* 0x000fe4000f8e10ff */
[----:B------:R-:W2:Y:S04]  /*1a000*/  LDG.E.CONSTANT R151, [R40.64] ;  /* 0x0000000a28977981 */ /* 0x000ea8000c1e9900 */
[----:B------:R0:W-:Y:S04]  /*1a010*/  STL [R53], R156 ;  /* 0x0000009c35007387 */ /* 0x0001e80000100800 */
[----:B------:R2:W-:Y:S04]  /*1a020*/  STL [R53+0x4], R158 ;  /* 0x0000049e35007387 */ /* 0x0005e80000100800 */
[----:B------:R-:W-:Y:S04]  /*1a030*/  STL [R53+0x8], R160 ;  /* 0x000008a035007387 */ /* 0x000fe80000100800 */
[----:B------:R1:W-:Y:S04]  /*1a040*/  STL [R53+0xc], R162 ;  /* 0x00000ca235007387 */ /* 0x0003e80000100800 */
[----:B0-----:R-:W1:Y:S04]  /*1a050*/  LDL R156, [R52] ;  /* 0x00000000349c7983 */ /* 0x001e680000100800 */
[----:B------:R-:W3:Y:S04]  /*1a060*/  LDG.E.CONSTANT R153, [R40.64+0x4] ;  /* 0x0000040a28997981 */ /* 0x000ee8000c1e9900 */
[----:B------:R-:W4:Y:S04]  /*1a070*/  LDL R161, [R52+0x4] ;  /* 0x0000040034a17983 */ /* 0x000f280000100800 */
[----:B------:R-:W5:Y:S04]  /*1a080*/  LDG.E.CONSTANT R157, [R40.64+0x8] ;  /* 0x0000080a289d7981 */ /* 0x000f68000c1e9900 */
[----:B------:R-:W5:Y:S04]  /*1a090*/  LDL R163, [R52+0x8] ;  /* 0x0000080034a37983 */ /* 0x000f680000100800 */
[----:B------:R0:W5:Y:S04]  /*1a0a0*/  LDG.E.CONSTANT R159, [R40.64+0xc] ;  /* 0x00000c0a289f7981 */ /* 0x000168000c1e9900 */
[----:B------:R-:W5:Y:S01]  /*1a0b0*/  LDL R165, [R52+0xc] ;  /* 0x00000c0034a57983 */ /* 0x000f620000100800 */
[----:B--2---:R-:W-:-:S04]  /*1a0c0*/  FMUL R158, R50, R151 ;  /* 0x00000097329e7220 */ /* 0x004fc80000400000 */
[----:B-1----:R-:W-:Y:S01]  /*1a0d0*/  FFMA R53, R43, R156, R158 ;  /* 0x0000009c2b357223 */ /* 0x002fe2000000009e */
[----:B---3--:R-:W-:-:S04]  /*1a0e0*/  FMUL R156, R50, R153 ;  /* 0x00000099329c7220 */ /* 0x008fc80000400000 */
[----:B----4-:R-:W-:Y:S01]  /*1a0f0*/  FFMA R151, R43, R161, R156 ;  /* 0x000000a12b977223 */ /* 0x010fe2000000009c */
[----:B------:R-:W-:Y:S01]  /*1a100*/  IADD3 R156, R42, 0xc, RZ ;  /* 0x0000000c2a9c7810 */ /* 0x000fe20007ffe0ff */
[----:B-----5:R-:W-:-:S03]  /*1a110*/  FMUL R158, R50, R157 ;  /* 0x0000009d329e7220 */ /* 0x020fc60000400000 */
[----:B0-----:R-:W-:Y:S01]  /*1a120*/  IADD3 R41, P3, R156, R55, RZ ;  /* 0x000000379c297210 */ /* 0x001fe20007f7e0ff */
[----:B------:R-:W-:-:S04]  /*1a130*/  FFMA R153, R43, R163, R158 ;  /* 0x000000a32b997223 */ /* 0x000fc8000000009e */
[----:B------:R-:W-:Y:S01]  /*1a140*/  IMAD.X R158, RZ, RZ, R155, P3 ;  /* 0x000000ffff9e7224 */ /* 0x000fe200018e069b */
[----:B------:R-:W-:Y:S01]  /*1a150*/  LEA R40, P3, R41, c[0x0][0x170], 0x2 ;  /* 0x00005c0029287a11 */ /* 0x000fe200078610ff */
[----:B------:R-:W-:-:S03]  /*1a160*/  FMUL R160, R50, R159 ;  /* 0x0000009f32a07220 */ /* 0x000fc60000400000 */
[----:B------:R-:W-:Y:S01]  /*1a170*/  LEA.HI.X R41, R41, c[0x0][0x174], R158, 0x2, P3 ;  /* 0x00005d0029297a11 */ /* 0x000fe200018f149e */
[----:B------:R0:W-:Y:S01]  /*1a180*/  STL [R52], R53 ;  /* 0x0000003534007387 */ /* 0x0001e20000100800 */
[----:B------:R-:W-:-:S03]  /*1a190*/  FFMA R157, R43, R165, R160 ;  /* 0x000000a52b9d7223 */ /* 0x000fc600000000a0 */
[----:B------:R-:W2:Y:S04]  /*1a1a0*/  LDG.E.CONSTANT R159, [R40.64] ;  /* 0x0000000a289f7981 */ /* 0x000ea8000c1e9900 */
[----:B------:R1:W-:Y:S01]  /*1a1b0*/  STL [R52+0x4], R151 ;  /* 0x0000049734007387 */ /* 0x0003e20000100800 */
[----:B0-----:R-:W-:-:S03]  /*1a1c0*/  LEA R53, R156, UR13, 0x2 ;  /* 0x0000000d9c357c11 */ /* 0x001fc6000f8e10ff */
[----:B------:R-:W-:Y:S04]  /*1a1d0*/  STL [R52+0x8], R153 ;  /* 0x0000089934007387 */ /* 0x000fe80000100800 */
[----:B------:R0:W-:Y:S04]  /*1a1e0*/  STL [R52+0xc], R157 ;  /* 0x00000c9d34007387 */ /* 0x0001e80000100800 */
[----:B------:R-:W3:Y:S04]  /*1a1f0*/  LDL R156, [R53] ;  /* 0x00000000359c7983 */ /* 0x000ee80000100800 */
[----:B------:R-:W0:Y:S04]  /*1a200*/  LDG.E.CONSTANT R161, [R40.64+0x4] ;  /* 0x0000040a28a17981 */ /* 0x000e28000c1e9900 */
[----:B------:R-:W4:Y:S04]  /*1a210*/  LDG.E.CONSTANT R163, [R40.64+0x8] ;  /* 0x0000080a28a37981 */ /* 0x000f28000c1e9900 */
[----:B------:R-:W5:Y:S04]  /*1a220*/  LDG.E.CONSTANT R165, [R40.64+0xc] ;  /* 0x00000c0a28a57981 */ /* 0x000f68000c1e9900 */
[----:B------:R-:W5:Y:S04]  /*1a230*/  LDL R162, [R53+0x4] ;  /* 0x0000040035a27983 */ /* 0x000f680000100800 */
[----:B------:R-:W5:Y:S04]  /*1a240*/  LDL R164, [R53+0x8] ;  /* 0x0000080035a47983 */ /* 0x000f680000100800 */
[----:B-1----:R-:W5:Y:S01]  /*1a250*/  LDL R151, [R53+0xc] ;  /* 0x00000c0035977983 */ /* 0x002f620000100800 */
[----:B------:R-:W-:-:S04]  /*1a260*/  IADD3 R51, R51, -0x10, RZ ;  /* 0xfffffff033337810 */ /* 0x000fc80007ffe0ff */
[----:B------:R-:W-:Y:S02]  /*1a270*/  ISETP.GT.AND P3, PT, R51, 0xc, PT ;  /* 0x0000000c3300780c */ /* 0x000fe40003f64270 */
[----:B------:R-:W-:Y:S01]  /*1a280*/  IADD3 R42, R42, 0x10, RZ ;  /* 0x000000102a2a7810 */ /* 0x000fe20007ffe0ff */
[----:B--2---:R-:W-:-:S04]  /*1a290*/  FMUL R158, R50, R159 ;  /* 0x0000009f329e7220 */ /* 0x004fc80000400000 */
[C---:B---3--:R-:W-:Y:S01]  /*1a2a0*/  FFMA R156, R43.reuse, R156, R158 ;  /* 0x0000009c2b9c7223 */ /* 0x048fe2000000009e */
[C---:B0-----:R-:W-:Y:S01]  /*1a2b0*/  FMUL R52, R50.reuse, R161 ;  /* 0x000000a132347220 */ /* 0x041fe20000400000 */
[C---:B----4-:R-:W-:Y:S01]  /*1a2c0*/  FMUL R158, R50.reuse, R163 ;  /* 0x000000a3329e7220 */ /* 0x050fe20000400000 */
[----:B-----5:R-:W-:Y:S02]  /*1a2d0*/  FMUL R160, R50, R165 ;  /* 0x000000a532a07220 */ /* 0x020fe40000400000 */
[C---:B------:R-:W-:Y:S01]  /*1a2e0*/  FFMA R52, R43.reuse, R162, R52 ;  /* 0x000000a22b347223 */ /* 0x040fe20000000034 */
[C---:B------:R-:W-:Y:S01]  /*1a2f0*/  FFMA R158, R43.reuse, R164, R158 ;  /* 0x000000a42b9e7223 */ /* 0x040fe2000000009e */
[----:B------:R-:W-:Y:S01]  /*1a300*/  FFMA R160, R43, R151, R160 ;  /* 0x000000972ba07223 */ /* 0x000fe200000000a0 */
[----:B------:R0:W-:Y:S04]  /*1a310*/  STL [R53], R156 ;  /* 0x0000009c35007387 */ /* 0x0001e80000100800 */
[----:B------:R0:W-:Y:S04]  /*1a320*/  STL [R53+0x4], R52 ;  /* 0x0000043435007387 */ /* 0x0001e80000100800 */
[----:B------:R0:W-:Y:S04]  /*1a330*/  STL [R53+0x8], R158 ;  /* 0x0000089e35007387 */ /* 0x0001e80000100800 */
[----:B------:R0:W-:Y:S01]  /*1a340*/  STL [R53+0xc], R160 ;  /* 0x00000ca035007387 */ /* 0x0001e20000100800 */
[----:B------:R-:W-:Y:S05]  /*1a350*/  @P3 BRA `(.L_x_214) ;  /* 0xfffff95000003947 */ /* 0x000fea000383ffff */
.L_x_213:
[----:B------:R-:W-:-:S13]  /*1a360*/  ISETP.GT.AND P3, PT, R51, 0x4, PT ;  /* 0x000000043300780c */ /* 0x000fda0003f64270 */
[----:B------:R-:W-:Y:S05]  /*1a370*/  @!P3 BRA `(.L_x_215) ;  /* 0x000003600000b947 */ /* 0x000fea0003800000 */
        /* <DEDUP_REMOVED lines=39> */
[----:B------:R-:W-:-:S02]  /*1a5f0*/  PLOP3.LUT P0, PT, PT, PT, PT, 0x8, 0x0 ;  /* 0x000000000000781c */ /* 0x000fc40003f0e170 */
[----:B------:R-:W-:Y:S02]  /*1a600*/  IADD3 R51, R51, -0x8, RZ ;  /* 0xfffffff833337810 */ /* 0x000fe40007ffe0ff */
        /* <DEDUP_REMOVED lines=12> */
[----:B------:R0:W-:Y:S02]  /*1a6d0*/  STL [R53+0xc], R160 ;  /* 0x00000ca035007387 */ /* 0x0001e40000100800 */
.L_x_215:
[----:B------:R-:W-:-:S13]  /*1a6e0*/  ISETP.NE.OR P0, PT, R51, RZ, P0 ;  /* 0x000000ff3300720c */ /* 0x000fda0000705670 */
[----:B------:R-:W-:Y:S05]  /*1a6f0*/  @!P0 BRA `(.L_x_211) ;  /* 0x000001d000008947 */ /* 0x000fea0003800000 */
.L_x_212:
        /* <DEDUP_REMOVED lines=8> */
[----:B------:R-:W5:Y:S04]  /*1a780*/  LDG.E.CONSTANT R153, [R40.64+0x8] ;  /* 0x0000080a28997981 */ /* 0x000f68000c1e9900 */
[----:B------:R-:W5:Y:S04]  /*1a790*/  LDG.E.CONSTANT R157, [R40.64+0xc] ;  /* 0x00000c0a289d7981 */ /* 0x000f68000c1e9900 */
[----:B------:R-:W5:Y:S04]  /*1a7a0*/  LDL R158, [R52+0x4] ;  /* 0x00000400349e7983 */ /* 0x000f680000100800 */
[----:B------:R-:W5:Y:S04]  /*1a7b0*/  LDL R160, [R52+0x8] ;  /* 0x0000080034a07983 */ /* 0x000f680000100800 */
[----:B------:R-:W5:Y:S01]  /*1a7c0*/  LDL R162, [R52+0xc] ;  /* 0x00000c0034a27983 */ /* 0x000f620000100800 */
[----:B------:R-:W-:-:S04]  /*1a7d0*/  IADD3 R51, R51, -0x4, RZ ;  /* 0xfffffffc33337810 */ /* 0x000fc80007ffe0ff */
[----:B------:R-:W-:Y:S02]  /*1a7e0*/  ISETP.NE.AND P0, PT, R51, RZ, PT ;  /* 0x000000ff3300720c */ /* 0x000fe40003f05270 */
[----:B------:R-:W-:Y:S01]  /*1a7f0*/  IADD3 R42, R42, 0x4, RZ ;  /* 0x000000042a2a7810 */ /* 0x000fe20007ffe0ff */
[----:B--2---:R-:W-:-:S04]  /*1a800*/  FMUL R164, R50, R53 ;  /* 0x0000003532a47220 */ /* 0x004fc80000400000 */
[C---:B---3--:R-:W-:Y:S01]  /*1a810*/  FFMA R53, R43.reuse, R156, R164 ;  /* 0x0000009c2b357223 */ /* 0x048fe200000000a4 */
[C---:B----4-:R-:W-:Y:S01]  /*1a820*/  FMUL R156, R50.reuse, R151 ;  /* 0x00000097329c7220 */ /* 0x050fe20000400000 */
[C---:B-----5:R-:W-:Y:S01]  /*1a830*/  FMUL R151, R50.reuse, R153 ;  /* 0x0000009932977220 */ /* 0x060fe20000400000 */
[----:B------:R-:W-:Y:S02]  /*1a840*/  FMUL R153, R50, R157 ;  /* 0x0000009d32997220 */ /* 0x000fe40000400000 */
[C---:B------:R-:W-:Y:S01]  /*1a850*/  FFMA R41, R43.reuse, R158, R156 ;  /* 0x0000009e2b297223 */ /* 0x040fe2000000009c */
[C---:B------:R-:W-:Y:S01]  /*1a860*/  FFMA R151, R43.reuse, R160, R151 ;  /* 0x000000a02b977223 */ /* 0x040fe20000000097 */
[----:B------:R-:W-:Y:S01]  /*1a870*/  FFMA R153, R43, R162, R153 ;  /* 0x000000a22b997223 */ /* 0x000fe20000000099 */
[----:B------:R0:W-:Y:S04]  /*1a880*/  STL [R52], R53 ;  /* 0x0000003534007387 */ /* 0x0001e80000100800 */
[----:B------:R0:W-:Y:S04]  /*1a890*/  STL [R52+0x4], R41 ;  /* 0x0000042934007387 */ /* 0x0001e80000100800 */
[----:B------:R0:W-:Y:S04]  /*1a8a0*/  STL [R52+0x8], R151 ;  /* 0x0000089734007387 */ /* 0x0001e80000100800 */
[----:B------:R0:W-:Y:S02]  /*1a8b0*/  STL [R52+0xc], R153 ;  /* 0x00000c9934007387 */ /* 0x0001e40000100800 */
[----:B0-----:R-:W-:Y:S05]  /*1a8c0*/  @P0 BRA `(.L_x_212) ;  /* 0xfffffe3000000947 */ /* 0x001fea000383ffff */
.L_x_211:
[----:B------:R-:W-:Y:S05]  /*1a8d0*/  @!P1 BRA `(.L_x_216) ;  /* 0x0000018000009947 */ /* 0x000fea0003800000 */
[C---:B------:R-:W-:Y:S02]  /*1a8e0*/  IADD3 R55, P0, R42.reuse, R55, RZ ;  /* 0x000000372a377210 */ /* 0x040fe40007f1e0ff */
[----:B-1----:R-:W-:-:S03]  /*1a8f0*/  LEA R42, R42, UR13, 0x2 ;  /* 0x0000000d2a2a7c11 */ /* 0x002fc6000f8e10ff */
[----:B0-----:R-:W-:Y:S01]  /*1a900*/  IMAD.X R52, RZ, RZ, R155, P0 ;  /* 0x000000ffff347224 */ /* 0x001fe200000e069b */
[----:B------:R-:W-:-:S04]  /*1a910*/  LEA R40, P0, R55, c[0x0][0x170], 0x2 ;  /* 0x00005c0037287a11 */ /* 0x000fc800078010ff */
[----:B------:R-:W-:Y:S02]  /*1a920*/  LEA.HI.X R41, R55, c[0x0][0x174], R52, 0x2, P0 ;  /* 0x00005d0037297a11 */ /* 0x000fe400000f1434 */
[----:B------:R-:W2:Y:S04]  /*1a930*/  LDL R52, [R42] ;  /* 0x000000002a347983 */ /* 0x000ea80000100800 */
[----:B------:R-:W3:Y:S01]  /*1a940*/  LDG.E.CONSTANT R51, [R40.64] ;  /* 0x0000000a28337981 */ /* 0x000ee2000c1e9900 */
[----:B------:R-:W-:Y:S01]  /*1a950*/  ISETP.NE.AND P0, PT, R2, 0x1, PT ;  /* 0x000000010200780c */ /* 0x000fe20003f05270 */
[----:B---3--:R-:W-:-:S04]  /*1a960*/  FMUL R156, R50, R51 ;  /* 0x00000033329c7220 */ /* 0x008fc80000400000 */
[----:B--2---:R-:W-:-:S05]  /*1a970*/  FFMA R51, R43, R52, R156 ;  /* 0x000000342b337223 */ /* 0x004fca000000009c */
[----:B------:R0:W-:Y:S03]  /*1a980*/  STL [R42], R51 ;  /* 0x000000332a007387 */ /* 0x0001e60000100800 */
[----:B------:R-:W-:Y:S05]  /*1a990*/  @!P0 BRA `(.L_x_216) ;  /* 0x000000c000008947 */ /* 0x000fea0003800000 */
[----:B0-----:R-:W2:Y:S04]  /*1a9a0*/  LDG.E.CONSTANT R51, [R40.64+0x4] ;  /* 0x0000040a28337981 */ /* 0x001ea8000c1e9900 */
[----:B------:R-:W3:Y:S01]  /*1a9b0*/  LDL R53, [R42+0x4] ;  /* 0x000004002a357983 */ /* 0x000ee20000100800 */
[----:B------:R-:W-:Y:S01]  /*1a9c0*/  ISETP.NE.AND P0, PT, R2, 0x2, PT ;  /* 0x000000020200780c */ /* 0x000fe20003f05270 */
[----:B--2---:R-:W-:-:S04]  /*1a9d0*/  FMUL R52, R50, R51 ;  /* 0x0000003332347220 */ /* 0x004fc80000400000 */
[----:B---3--:R-:W-:-:S05]  /*1a9e0*/  FFMA R51, R43, R53, R52 ;  /* 0x000000352b337223 */ /* 0x008fca0000000034 */
[----:B------:R0:W-:Y:S03]  /*1a9f0*/  STL [R42+0x4], R51 ;  /* 0x000004332a007387 */ /* 0x0001e60000100800 */
[----:B------:R-:W-:Y:S05]  /*1aa00*/  @!P0 BRA `(.L_x_216) ;  /* 0x0000005000008947 */ /* 0x000fea0003800000 */
[----:B------:R-:W2:Y:S04]  /*1aa10*/  LDG.E.CONSTANT R41, [R40.64+0x8] ;  /* 0x0000080a28297981 */ /* 0x000ea8000c1e9900 */
[----:B0-----:R-:W3:Y:S01]  /*1aa20*/  LDL R51, [R42+0x8] ;  /* 0x000008002a337983 */ /* 0x001ee20000100800 */
[----:B--2---:R-:W-:-:S04]  /*1aa30*/  FMUL R50, R50, R41 ;  /* 0x0000002932327220 */ /* 0x004fc80000400000 */
[----:B---3--:R-:W-:-:S05]  /*1aa40*/  FFMA R43, R43, R51, R50 ;  /* 0x000000332b2b7223 */ /* 0x008fca0000000032 */
[----:B------:R0:W-:Y:S02]  /*1aa50*/  STL [R42+0x8], R43 ;  /* 0x0000082b2a007387 */ /* 0x0001e40000100800 */
.L_x_216:
[----:B------:R-:W-:-:S04]  /*1aa60*/  IADD3 R154, R154, 0x1, RZ ;  /* 0x000000019a9a7810 */ /* 0x000fc80007ffe0ff */
[----:B------:R-:W-:-:S13]  /*1aa70*/  ISETP.GE.U32.AND P0, PT, R154, R47, PT ;  /* 0x0000002f9a00720c */ /* 0x000fda0003f06070 */
[----:B------:R-:W-:Y:S01]  /*1aa80*/  @P0 CALL.REL.NOINC `(.L_x_217) ;  /* 0x0000001000000944 */ /* 0x000fe20003c00000 */
[----:B------:R-:W-:Y:S05]  /*1aa90*/  BRA `(.L_x_218) ;  /* 0xffffe38000007947 */ /* 0x000fea000383ffff */
.L_x_217:
[----:B------:R-:W-:Y:S05]  /*1aaa0*/  BSYNC B1 ;  /* 0x0000000000017941 */ /* 0x000fea0003800000 */
.L_x_204:
        /* <DEDUP_REMOVED lines=9> */
[----:B0-----:R-:W-:Y:S02]  /*1ab40*/  MOV R52, R150 ;  /* 0x0000009600347202 */ /* 0x001fe40000000f00 */
[----:B------:R-:W-:-:S02]  /*1ab50*/  MOV R42, 0x1ab70 ;  /* 0x0001ab70002a7802 */ /* 0x000fc40000000f00 */
[----:B-1----:R-:W-:Y:S05]  /*1ab60*/  CALL.REL.NOINC `($flash_attention$__cuda_sm20_rcp_rn_f32_slowpath) ;  /* 0x000012d000007944 */ /* 0x002fea0003c00000 */
[----:B------:R-:W-:Y:S01]  /*1ab70*/  IMAD.MOV.U32 R151, RZ, RZ, R53 ;  /* 0x000000ffff977224 */ /* 0x000fe200078e0035 */
[----:B------:R-:W-:Y:S05]  /*1ab80*/  BRA `(.L_x_222) ;  /* 0x0000004000007947 */ /* 0x000fea0003800000 */
.L_x_221:
[----:B------:R-:W2:Y:S02]  /*1ab90*/  MUFU.RCP R151, R150 ;  /* 0x0000009600977308 */ /* 0x000ea40000001000 */
[----:B--2---:R-:W-:-:S04]  /*1aba0*/  FFMA R40, R150, R151, -1 ;  /* 0xbf80000096287423 */ /* 0x004fc80000000097 */
[----:B------:R-:W-:-:S04]  /*1abb0*/  FADD.FTZ R40, -R40, -RZ ;  /* 0x800000ff28287221 */ /* 0x000fc80000010100 */
[----:B------:R-:W-:-:S02]  /*1abc0*/  FFMA R151, R151, R40, R151 ;  /* 0x0000002897977223 */ /* 0x000fc40000000097 */
.L_x_222:
[----:B------:R-:W-:Y:S05]  /*1abd0*/  BSYNC B2 ;  /* 0x0000000000027941 */ /* 0x000fea0003800000 */
.L_x_220:
[----:B------:R-:W-:Y:S05]  /*1abe0*/  BSYNC B1 ;  /* 0x0000000000017941 */ /* 0x000fea0003800000 */
.L_x_219:
        /* <DEDUP_REMOVED lines=9> */
.L_x_226:
        /* <DEDUP_REMOVED lines=10> */
[----:B------:R-:W5:Y:S01]  /*1ad20*/  LDL.128 R48, [UR8] ;  /* 0x00000008ff307983 */ /* 0x000f620008100c00 */
        /* <DEDUP_REMOVED lines=27> */
[C---:B-----5:R-:W-:Y:S01]  /*1aee0*/  FMUL R49, R151.reuse, R49 ;  /* 0x0000003197317220 */ /* 0x060fe20000400000 */
[----:B------:R-:W-:Y:S01]  /*1aef0*/  FMUL R51, R151, R51 ;  /* 0x0000003397337220 */ /* 0x000fe20000400000 */
[----:B0-----:R-:W-:Y:S02]  /*1af00*/  IADD3.X R154, RZ, R4, RZ, P2, !PT ;  /* 0x00000004ff9a7210 */ /* 0x001fe400017fe4ff */
[----:B------:R-:W-:Y:S01]  /*1af10*/  LEA R44, P2, R45, c[0x0][0x178], 0x2 ;  /* 0x00005e002d2c7a11 */ /* 0x000fe200078410ff */
[----:B------:R0:W-:Y:S01]  /*1af20*/  STG.E [R40.64], R157 ;  /* 0x0000009d28007986 */ /* 0x0001e2000c10190a */
[----:B------:R-:W-:Y:S01]  /*1af30*/  FMUL R155, R48, R151 ;  /* 0x00000097309b7220 */ /* 0x000fe20000400000 */
[----:B------:R-:W-:Y:S01]  /*1af40*/  LEA.HI.X R43, R43, c[0x0][0x17c], R46, 0x2, P4 ;  /* 0x00005f002b2b7a11 */ /* 0x000fe200020f142e */
[----:B----4-:R-:W-:Y:S01]  /*1af50*/  FMUL R53, R151, R53 ;  /* 0x0000003597357220 */ /* 0x010fe20000400000 */
        /* <DEDUP_REMOVED lines=17> */
.L_x_225:
        /* <DEDUP_REMOVED lines=9> */
[----:B------:R-:W-:Y:S02]  /*1b100*/  IADD3 R49, P2, R3, UR7, RZ ;  /* 0x0000000703317c10 */ /* 0x000fe4000ff5e0ff */
        /* <DEDUP_REMOVED lines=24> */
.L_x_227:
[----:B------:R-:W-:-:S13]  /*1b290*/  ISETP.NE.OR P0, PT, R153, RZ, P0 ;  /* 0x000000ff9900720c */ /* 0x000fda0000705670 */
[----:B------:R-:W-:Y:S05]  /*1b2a0*/  @!P0 BRA `(.L_x_223) ;  /* 0x0000012000008947 */ /* 0x000fea0003800000 */
.L_x_224:
        /* <DEDUP_REMOVED lines=11> */
[C---:B------:R-:W-:Y:S01]  /*1b360*/  FMUL R49, R151.reuse, R42 ;  /* 0x0000002a97317220 */ /* 0x040fe20000400000 */
[----:B------:R-:W-:Y:S02]  /*1b370*/  FMUL R43, R151, R43 ;  /* 0x0000002b972b7220 */ /* 0x000fe40000400000 */
[----:B------:R0:W-:Y:S04]  /*1b380*/  STG.E [R44.64], R47 ;  /* 0x0000002f2c007986 */ /* 0x0001e8000c10190a */
[----:B------:R0:W-:Y:S04]  /*1b390*/  STG.E [R44.64+0x4], R41 ;  /* 0x000004292c007986 */ /* 0x0001e8000c10190a */
[----:B------:R0:W-:Y:S04]  /*1b3a0*/  STG.E [R44.64+0x8], R49 ;  /* 0x000008312c007986 */ /* 0x0001e8000c10190a */
[----:B------:R0:W-:Y:S02]  /*1b3b0*/  STG.E [R44.64+0xc], R43 ;  /* 0x00000c2b2c007986 */ /* 0x0001e4000c10190a */
[----:B0-----:R-:W-:Y:S05]  /*1b3c0*/  @P0 BRA `(.L_x_224) ;  /* 0xfffffee000000947 */ /* 0x001fea000383ffff */
.L_x_223:
        /* <DEDUP_REMOVED lines=19> */
.L_x_228:
        /* <DEDUP_REMOVED lines=34> */
.L_x_230:
[----:B------:R-:W-:Y:S05]  /*1b720*/  BSYNC B1 ;  /* 0x0000000000017941 */ /* 0x000fea0003800000 */
.L_x_229:
[----:B------:R0:W-:Y:S01]  /*1b730*/  STG.E [R40.64], R3 ;  /* 0x0000000328007986 */ /* 0x0001e2000c10190a */
[----:B------:R-:W-:Y:S05]  /*1b740*/  BRA `(.L_x_197) ;  /* 0x0000068000007947 */ /* 0x000fea0003800000 */
.L_x_161:
[----:B------:R-:W-:Y:S01]  /*1b750*/  IADD3 R50, R50, -0x1, RZ ;  /* 0xffffffff32327810 */ /* 0x000fe20007ffe0ff */
[----:B------:R-:W-:-:S03]  /*1b760*/  UMOV UR4, URZ ;  /* 0x0000003f00047c82 */ /* 0x000fc60008000000 */
[----:B------:R-:W-:-:S13]  /*1b770*/  ISETP.GE.U32.AND P0, PT, R50, 0x3, PT ;  /* 0x000000033200780c */ /* 0x000fda0003f06070 */
[----:B------:R-:W-:Y:S05]  /*1b780*/  @!P0 BRA `(.L_x_231) ;  /* 0x0000052000008947 */ /* 0x000fea0003800000 */
[----:B-----5:R-:W-:-:S04]  /*1b790*/  IADD3 R48, -R2, c[0x0][0x198], RZ ;  /* 0x0000660002307a10 */ /* 0x020fc80007ffe1ff */
[----:B------:R-:W-:-:S13]  /*1b7a0*/  ISETP.GT.AND P0, PT, R48, RZ, PT ;  /* 0x000000ff3000720c */ /* 0x000fda0003f04270 */
[----:B------:R-:W-:Y:S05]  /*1b7b0*/  @!P0 BRA `(.L_x_232) ;  /* 0x0000043000008947 */ /* 0x000fea0003800000 */
[----:B------:R-:W-:Y:S02]  /*1b7c0*/  ISETP.GT.AND P1, PT, R48, 0xc, PT ;  /* 0x0000000c3000780c */ /* 0x000fe40003f24270 */
[----:B------:R-:W-:-:S11]  /*1b7d0*/  PLOP3.LUT P0, PT, PT, PT, PT, 0x80, 0x0 ;  /* 0x000000000000781c */ /* 0x000fd60003f0f070 */
[----:B------:R-:W-:Y:S05]  /*1b7e0*/  @!P1 BRA `(.L_x_233) ;  /* 0x0000028000009947 */ /* 0x000fea0003800000 */
[----:B------:R-:W-:-:S02]  /*1b7f0*/  PLOP3.LUT P0, PT, PT, PT, PT, 0x8, 0x0 ;  /* 0x000000000000781c */ /* 0x000fc40003f0e170 */
.L_x_234:
        /* <DEDUP_REMOVED lines=39> */
.L_x_233:
        /* <DEDUP_REMOVED lines=22> */
.L_x_235:
[----:B------:R-:W-:-:S13]  /*1bbd0*/  ISETP.NE.OR P0, PT, R48, RZ, P0 ;  /* 0x000000ff3000720c */ /* 0x000fda0000705670 */
[----:B------:R-:W-:Y:S05]  /*1bbe0*/  @!P0 BRA `(.L_x_231) ;  /* 0x000000c000008947 */ /* 0x000fea0003800000 */
.L_x_232:
        /* <DEDUP_REMOVED lines=11> */
[----:B01----:R-:W-:Y:S05]  /*1bca0*/  @P0 BRA `(.L_x_232) ;  /* 0xffffff4000000947 */ /* 0x003fea000383ffff */
.L_x_231:
        /* <DEDUP_REMOVED lines=17> */
.L_x_236:
[----:B0-----:R0:W-:Y:S02]  /*1bdc0*/  @P0 STG.E [R40.64], R45 ;  /* 0x0000002d28000986 */ /* 0x0011e4000c10190a */
.L_x_197:
[----:B------:R-:W-:Y:S05]  /*1bdd0*/  BSYNC B0 ;  /* 0x0000000000007941 */ /* 0x000fea0003800000 */
.L_x_160:
[----:B0-----:R-:W-:-:S04]  /*1bde0*/  IMAD.MOV.U32 R3, RZ, RZ, c[0x0][0x0] ;  /* 0x00000000ff037624 */ /* 0x001fc800078e00ff */
[----:B------:R-:W-:-:S05]  /*1bdf0*/  IMAD R152, R3, c[0x0][0xc], R152 ;  /* 0x0000030003987a24 */ /* 0x000fca00078e0298 */
[----:B------:R-:W-:-:S13]  /*1be00*/  ISETP.GE.U32.AND P0, PT, R152, UR5, PT ;  /* 0x0000000598007c0c */ /* 0x000fda000bf06070 */
[----:B------:R-:W-:Y:S01]  /*1be10*/  @P0 CALL.REL.NOINC `(.L_x_237) ;  /* 0x0000001000000944 */ /* 0x000fe20003c00000 */
[----:B------:R-:W-:Y:S05]  /*1be20*/  BRA `(.L_x_238) ;  /* 0xfffe447000007947 */ /* 0x000fea000383ffff */
.L_x_237:
[----:B------:R-:W-:Y:S05]  /*1be30*/  EXIT ;  /* 0x000000000000794d */ /* 0x000fea0003800000 */
        .weak           $flash_attention$__cuda_sm20_rcp_rn_f32_slowpath
        .type           $flash_attention$__cuda_sm20_rcp_rn_f32_slowpath,@function
        .size           $flash_attention$__cuda_sm20_rcp_rn_f32_slowpath,(.L_x_467 - $flash_attention$__cuda_sm20_rcp_rn_f32_slowpath)
$flash_attention$__cuda_sm20_rcp_rn_f32_slowpath:
        /* <DEDUP_REMOVED lines=15> */
.L_x_240:
[----:B------:R-:W-:-:S04]  /*1bf30*/  IADD3 R151, R55, -0xfd, RZ ;  /* 0xffffff0337977810 */ /* 0x000fc80007ffe0ff */
[----:B------:R-:W-:-:S13]  /*1bf40*/  ISETP.GT.U32.AND P0, PT, R151, 0x1, PT ;  /* 0x000000019700780c */ /* 0x000fda0003f04070 */
[----:B------:R-:W-:Y:S05]  /*1bf50*/  @P0 BRA `(.L_x_242) ;  /* 0x000001e000000947 */ /* 0x000fea0003800000 */
[----:B------:R-:W-:Y:S02]  /*1bf60*/  LOP3.LUT R153, R52, 0x7fffff, RZ, 0xc0, !PT ;  /* 0x007fffff34997812 */ /* 0x000fe400078ec0ff */
[----:B------:R-:W-:Y:S02]  /*1bf70*/  MOV R53, 0x3 ;  /* 0x0000000300357802 */ /* 0x000fe40000000f00 */
[----:B------:R-:W-:-:S04]  /*1bf80*/  LOP3.LUT R40, R153, 0x3f800000, RZ, 0xfc, !PT ;  /* 0x3f80000099287812 */ /* 0x000fc800078efcff */
[----:B------:R-:W0:Y:S02]  /*1bf90*/  MUFU.RCP R41, R40 ;  /* 0x0000002800297308 */ /* 0x000e240000001000 */
[----:B0-----:R-:W-:-:S04]  /*1bfa0*/  FFMA R43, R40, R41, -1 ;  /* 0xbf800000282b7423 */ /* 0x001fc80000000029 */
[----:B------:R-:W-:-:S04]  /*1bfb0*/  FADD.FTZ R54, -R43, -RZ ;  /* 0x800000ff2b367221 */ /* 0x000fc80000010100 */
[CCC-:B------:R-:W-:Y:S01]  /*1bfc0*/  FFMA.RM R43, R41.reuse, R54.reuse, R41.reuse ;  /* 0x00000036292b7223 */ /* 0x1c0fe20000004029 */
[----:B------:R-:W-:-:S04]  /*1bfd0*/  FFMA.RP R54, R41, R54, R41 ;  /* 0x0000003629367223 */ /* 0x000fc80000008029 */
[C---:B------:R-:W-:Y:S02]  /*1bfe0*/  LOP3.LUT R41, R43.reuse, 0x7fffff, RZ, 0xc0, !PT ;  /* 0x007fffff2b297812 */ /* 0x040fe400078ec0ff */
[----:B------:R-:W-:Y:S02]  /*1bff0*/  FSETP.NEU.FTZ.AND P0, PT, R43, R54, PT ;  /* 0x000000362b00720b */ /* 0x000fe40003f1d000 */
[----:B------:R-:W-:Y:S02]  /*1c000*/  SHF.L.U32 R54, R53, R151, RZ ;  /* 0x0000009735367219 */ /* 0x000fe400000006ff */
        /* <DEDUP_REMOVED lines=19> */
.L_x_242:
[----:B------:R0:W1:Y:S02]  /*1c140*/  MUFU.RCP R41, R52 ;  /* 0x0000003400297308 */ /* 0x0000640000001000 */
.L_x_241:
[----:B------:R-:W-:Y:S05]  /*1c150*/  BSYNC B3 ;  /* 0x0000000000037941 */ /* 0x000fea0003800000 */
.L_x_239:
[----:B-1----:R-:W-:Y:S01]  /*1c160*/  MOV R53, R41 ;  /* 0x0000002900357202 */ /* 0x002fe20000000f00 */
[----:B------:R-:W-:Y:S02]  /*1c170*/  IMAD.MOV.U32 R40, RZ, RZ, R42 ;  /* 0x000000ffff287224 */ /* 0x000fe400078e002a */
[----:B------:R-:W-:-:S04]  /*1c180*/  IMAD.MOV.U32 R41, RZ, RZ, 0x0 ;  /* 0x00000000ff297424 */ /* 0x000fc800078e00ff */
[----:B------:R-:W-:Y:S05]  /*1c190*/  RET.REL.NODEC R40 `(flash_attention) ;  /* 0xfffe3e6028007950 */ /* 0x000fea0003c3ffff */
.L_x_243:
        /* <DEDUP_REMOVED lines=14> */
.L_x_467:


//--------------------- .text.fused_qkv_rope      --------------------------
	.section	.text.fused_qkv_rope,"ax",@progbits
	.sectioninfo	@"SHI_REGISTERS=40"
	.align	128
        .global         fused_qkv_rope
        .type           fused_qkv_rope,@function
        .size           fused_qkv_rope,(.L_x_468 - fused_qkv_rope)
        .other          fused_qkv_rope,@"STO_CUDA_ENTRY STV_DEFAULT"
fused_qkv_rope:
.text.fused_qkv_rope:
[----:B------:R-:W-:-:S03]  /*0000*/  IMAD.MOV.U32 R1, RZ, RZ, c[0x0][0x28] ;  /* 0x00000a00ff017624 */ /* 0x000fc600078e00ff */
[----:B------:R-:W-:Y:S02]  /*0010*/  ISETP.NE.AND P0, PT, RZ, c[0x0][0x1a0], PT ;  /* 0x00006800ff007a0c */ /* 0x000fe40003f05270 */
[----:B------:R-:W-:Y:S02]  /*0020*/  IADD3 R1, R1, -0x20, RZ ;  /* 0xffffffe001017810 */ /* 0x000fe40007ffe0ff */
[----:B------:R-:W-:-:S04]  /*0030*/  ISETP.EQ.OR P0, PT, RZ, c[0x0][0x1a4], !P0 ;  /* 0x00006900ff007a0c */ /* 0x000fc80004702670 */
[----:B------:R-:W-:-:S13]  /*0040*/  ISETP.EQ.OR P0, PT, RZ, c[0x0][0x19c], P0 ;  /* 0x00006700ff007a0c */ /* 0x000fda0000702670 */
[----:B------:R-:W-:Y:S05]  /*0050*/  @P0 EXIT ;  /* 0x000000000000094d */ /* 0x000fea0003800000 */
[----:B------:R-:W-:-:S04]  /*0060*/  IMAD.MOV.U32 R4, RZ, RZ, c[0x0][0x1a0] ;  /* 0x00006800ff047624 */ /* 0x000fc800078e00ff */
[----:B------:R-:W-:-:S05]  /*0070*/  IMAD R4, R4, c[0x0][0x1a4], RZ ;  /* 0x0000690004047a24 */ /* 0x000fca00078e02ff */
[----:B------:R-:W-:-:S13]  /*0080*/  ISETP.GT.U32.AND P0, PT, R4, c[0x0][0x1b0], PT ;  /* 0x00006c0004007a0c */ /* 0x000fda0003f04070 */
[----:B------:R-:W-:Y:S05]  /*0090*/  @P0 EXIT ;  /* 0x000000000000094d */ /* 0x000fea0003800000 */
[----:B------:R-:W0:Y:S01]  /*00a0*/  I2F.U32.RP R5, c[0x0][0x1a4] ;  /* 0x0000690000057b06 */ /* 0x000e220000209000 */
[----:B------:R-:W1:Y:S01]  /*00b0*/  S2R R6, SR_CTAID.X ;  /* 0x0000000000067919 */ /* 0x000e620000002500 */
[----:B------:R-:W-:Y:S01]  /*00c0*/  IMAD.MOV.U32 R2, RZ, RZ, RZ ;  /* 0x000000ffff027224 */ /* 0x000fe200078e00ff */
[----:B------:R-:W-:Y:S01]  /*00d0*/  IADD3 R0, -R4, c[0x0][0x1b0], RZ ;  /* 0x00006c0004007a10 */ /* 0x000fe20007ffe1ff */
[----:B------:R-:W-:Y:S01]  /*00e0*/  ULDC.64 UR4, c[0x0][0x198] ;  /* 0x0000660000047ab9 */ /* 0x000fe20000000a00 */
[----:B------:R-:W1:Y:S01]  /*00f0*/  S2R R9, SR_TID.X ;  /* 0x0000000000097919 */ /* 0x000e620000002100 */
[----:B------:R-:W-:-:S06]  /*0100*/  UIMAD UR4, UR4, UR5, URZ ;  /* 0x00000005040472a4 */ /* 0x000fcc000f8e023f */
[----:B------:R-:W-:Y:S01]  /*0110*/  IMAD R4, R4, UR4, RZ ;  /* 0x0000000404047c24 */ /* 0x000fe2000f8e02ff */
[----:B0-----:R-:W0:Y:S02]  /*0120*/  MUFU.RCP R5, R5 ;  /* 0x0000000500057308 */ /* 0x001e240000001000 */
[----:B0-----:R-:W-:-:S06]  /*0130*/  IADD3 R3, R5, 0xffffffe, RZ ;  /* 0x0ffffffe05037810 */ /* 0x001fcc0007ffe0ff */
[----:B------:R-:W0:Y:S02]  /*0140*/  F2I.FTZ.U32.TRUNC.NTZ R3, R3 ;  /* 0x0000000300037305 */ /* 0x000e24000021f000 */
[----:B0-----:R-:W-:-:S04]  /*0150*/  IMAD.MOV R7, RZ, RZ, -R3 ;  /* 0x000000ffff077224 */ /* 0x001fc800078e0a03 */
[----:B------:R-:W-:-:S04]  /*0160*/  IMAD R7, R7, c[0x0][0x1a4], RZ ;  /* 0x0000690007077a24 */ /* 0x000fc800078e02ff */
[----:B------:R-:W-:Y:S01]  /*0170*/  IMAD.HI.U32 R7, R3, R7, R2 ;  /* 0x0000000703077227 */ /* 0x000fe200078e0002 */
[----:B------:R-:W-:-:S05]  /*0180*/  SHF.R.U32.HI R2, RZ, 0x1, R0 ;  /* 0x00000001ff027819 */ /* 0x000fca0000011600 */
[----:B------:R-:W-:-:S04]  /*0190*/  IMAD.HI.U32 R0, R7, R2, RZ ;  /* 0x0000000207007227 */ /* 0x000fc800078e00ff */
[----:B------:R-:W-:-:S04]  /*01a0*/  IMAD.MOV R3, RZ, RZ, -R0 ;  /* 0x000000ffff037224 */ /* 0x000fc800078e0a00 */
[----:B------:R-:W-:Y:S02]  /*01b0*/  IMAD R2, R3, c[0x0][0x1a4], R2 ;  /* 0x0000690003027a24 */ /* 0x000fe400078e0202 */
[----:B-1----:R-:W-:-:S03]  /*01c0*/  IMAD R3, R6, c[0x0][0x0], R9 ;  /* 0x0000000006037a24 */ /* 0x002fc600078e0209 */
[----:B------:R-:W-:Y:S02]  /*01d0*/  ISETP.GE.U32.AND P3, PT, R2, c[0x0][0x1a4], PT ;  /* 0x0000690002007a0c */ /* 0x000fe40003f66070 */
[----:B------:R-:W-:-:S11]  /*01e0*/  ISETP.GE.U32.AND P0, PT, R3, R4, PT ;  /* 0x000000040300720c */ /* 0x000fd60003f06070 */
[----:B------:R-:W-:Y:S02]  /*01f0*/  @P3 IADD3 R2, R2, -c[0x0][0x1a4], RZ ;  /* 0x8000690002023a10 */ /* 0x000fe40007ffe0ff */
[----:B------:R-:W-:Y:S05]  /*0200*/  @P0 EXIT ;  /* 0x000000000000094d */ /* 0x000fea0003800000 */
[----:B------:R-:W-:Y:S01]  /*0210*/  ISETP.GE.U32.AND P2, PT, R2, c[0x0][0x1a4], PT ;  /* 0x0000690002007a0c */ /* 0x000fe20003f46070 */
[----:B------:R-:W-:Y:S01]  /*0220*/  IMAD.MOV.U32 R4, RZ, RZ, c[0x0][0x1ac] ;  /* 0x00006b00ff047624 */ /* 0x000fe200078e00ff */
[----:B------:R-:W-:Y:S01]  /*0230*/  ISETP.NE.U32.AND P4, PT, RZ, c[0x0][0x1a4], PT ;  /* 0x00006900ff007a0c */ /* 0x000fe20003f85070 */
[----:B------:R-:W-:Y:S01]  /*0240*/  IMAD.MOV.U32 R5, RZ, RZ, c[0x0][0x1a8] ;  /* 0x00006a00ff057624 */ /* 0x000fe200078e00ff */
[----:B------:R-:W-:Y:S01]  /*0250*/  ISETP.NE.U32.AND P0, PT, RZ, c[0x0][0x190], PT ;  /* 0x00006400ff007a0c */ /* 0x000fe20003f05070 */
[----:B------:R-:W-:Y:S01]  /*0260*/  IMAD.MOV.U32 R2, RZ, RZ, R3 ;  /* 0x000000ffff027224 */ /* 0x000fe200078e0003 */
[----:B------:R-:W-:Y:S01]  /*0270*/  ISETP.NE.U32.AND P1, PT, RZ, c[0x0][0x188], PT ;  /* 0x00006200ff007a0c */ /* 0x000fe20003f25070 */
[----:B------:R-:W-:Y:S01]  /*0280*/  ULDC.64 UR6, c[0x0][0x118] ;  /* 0x0000460000067ab9 */ /* 0x000fe20000000a00 */
[----:B------:R-:W-:-:S02]  /*0290*/  ISETP.NE.AND.EX P0, PT, RZ, c[0x0][0x194], PT, P0 ;  /* 0x00006500ff007a0c */ /* 0x000fc40003f05300 */
[----:B------:R-:W-:Y:S02]  /*02a0*/  @P3 IADD3 R0, R0, 0x1, RZ ;  /* 0x0000000100003810 */ /* 0x000fe40007ffe0ff */
[----:B------:R-:W-:Y:S02]  /*02b0*/  ISETP.NE.AND.EX P0, PT, RZ, c[0x0][0x18c], P0, P1 ;  /* 0x00006300ff007a0c */ /* 0x000fe40000705310 */
[----:B------:R-:W-:Y:S02]  /*02c0*/  @P2 IADD3 R0, R0, 0x1, RZ ;  /* 0x0000000100002810 */ /* 0x000fe40007ffe0ff */
[C---:B------:R-:W-:Y:S02]  /*02d0*/  IADD3 R3, R4.reuse, -0x1, RZ ;  /* 0xffffffff04037810 */ /* 0x040fe40007ffe0ff */
[----:B------:R-:W-:Y:S02]  /*02e0*/  ISETP.NE.AND P1, PT, RZ, c[0x0][0x1c0], P0 ;  /* 0x00007000ff007a0c */ /* 0x000fe40000725270 */
[----:B------:R-:W-:-:S02]  /*02f0*/  LOP3.LUT R4, R4, 0x3, RZ, 0xc0, !PT ;  /* 0x0000000304047812 */ /* 0x000fc400078ec0ff */
[----:B------:R-:W-:Y:S02]  /*0300*/  IMNMX.U32 R5, R5, c[0x0][0x1a4], PT ;  /* 0x0000690005057a17 */ /* 0x000fe40003800000 */
[----:B------:R-:W-:-:S02]  /*0310*/  @!P4 LOP3.LUT R0, RZ, c[0x0][0x1a4], RZ, 0x33, !PT ;  /* 0x00006900ff00ca12 */ /* 0x000fc400078e33ff */
.L_x_320:
[----:B0-----:R-:W0:Y:S01]  /*0320*/  I2F.U32.RP R10, c[0x0][0x1a4] ;  /* 0x00006900000a7b06 */ /* 0x001e220000209000 */
[----:B-1----:R-:W-:Y:S01]  /*0330*/  IMAD.MOV.U32 R6, RZ, RZ, RZ ;  /* 0x000000ffff067224 */ /* 0x002fe200078e00ff */
[----:B------:R-:W-:Y:S01]  /*0340*/  ISETP.NE.U32.AND P3, PT, RZ, c[0x0][0x1a4], PT ;  /* 0x00006900ff007a0c */ /* 0x000fe20003f65070 */
[----:B------:R-:W-:Y:S01]  /*0350*/  ULDC.64 UR4, c[0x0][0x198] ;  /* 0x0000660000047ab9 */ /* 0x000fe20000000a00 */
[----:B------:R-:W-:Y:S01]  /*0360*/  IMAD.MOV.U32 R13, RZ, RZ, c[0x0][0x0] ;  /* 0x00000000ff0d7624 */ /* 0x000fe200078e00ff */
[----:B------:R-:W-:Y:S01]  /*0370*/  UIMAD UR4, UR4, UR5, URZ ;  /* 0x00000005040472a4 */ /* 0x000fe2000f8e023f */
[----:B------:R-:W-:Y:S02]  /*0380*/  BSSY B0, `(.L_x_244) ;  /* 0x0000104000007945 */ /* 0x000fe40003800000 */
[----:B------:R-:W1:Y:S08]  /*0390*/  I2F.U32.RP R8, c[0x0][0x1a0] ;  /* 0x0000680000087b06 */ /* 0x000e700000209000 */
[----:B0-----:R-:W0:Y:S08]  /*03a0*/  MUFU.RCP R10, R10 ;  /* 0x0000000a000a7308 */ /* 0x001e300000001000 */
[----:B-1----:R-:W-:Y:S01]  /*03b0*/  MUFU.RCP R8, R8 ;  /* 0x0000000800087308 */ /* 0x002fe20000001000 */
[----:B0-----:R-:W-:-:S07]  /*03c0*/  IADD3 R11, R10, 0xffffffe, RZ ;  /* 0x0ffffffe0a0b7810 */ /* 0x001fce0007ffe0ff */
[----:B------:R-:W0:Y:S02]  /*03d0*/  F2I.FTZ.U32.TRUNC.NTZ R7, R11 ;  /* 0x0000000b00077305 */ /* 0x000e24000021f000 */
[----:B0-----:R-:W-:-:S04]  /*03e0*/  IMAD.MOV R9, RZ, RZ, -R7 ;  /* 0x000000ffff097224 */ /* 0x001fc800078e0a07 */
[----:B------:R-:W-:-:S04]  /*03f0*/  IMAD R9, R9, c[0x0][0x1a4], RZ ;  /* 0x0000690009097a24 */ /* 0x000fc800078e02ff */
[----:B------:R-:W-:-:S06]  /*0400*/  IMAD.HI.U32 R9, R7, R9, R6 ;  /* 0x0000000907097227 */ /* 0x000fcc00078e0006 */
[----:B------:R-:W-:-:S04]  /*0410*/  IMAD.HI.U32 R9, R9, R2, RZ ;  /* 0x0000000209097227 */ /* 0x000fc800078e00ff */
[----:B------:R-:W-:-:S04]  /*0420*/  IMAD.MOV R7, RZ, RZ, -R9 ;  /* 0x000000ffff077224 */ /* 0x000fc800078e0a09 */
[----:B------:R-:W-:Y:S01]  /*0430*/  IMAD R6, R7, c[0x0][0x1a4], R2 ;  /* 0x0000690007067a24 */ /* 0x000fe200078e0202 */
[----:B------:R-:W-:-:S04]  /*0440*/  IADD3 R7, R8, 0xffffffe, RZ ;  /* 0x0ffffffe08077810 */ /* 0x000fc80007ffe0ff */
[C---:B------:R-:W-:Y:S02]  /*0450*/  ISETP.GE.U32.AND P0, PT, R6.reuse, c[0x0][0x1a4], PT ;  /* 0x0000690006007a0c */ /* 0x040fe40003f06070 */
[----:B------:R-:W0:Y:S11]  /*0460*/  F2I.FTZ.U32.TRUNC.NTZ R7, R7 ;  /* 0x0000000700077305 */ /* 0x000e36000021f000 */
[----:B------:R-:W-:-:S02]  /*0470*/  @P0 IADD3 R6, R6, -c[0x0][0x1a4], RZ ;  /* 0x8000690006060a10 */ /* 0x000fc40007ffe0ff */
[----:B------:R-:W-:Y:S02]  /*0480*/  @P0 IADD3 R9, R9, 0x1, RZ ;  /* 0x0000000109090810 */ /* 0x000fe40007ffe0ff */
[----:B------:R-:W-:Y:S01]  /*0490*/  ISETP.GE.U32.AND P2, PT, R6, c[0x0][0x1a4], PT ;  /* 0x0000690006007a0c */ /* 0x000fe20003f46070 */
[----:B0-----:R-:W-:Y:S02]  /*04a0*/  IMAD.MOV R11, RZ, RZ, -R7 ;  /* 0x000000ffff0b7224 */ /* 0x001fe400078e0a07 */
[----:B------:R-:W-:Y:S02]  /*04b0*/  IMAD.MOV.U32 R6, RZ, RZ, RZ ;  /* 0x000000ffff067224 */ /* 0x000fe400078e00ff */
[----:B------:R-:W-:-:S04]  /*04c0*/  IMAD R11, R11, c[0x0][0x1a0], RZ ;  /* 0x000068000b0b7a24 */ /* 0x000fc800078e02ff */
[----:B------:R-:W-:-:S04]  /*04d0*/  IMAD.HI.U32 R6, R7, R11, R6 ;  /* 0x0000000b07067227 */ /* 0x000fc800078e0006 */
[----:B------:R-:W-:Y:S02]  /*04e0*/  @P2 IADD3 R9, R9, 0x1, RZ ;  /* 0x0000000109092810 */ /* 0x000fe40007ffe0ff */
[----:B------:R-:W-:Y:S02]  /*04f0*/  @!P3 LOP3.LUT R9, RZ, c[0x0][0x1a4], RZ, 0x33, !PT ;  /* 0x00006900ff09ba12 */ /* 0x000fe400078e33ff */
[----:B------:R-:W-:-:S03]  /*0500*/  ISETP.NE.U32.AND P3, PT, RZ, c[0x0][0x1a0], PT ;  /* 0x00006800ff007a0c */ /* 0x000fc60003f65070 */
[----:B------:R-:W-:-:S04]  /*0510*/  IMAD.HI.U32 R6, R6, R9, RZ ;  /* 0x0000000906067227 */ /* 0x000fc800078e00ff */
[----:B------:R-:W-:Y:S02]  /*0520*/  IMAD.MOV R8, RZ, RZ, -R6 ;  /* 0x000000ffff087224 */ /* 0x000fe400078e0a06 */
[--C-:B------:R-:W-:Y:S02]  /*0530*/  IMAD.MOV R11, RZ, RZ, -R9.reuse ;  /* 0x000000ffff0b7224 */ /* 0x100fe400078e0a09 */
[----:B------:R-:W-:Y:S02]  /*0540*/  IMAD R7, R8, c[0x0][0x1a0], R9 ;  /* 0x0000680008077a24 */ /* 0x000fe400078e0209 */
[--C-:B------:R-:W-:Y:S02]  /*0550*/  IMAD R8, R11, c[0x0][0x1a4], R2.reuse ;  /* 0x000069000b087a24 */ /* 0x100fe400078e0202 */
[----:B------:R-:W-:Y:S01]  /*0560*/  IMAD R2, R13, c[0x0][0xc], R2 ;  /* 0x000003000d027a24 */ /* 0x000fe200078e0202 */
[----:B------:R-:W-:-:S13]  /*0570*/  ISETP.GE.U32.AND P0, PT, R7, c[0x0][0x1a0], PT ;  /* 0x0000680007007a0c */ /* 0x000fda0003f06070 */
[----:B------:R-:W-:Y:S02]  /*0580*/  @P0 IADD3 R7, R7, -c[0x0][0x1a0], RZ ;  /* 0x8000680007070a10 */ /* 0x000fe40007ffe0ff */
[----:B------:R-:W-:Y:S02]  /*0590*/  @P0 IADD3 R6, R6, 0x1, RZ ;  /* 0x0000000106060810 */ /* 0x000fe40007ffe0ff */
[----:B------:R-:W-:Y:S01]  /*05a0*/  ISETP.GE.U32.AND P2, PT, R7, c[0x0][0x1a0], PT ;  /* 0x0000680007007a0c */ /* 0x000fe20003f46070 */
[----:B------:R-:W-:-:S04]  /*05b0*/  IMAD.MOV.U32 R7, RZ, RZ, c[0x0][0x1a0] ;  /* 0x00006800ff077624 */ /* 0x000fc800078e00ff */
[----:B------:R-:W-:-:S04]  /*05c0*/  IMAD R7, R7, c[0x0][0x1a4], RZ ;  /* 0x0000690007077a24 */ /* 0x000fc800078e02ff */
[----:B------:R-:W-:-:S04]  /*05d0*/  IMAD R15, R7, UR4, RZ ;  /* 0x00000004070f7c24 */ /* 0x000fc8000f8e02ff */
[----:B------:R-:W-:Y:S02]  /*05e0*/  @P2 IADD3 R6, R6, 0x1, RZ ;  /* 0x0000000106062810 */ /* 0x000fe40007ffe0ff */
[----:B------:R-:W-:Y:S02]  /*05f0*/  @!P3 LOP3.LUT R6, RZ, c[0x0][0x1a0], RZ, 0x33, !PT ;  /* 0x00006800ff06ba12 */ /* 0x000fe400078e33ff */
[----:B------:R-:W-:-:S03]  /*0600*/  ISETP.GE.U32.AND P3, PT, R2, R15, PT ;  /* 0x0000000f0200720c */ /* 0x000fc60003f66070 */
[----:B------:R-:W-:Y:S02]  /*0610*/  IMAD.MOV R10, RZ, RZ, -R6 ;  /* 0x000000ffff0a7224 */ /* 0x000fe400078e0a06 */
[----:B------:R-:W-:Y:S02]  /*0620*/  IMAD R11, R6, c[0x0][0x1ac], RZ ;  /* 0x00006b00060b7a24 */ /* 0x000fe400078e02ff */
[----:B------:R-:W-:Y:S01]  /*0630*/  IMAD R9, R10, c[0x0][0x1a0], R9 ;  /* 0x000068000a097a24 */ /* 0x000fe200078e0209 */
[----:B------:R-:W-:Y:S01]  /*0640*/  IADD3 R10, -R4, c[0x0][0x1ac], RZ ;  /* 0x00006b00040a7a10 */ /* 0x000fe20007ffe1ff */
[----:B------:R-:W-:-:S03]  /*0650*/  IMAD R12, R6, c[0x0][0x1b0], RZ ;  /* 0x00006c00060c7a24 */ /* 0x000fc600078e02ff */
[----:B------:R-:W-:-:S13]  /*0660*/  ISETP.GE.U32.AND P2, PT, R9, R0, PT ;  /* 0x000000000900720c */ /* 0x000fda0003f46070 */
[----:B------:R-:W-:Y:S05]  /*0670*/  @P2 BRA `(.L_x_245) ;  /* 0x00000d4000002947 */ /* 0x000fea0003800000 */
[----:B------:R-:W-:Y:S01]  /*0680*/  IADD3 R13, -R7, c[0x0][0x1b0], RZ ;  /* 0x00006c00070d7a10 */ /* 0x000fe20007ffe1ff */
[----:B------:R-:W-:Y:S01]  /*0690*/  IMAD.MOV.U32 R24, RZ, RZ, RZ ;  /* 0x000000ffff187224 */ /* 0x000fe200078e00ff */
[----:B------:R-:W-:Y:S02]  /*06a0*/  ISETP.NE.AND P0, PT, RZ, c[0x0][0x1ac], PT ;  /* 0x00006b00ff007a0c */ /* 0x000fe40003f05270 */
[----:B------:R-:W-:-:S05]  /*06b0*/  SHF.R.U32.HI R14, RZ, 0x1, R13 ;  /* 0x00000001ff0e7819 */ /* 0x000fca000001160d */
[----:B------:R-:W-:-:S04]  /*06c0*/  IMAD.IADD R13, R7, 0x1, R14 ;  /* 0x00000001070d7824 */ /* 0x000fc800078e020e */
[----:B------:R-:W-:-:S04]  /*06d0*/  IMAD.IADD R14, R13, 0x1, R8 ;  /* 0x000000010d0e7824 */ /* 0x000fc800078e0208 */
[----:B------:R-:W-:Y:S01]  /*06e0*/  IMAD R23, R9, c[0x0][0x1a4], R14 ;  /* 0x0000690009177a24 */ /* 0x000fe200078e020e */
[----:B------:R-:W-:Y:S05]  /*06f0*/  @!P0 BRA `(.L_x_246) ;  /* 0x00000c1000008947 */ /* 0x000fea0003800000 */
[----:B------:R-:W-:Y:S01]  /*0700*/  ISETP.GE.U32.AND P0, PT, R3, 0x3, PT ;  /* 0x000000030300780c */ /* 0x000fe20003f06070 */
[----:B------:R-:W-:Y:S01]  /*0710*/  UMOV UR4, URZ ;  /* 0x0000003f00047c82 */ /* 0x000fe20008000000 */
[----:B------:R-:W-:Y:S02]  /*0720*/  IMAD R22, R23, c[0x0][0x1ac], RZ ;  /* 0x00006b0017167a24 */ /* 0x000fe400078e02ff */
[----:B------:R-:W-:-:S09]  /*0730*/  IMAD.MOV.U32 R24, RZ, RZ, RZ ;  /* 0x000000ffff187224 */ /* 0x000fd200078e00ff */
[----:B------:R-:W-:Y:S05]  /*0740*/  @!P0 BRA `(.L_x_247) ;  /* 0x00000a6000008947 */ /* 0x000fea0003800000 */
[----:B------:R-:W-:Y:S01]  /*0750*/  ISETP.GT.AND P0, PT, R10, RZ, PT ;  /* 0x000000ff0a00720c */ /* 0x000fe20003f04270 */
[----:B------:R-:W-:-:S12]  /*0760*/  IMAD.MOV.U32 R13, RZ, RZ, R10 ;  /* 0x000000ffff0d7224 */ /* 0x000fd800078e000a */
[----:B------:R-:W-:Y:S05]  /*0770*/  @!P0 BRA `(.L_x_248) ;  /* 0x000008b000008947 */ /* 0x000fea0003800000 */
[----:B------:R-:W-:Y:S02]  /*0780*/  ISETP.GT.AND P4, PT, R13, 0xc, PT ;  /* 0x0000000c0d00780c */ /* 0x000fe40003f84270 */
[----:B------:R-:W-:-:S11]  /*0790*/  PLOP3.LUT P0, PT, PT, PT, PT, 0x80, 0x0 ;  /* 0x000000000000781c */ /* 0x000fd60003f0f070 */
[----:B------:R-:W-:Y:S05]  /*07a0*/  @!P4 BRA `(.L_x_249) ;  /* 0x000005800000c947 */ /* 0x000fea0003800000 */
[----:B------:R-:W-:-:S02]  /*07b0*/  PLOP3.LUT P0, PT, PT, PT, PT, 0x8, 0x0 ;  /* 0x000000000000781c */ /* 0x000fc40003f0e170 */
.L_x_250:
[----:B------:R-:W-:Y:S01]  /*07c0*/  IADD3 R15, P4, R11, UR4, RZ ;  /* 0x000000040b0f7c10 */ /* 0x000fe2000ff9e0ff */
[----:B------:R-:W-:Y:S01]  /*07d0*/  UIADD3 UR5, UR4, 0x4, URZ ;  /* 0x0000000404057890 */ /* 0x000fe2000fffe03f */
[----:B------:R-:W-:-:S03]  /*07e0*/  IADD3 R17, P5, R22, UR4, RZ ;  /* 0x0000000416117c10 */ /* 0x000fc6000ffbe0ff */
[----:B------:R-:W-:Y:S01]  /*07f0*/  IMAD.X R20, RZ, RZ, RZ, P4 ;  /* 0x000000ffff147224 */ /* 0x000fe200020e06ff */
[----:B------:R-:W-:Y:S01]  /*0800*/  LEA R14, P4, R15, c[0x0][0x160], 0x2 ;  /* 0x000058000f0e7a11 */ /* 0x000fe200078810ff */
[----:B------:R-:W-:Y:S01]  /*0810*/  IMAD.X R18, RZ, RZ, RZ, P5 ;  /* 0x000000ffff127224 */ /* 0x000fe200028e06ff */
[----:B------:R-:W-:Y:S02]  /*0820*/  LEA R16, P5, R17, c[0x0][0x168], 0x2 ;  /* 0x00005a0011107a11 */ /* 0x000fe400078a10ff */
[----:B------:R-:W-:Y:S02]  /*0830*/  LEA.HI.X R15, R15, c[0x0][0x164], R20, 0x2, P4 ;  /* 0x000059000f0f7a11 */ /* 0x000fe400020f1414 */
[----:B------:R-:W-:Y:S02]  /*0840*/  LEA.HI.X R17, R17, c[0x0][0x16c], R18, 0x2, P5 ;  /* 0x00005b0011117a11 */ /* 0x000fe400028f1412 */
[----:B------:R-:W-:Y:S01]  /*0850*/  IADD3 R19, P4, R11, UR5, RZ ;  /* 0x000000050b137c10 */ /* 0x000fe2000ff9e0ff */
[----:B------:R0:W2:Y:S01]  /*0860*/  LDG.E R27, [R14.64] ;  /* 0x000000060e1b7981 */ /* 0x0000a2000c1e1900 */
[----:B------:R-:W-:-:S03]  /*0870*/  IADD3 R21, P5, R22, UR5, RZ ;  /* 0x0000000516157c10 */ /* 0x000fc6000ffbe0ff */
[----:B------:R1:W2:Y:S01]  /*0880*/  LDG.E R29, [R16.64] ;  /* 0x00000006101d7981 */ /* 0x0002a2000c1e1900 */
[----:B------:R-:W-:Y:S01]  /*0890*/  IMAD.X R20, RZ, RZ, RZ, P4 ;  /* 0x000000ffff147224 */ /* 0x000fe200020e06ff */
[C---:B------:R-:W-:Y:S02]  /*08a0*/  LEA R18, P4, R19.reuse, c[0x0][0x160], 0x2 ;  /* 0x0000580013127a11 */ /* 0x040fe400078810ff */
[----:B------:R0:W3:Y:S01]  /*08b0*/  LDG.E R26, [R14.64+0x4] ;  /* 0x000004060e1a7981 */ /* 0x0000e2000c1e1900 */
[----:B------:R-:W-:Y:S01]  /*08c0*/  IMAD.X R30, RZ, RZ, RZ, P5 ;  /* 0x000000ffff1e7224 */ /* 0x000fe200028e06ff */
[----:B------:R-:W-:Y:S02]  /*08d0*/  LEA.HI.X R19, R19, c[0x0][0x164], R20, 0x2, P4 ;  /* 0x0000590013137a11 */ /* 0x000fe400020f1414 */
[----:B------:R1:W3:Y:S01]  /*08e0*/  LDG.E R31, [R16.64+0x4] ;  /* 0x00000406101f7981 */ /* 0x0002e2000c1e1900 */
[----:B------:R-:W-:-:S03]  /*08f0*/  LEA R20, P4, R21, c[0x0][0x168], 0x2 ;  /* 0x00005a0015147a11 */ /* 0x000fc600078810ff */
[----:B------:R1:W4:Y:S01]  /*0900*/  LDG.E R28, [R16.64+0x8] ;  /* 0x00000806101c7981 */ /* 0x000322000c1e1900 */
[----:B------:R-:W-:-:S03]  /*0910*/  LEA.HI.X R21, R21, c[0x0][0x16c], R30, 0x2, P4 ;  /* 0x00005b0015157a11 */ /* 0x000fc600020f141e */
[----:B------:R0:W4:Y:S04]  /*0920*/  LDG.E R25, [R14.64+0x8] ;  /* 0x000008060e197981 */ /* 0x000128000c1e1900 */
[----:B------:R1:W5:Y:S04]  /*0930*/  LDG.E R30, [R16.64+0xc] ;  /* 0x00000c06101e7981 */ /* 0x000368000c1e1900 */
[----:B------:R0:W5:Y:S04]  /*0940*/  LDG.E R33, [R14.64+0xc] ;  /* 0x00000c060e217981 */ /* 0x000168000c1e1900 */
[----:B------:R0:W5:Y:S04]  /*0950*/  LDG.E R37, [R18.64] ;  /* 0x0000000612257981 */ /* 0x000168000c1e1900 */
[----:B------:R0:W5:Y:S04]  /*0960*/  LDG.E R36, [R20.64] ;  /* 0x0000000614247981 */ /* 0x000168000c1e1900 */
[----:B------:R0:W5:Y:S04]  /*0970*/  LDG.E R35, [R18.64+0x4] ;  /* 0x0000040612237981 */ /* 0x000168000c1e1900 */
[----:B------:R0:W5:Y:S04]  /*0980*/  LDG.E R34, [R20.64+0x4] ;  /* 0x0000040614227981 */ /* 0x000168000c1e1900 */
[----:B------:R0:W5:Y:S04]  /*0990*/  LDG.E R32, [R20.64+0x8] ;  /* 0x0000080614207981 */ /* 0x000168000c1e1900 */
[----:B-1----:R1:W5:Y:S04]  /*09a0*/  LDG.E R17, [R18.64+0x8] ;  /* 0x0000080612117981 */ /* 0x002368000c1e1900 */
[----:B------:R0:W5:Y:S04]  /*09b0*/  LDG.E R16, [R20.64+0xc] ;  /* 0x00000c0614107981 */ /* 0x000168000c1e1900 */
[----:B0-----:R1:W5:Y:S01]  /*09c0*/  LDG.E R21, [R18.64+0xc] ;  /* 0x00000c0612157981 */ /* 0x001362000c1e1900 */
[----:B------:R-:W-:-:S06]  /*09d0*/  UIADD3 UR5, UR4, 0x8, URZ ;  /* 0x0000000804057890 */ /* 0x000fcc000fffe03f */
[----:B------:R-:W-:-:S04]  /*09e0*/  IADD3 R15, P4, R22, UR5, RZ ;  /* 0x00000005160f7c10 */ /* 0x000fc8000ff9e0ff */
[----:B------:R-:W-:Y:S01]  /*09f0*/  LEA R14, P5, R15, c[0x0][0x168], 0x2 ;  /* 0x00005a000f0e7a11 */ /* 0x000fe200078a10ff */
[----:B------:R-:W-:Y:S01]  /*0a00*/  UIADD3 UR8, UR4, 0xc, URZ ;  /* 0x0000000c04087890 */ /* 0x000fe2000fffe03f */
[----:B--2---:R-:W-:-:S04]  /*0a10*/  FFMA R24, R29, R27, R24 ;  /* 0x0000001b1d187223 */ /* 0x004fc80000000018 */
[----:B---3--:R-:W-:Y:S01]  /*0a20*/  FFMA R31, R31, R26, R24 ;  /* 0x0000001a1f1f7223 */ /* 0x008fe20000000018 */
[----:B------:R-:W-:Y:S01]  /*0a30*/  IMAD.X R24, RZ, RZ, RZ, P4 ;  /* 0x000000ffff187224 */ /* 0x000fe200020e06ff */
[----:B------:R-:W-:Y:S02]  /*0a40*/  IADD3 R20, P4, R11, UR5, RZ ;  /* 0x000000050b147c10 */ /* 0x000fe4000ff9e0ff */
[----:B----4-:R-:W-:Y:S02]  /*0a50*/  FFMA R25, R28, R25, R31 ;  /* 0x000000191c197223 */ /* 0x010fe4000000001f */
[----:B------:R-:W-:Y:S02]  /*0a60*/  LEA.HI.X R15, R15, c[0x0][0x16c], R24, 0x2, P5 ;  /* 0x00005b000f0f7a11 */ /* 0x000fe400028f1418 */
[----:B-----5:R-:W-:Y:S01]  /*0a70*/  FFMA R25, R30, R33, R25 ;  /* 0x000000211e197223 */ /* 0x020fe20000000019 */
[----:B-1----:R-:W-:Y:S02]  /*0a80*/  IADD3 R19, P5, R22, UR8, RZ ;  /* 0x0000000816137c10 */ /* 0x002fe4000ffbe0ff */
[----:B------:R0:W2:Y:S04]  /*0a90*/  LDG.E R29, [R14.64+0x4] ;  /* 0x000004060e1d7981 */ /* 0x0000a8000c1e1900 */
[----:B------:R0:W3:Y:S01]  /*0aa0*/  LDG.E R28, [R14.64+0x8] ;  /* 0x000008060e1c7981 */ /* 0x0000e2000c1e1900 */
[----:B------:R-:W-:Y:S01]  /*0ab0*/  FFMA R37, R36, R37, R25 ;  /* 0x0000002524257223 */ /* 0x000fe20000000019 */
[----:B------:R-:W-:Y:S01]  /*0ac0*/  IMAD.X R25, RZ, RZ, RZ, P4 ;  /* 0x000000ffff197224 */ /* 0x000fe200020e06ff */
[C---:B------:R-:W-:Y:S01]  /*0ad0*/  LEA R24, P4, R20.reuse, c[0x0][0x160], 0x2 ;  /* 0x0000580014187a11 */ /* 0x040fe200078810ff */
[----:B------:R0:W4:Y:S03]  /*0ae0*/  LDG.E R30, [R14.64+0xc] ;  /* 0x00000c060e1e7981 */ /* 0x000126000c1e1900 */
[----:B------:R-:W-:Y:S01]  /*0af0*/  LEA.HI.X R25, R20, c[0x0][0x164], R25, 0x2, P4 ;  /* 0x0000590014197a11 */ /* 0x000fe200020f1419 */
[----:B------:R-:W-:Y:S01]  /*0b00*/  FFMA R35, R34, R35, R37 ;  /* 0x0000002322237223 */ /* 0x000fe20000000025 */
[----:B------:R0:W5:Y:S01]  /*0b10*/  LDG.E R20, [R14.64] ;  /* 0x000000060e147981 */ /* 0x000162000c1e1900 */
[----:B------:R-:W-:Y:S01]  /*0b20*/  IMAD.X R26, RZ, RZ, RZ, P5 ;  /* 0x000000ffff1a7224 */ /* 0x000fe200028e06ff */
[----:B------:R-:W-:-:S02]  /*0b30*/  IADD3 R27, P4, R11, UR8, RZ ;  /* 0x000000080b1b7c10 */ /* 0x000fc4000ff9e0ff */
[----:B------:R1:W5:Y:S01]  /*0b40*/  LDG.E R31, [R24.64] ;  /* 0x00000006181f7981 */ /* 0x000362000c1e1900 */
[C---:B------:R-:W-:Y:S01]  /*0b50*/  LEA R18, P5, R19.reuse, c[0x0][0x168], 0x2 ;  /* 0x00005a0013127a11 */ /* 0x040fe200078a10ff */
[----:B------:R-:W-:Y:S02]  /*0b60*/  FFMA R35, R32, R17, R35 ;  /* 0x0000001120237223 */ /* 0x000fe40000000023 */
[----:B------:R1:W4:Y:S01]  /*0b70*/  LDG.E R33, [R24.64+0xc] ;  /* 0x00000c0618217981 */ /* 0x000322000c1e1900 */
[----:B------:R-:W-:Y:S01]  /*0b80*/  LEA.HI.X R19, R19, c[0x0][0x16c], R26, 0x2, P5 ;  /* 0x00005b0013137a11 */ /* 0x000fe200028f141a */
[----:B------:R-:W-:Y:S02]  /*0b90*/  IMAD.X R34, RZ, RZ, RZ, P4 ;  /* 0x000000ffff227224 */ /* 0x000fe400020e06ff */
[----:B------:R1:W2:Y:S01]  /*0ba0*/  LDG.E R32, [R24.64+0x4] ;  /* 0x0000040618207981 */ /* 0x0002a2000c1e1900 */
[----:B------:R-:W-:-:S03]  /*0bb0*/  LEA R26, P4, R27, c[0x0][0x160], 0x2 ;  /* 0x000058001b1a7a11 */ /* 0x000fc600078810ff */
[----:B------:R1:W3:Y:S01]  /*0bc0*/  LDG.E R17, [R24.64+0x8] ;  /* 0x0000080618117981 */ /* 0x0002e2000c1e1900 */
[----:B------:R-:W-:-:S03]  /*0bd0*/  LEA.HI.X R27, R27, c[0x0][0x164], R34, 0x2, P4 ;  /* 0x000059001b1b7a11 */ /* 0x000fc600020f1422 */
[----:B0-----:R-:W4:Y:S01]  /*0be0*/  LDG.E R15, [R18.64+0x4] ;  /* 0x00000406120f7981 */ /* 0x001f22000c1e1900 */
[----:B------:R-:W-:-:S03]  /*0bf0*/  FFMA R37, R16, R21, R35 ;  /* 0x0000001510257223 */ /* 0x000fc60000000023 */
[----:B------:R-:W4:Y:S04]  /*0c00*/  LDG.E R16, [R18.64] ;  /* 0x0000000612107981 */ /* 0x000f28000c1e1900 */
[----:B------:R-:W4:Y:S04]  /*0c10*/  LDG.E R35, [R26.64] ;  /* 0x000000061a237981 */ /* 0x000f28000c1e1900 */
[----:B------:R-:W4:Y:S04]  /*0c20*/  LDG.E R34, [R26.64+0x4] ;  /* 0x000004061a227981 */ /* 0x000f28000c1e1900 */
[----:B------:R-:W4:Y:S04]  /*0c30*/  LDG.E R14, [R18.64+0x8] ;  /* 0x00000806120e7981 */ /* 0x000f28000c1e1900 */
[----:B-1----:R-:W4:Y:S04]  /*0c40*/  LDG.E R25, [R26.64+0x8] ;  /* 0x000008061a197981 */ /* 0x002f28000c1e1900 */
[----:B------:R-:W4:Y:S04]  /*0c50*/  LDG.E R21, [R18.64+0xc] ;  /* 0x00000c0612157981 */ /* 0x000f28000c1e1900 */
[----:B------:R-:W4:Y:S01]  /*0c60*/  LDG.E R24, [R26.64+0xc] ;  /* 0x00000c061a187981 */ /* 0x000f22000c1e1900 */
[----:B------:R-:W-:-:S04]  /*0c70*/  IADD3 R13, R13, -0x10, RZ ;  /* 0xfffffff00d0d7810 */ /* 0x000fc80007ffe0ff */
[----:B------:R-:W-:Y:S01]  /*0c80*/  ISETP.GT.AND P4, PT, R13, 0xc, PT ;  /* 0x0000000c0d00780c */ /* 0x000fe20003f84270 */
[----:B------:R-:W-:Y:S01]  /*0c90*/  UIADD3 UR4, UR4, 0x10, URZ ;  /* 0x0000001004047890 */ /* 0x000fe2000fffe03f */
[----:B-----5:R-:W-:-:S04]  /*0ca0*/  FFMA R20, R20, R31, R37 ;  /* 0x0000001f14147223 */ /* 0x020fc80000000025 */
[----:B--2---:R-:W-:-:S04]  /*0cb0*/  FFMA R29, R29, R32, R20 ;  /* 0x000000201d1d7223 */ /* 0x004fc80000000014 */
[----:B---3--:R-:W-:-:S04]  /*0cc0*/  FFMA R17, R28, R17, R29 ;  /* 0x000000111c117223 */ /* 0x008fc8000000001d */
[----:B----4-:R-:W-:-:S04]  /*0cd0*/  FFMA R17, R30, R33, R17 ;  /* 0x000000211e117223 */ /* 0x010fc80000000011 */
[----:B------:R-:W-:-:S04]  /*0ce0*/  FFMA R16, R16, R35, R17 ;  /* 0x0000002310107223 */ /* 0x000fc80000000011 */
[----:B------:R-:W-:-:S04]  /*0cf0*/  FFMA R15, R15, R34, R16 ;  /* 0x000000220f0f7223 */ /* 0x000fc80000000010 */
[----:B------:R-:W-:-:S04]  /*0d00*/  FFMA R14, R14, R25, R15 ;  /* 0x000000190e0e7223 */ /* 0x000fc8000000000f */
[----:B------:R-:W-:Y:S01]  /*0d10*/  FFMA R24, R21, R24, R14 ;  /* 0x0000001815187223 */ /* 0x000fe2000000000e */
[----:B------:R-:W-:Y:S05]  /*0d20*/  @P4 BRA `(.L_x_250) ;  /* 0xfffffa9000004947 */ /* 0x000fea000383ffff */
.L_x_249:
[----:B------:R-:W-:-:S13]  /*0d30*/  ISETP.GT.AND P4, PT, R13, 0x4, PT ;  /* 0x000000040d00780c */ /* 0x000fda0003f84270 */
[----:B------:R-:W-:Y:S05]  /*0d40*/  @!P4 BRA `(.L_x_251) ;  /* 0x000002c00000c947 */ /* 0x000fea0003800000 */
[----:B------:R-:W-:Y:S01]  /*0d50*/  IADD3 R15, P0, R11, UR4, RZ ;  /* 0x000000040b0f7c10 */ /* 0x000fe2000ff1e0ff */
[----:B------:R-:W-:Y:S01]  /*0d60*/  UIADD3 UR5, UR4, 0x4, URZ ;  /* 0x0000000404057890 */ /* 0x000fe2000fffe03f */
[----:B------:R-:W-:-:S03]  /*0d70*/  IADD3 R14, P4, R22, UR4, RZ ;  /* 0x00000004160e7c10 */ /* 0x000fc6000ff9e0ff */
[----:B------:R-:W-:Y:S01]  /*0d80*/  IMAD.X R16, RZ, RZ, RZ, P0 ;  /* 0x000000ffff107224 */ /* 0x000fe200000e06ff */
[----:B------:R-:W-:Y:S01]  /*0d90*/  LEA R20, P0, R15, c[0x0][0x160], 0x2 ;  /* 0x000058000f147a11 */ /* 0x000fe200078010ff */
[----:B------:R-:W-:Y:S01]  /*0da0*/  IMAD.X R19, RZ, RZ, RZ, P4 ;  /* 0x000000ffff137224 */ /* 0x000fe200020e06ff */
[C---:B------:R-:W-:Y:S02]  /*0db0*/  LEA R18, P4, R14.reuse, c[0x0][0x168], 0x2 ;  /* 0x00005a000e127a11 */ /* 0x040fe400078810ff */
[----:B------:R-:W-:Y:S02]  /*0dc0*/  IADD3 R17, P5, R11, UR5, RZ ;  /* 0x000000050b117c10 */ /* 0x000fe4000ffbe0ff */
[----:B------:R-:W-:Y:S02]  /*0dd0*/  LEA.HI.X R21, R15, c[0x0][0x164], R16, 0x2, P0 ;  /* 0x000059000f157a11 */ /* 0x000fe400000f1410 */
[----:B------:R-:W-:Y:S01]  /*0de0*/  LEA.HI.X R19, R14, c[0x0][0x16c], R19, 0x2, P4 ;  /* 0x00005b000e137a11 */ /* 0x000fe200020f1413 */
[----:B------:R-:W-:Y:S01]  /*0df0*/  IMAD.X R26, RZ, RZ, RZ, P5 ;  /* 0x000000ffff1a7224 */ /* 0x000fe200028e06ff */
[----:B------:R-:W-:Y:S01]  /*0e00*/  LEA R16, P0, R17, c[0x0][0x160], 0x2 ;  /* 0x0000580011107a11 */ /* 0x000fe200078010ff */
[----:B------:R0:W2:Y:S01]  /*0e10*/  LDG.E R28, [R20.64] ;  /* 0x00000006141c7981 */ /* 0x0000a2000c1e1900 */
[----:B------:R-:W-:-:S03]  /*0e20*/  IADD3 R15, P6, R22, UR5, RZ ;  /* 0x00000005160f7c10 */ /* 0x000fc6000ffde0ff */
[----:B------:R1:W2:Y:S01]  /*0e30*/  LDG.E R29, [R18.64] ;  /* 0x00000006121d7981 */ /* 0x0002a2000c1e1900 */
[----:B------:R-:W-:Y:S01]  /*0e40*/  LEA.HI.X R17, R17, c[0x0][0x164], R26, 0x2, P0 ;  /* 0x0000590011117a11 */ /* 0x000fe200000f141a */
[----:B------:R-:W-:Y:S02]  /*0e50*/  IMAD.X R30, RZ, RZ, RZ, P6 ;  /* 0x000000ffff1e7224 */ /* 0x000fe400030e06ff */
[----:B------:R0:W3:Y:S01]  /*0e60*/  LDG.E R27, [R20.64+0x4] ;  /* 0x00000406141b7981 */ /* 0x0000e2000c1e1900 */
[----:B------:R-:W-:-:S03]  /*0e70*/  LEA R14, P4, R15, c[0x0][0x168], 0x2 ;  /* 0x00005a000f0e7a11 */ /* 0x000fc600078810ff */
[----:B------:R1:W3:Y:S01]  /*0e80*/  LDG.E R26, [R18.64+0x4] ;  /* 0x00000406121a7981 */ /* 0x0002e2000c1e1900 */
[----:B------:R-:W-:-:S03]  /*0e90*/  LEA.HI.X R15, R15, c[0x0][0x16c], R30, 0x2, P4 ;  /* 0x00005b000f0f7a11 */ /* 0x000fc600020f141e */
[----:B------:R1:W4:Y:S04]  /*0ea0*/  LDG.E R25, [R18.64+0x8] ;  /* 0x0000080612197981 */ /* 0x000328000c1e1900 */
[----:B------:R0:W4:Y:S04]  /*0eb0*/  LDG.E R32, [R20.64+0x8] ;  /* 0x0000080614207981 */ /* 0x000128000c1e1900 */
[----:B------:R1:W5:Y:S04]  /*0ec0*/  LDG.E R30, [R18.64+0xc] ;  /* 0x00000c06121e7981 */ /* 0x000368000c1e1900 */
[----:B------:R0:W5:Y:S04]  /*0ed0*/  LDG.E R35, [R20.64+0xc] ;  /* 0x00000c0614237981 */ /* 0x000168000c1e1900 */
[----:B------:R-:W5:Y:S04]  /*0ee0*/  LDG.E R34, [R14.64] ;  /* 0x000000060e227981 */ /* 0x000f68000c1e1900 */
[----:B------:R-:W5:Y:S04]  /*0ef0*/  LDG.E R33, [R14.64+0x4] ;  /* 0x000004060e217981 */ /* 0x000f68000c1e1900 */
[----:B0-----:R-:W5:Y:S04]  /*0f00*/  LDG.E R21, [R16.64] ;  /* 0x0000000610157981 */ /* 0x001f68000c1e1900 */
[----:B-1----:R-:W5:Y:S04]  /*0f10*/  LDG.E R18, [R16.64+0x4] ;  /* 0x0000040610127981 */ /* 0x002f68000c1e1900 */
[----:B------:R-:W5:Y:S04]  /*0f20*/  LDG.E R31, [R14.64+0x8] ;  /* 0x000008060e1f7981 */ /* 0x000f68000c1e1900 */
[----:B------:R-:W5:Y:S04]  /*0f30*/  LDG.E R37, [R16.64+0x8] ;  /* 0x0000080610257981 */ /* 0x000f68000c1e1900 */
[----:B------:R-:W5:Y:S04]  /*0f40*/  LDG.E R36, [R14.64+0xc] ;  /* 0x00000c060e247981 */ /* 0x000f68000c1e1900 */
[----:B------:R-:W5:Y:S01]  /*0f50*/  LDG.E R19, [R16.64+0xc] ;  /* 0x00000c0610137981 */ /* 0x000f62000c1e1900 */
[----:B------:R-:W-:-:S02]  /*0f60*/  PLOP3.LUT P0, PT, PT, PT, PT, 0x8, 0x0 ;  /* 0x000000000000781c */ /* 0x000fc40003f0e170 */
[----:B------:R-:W-:Y:S01]  /*0f70*/  IADD3 R13, R13, -0x8, RZ ;  /* 0xfffffff80d0d7810 */ /* 0x000fe20007ffe0ff */
[----:B------:R-:W-:Y:S01]  /*0f80*/  UIADD3 UR4, UR4, 0x8, URZ ;  /* 0x0000000804047890 */ /* 0x000fe2000fffe03f */
[----:B--2---:R-:W-:-:S04]  /*0f90*/  FFMA R29, R29, R28, R24 ;  /* 0x0000001c1d1d7223 */ /* 0x004fc80000000018 */
[----:B---3--:R-:W-:-:S04]  /*0fa0*/  FFMA R26, R26, R27, R29 ;  /* 0x0000001b1a1a7223 */ /* 0x008fc8000000001d */
[----:B----4-:R-:W-:-:S04]  /*0fb0*/  FFMA R25, R25, R32, R26 ;  /* 0x0000002019197223 */ /* 0x010fc8000000001a */
[----:B-----5:R-:W-:-:S04]  /*0fc0*/  FFMA R25, R30, R35, R25 ;  /* 0x000000231e197223 */ /* 0x020fc80000000019 */
[----:B------:R-:W-:-:S04]  /*0fd0*/  FFMA R34, R34, R21, R25 ;  /* 0x0000001522227223 */ /* 0x000fc80000000019 */
[----:B------:R-:W-:-:S04]  /*0fe0*/  FFMA R18, R33, R18, R34 ;  /* 0x0000001221127223 */ /* 0x000fc80000000022 */
[----:B------:R-:W-:-:S04]  /*0ff0*/  FFMA R31, R31, R37, R18 ;  /* 0x000000251f1f7223 */ /* 0x000fc80000000012 */
[----:B------:R-:W-:-:S01]  /*1000*/  FFMA R24, R36, R19, R31 ;  /* 0x0000001324187223 */ /* 0x000fc2000000001f */
.L_x_251:
[----:B------:R-:W-:-:S13]  /*1010*/  ISETP.NE.OR P0, PT, R13, RZ, P0 ;  /* 0x000000ff0d00720c */ /* 0x000fda0000705670 */
[----:B------:R-:W-:Y:S05]  /*1020*/  @!P0 BRA `(.L_x_247) ;  /* 0x0000018000008947 */ /* 0x000fea0003800000 */
.L_x_248:
[----:B------:R-:W-:Y:S02]  /*1030*/  IADD3 R15, P0, R11, UR4, RZ ;  /* 0x000000040b0f7c10 */ /* 0x000fe4000ff1e0ff */
[----:B------:R-:W-:-:S03]  /*1040*/  IADD3 R19, P4, R22, UR4, RZ ;  /* 0x0000000416137c10 */ /* 0x000fc6000ff9e0ff */
[----:B------:R-:W-:Y:S01]  /*1050*/  IMAD.X R18, RZ, RZ, RZ, P0 ;  /* 0x000000ffff127224 */ /* 0x000fe200000e06ff */
[----:B------:R-:W-:Y:S01]  /*1060*/  LEA R16, P0, R15, c[0x0][0x160], 0x2 ;  /* 0x000058000f107a11 */ /* 0x000fe200078010ff */
[----:B------:R-:W-:Y:S01]  /*1070*/  IMAD.X R20, RZ, RZ, RZ, P4 ;  /* 0x000000ffff147224 */ /* 0x000fe200020e06ff */
[----:B------:R-:W-:Y:S02]  /*1080*/  LEA R14, P4, R19, c[0x0][0x168], 0x2 ;  /* 0x00005a00130e7a11 */ /* 0x000fe400078810ff */
[----:B------:R-:W-:Y:S02]  /*1090*/  LEA.HI.X R17, R15, c[0x0][0x164], R18, 0x2, P0 ;  /* 0x000059000f117a11 */ /* 0x000fe400000f1412 */
[----:B------:R-:W-:-:S03]  /*10a0*/  LEA.HI.X R15, R19, c[0x0][0x16c], R20, 0x2, P4 ;  /* 0x00005b00130f7a11 */ /* 0x000fc600020f1414 */
[----:B------:R-:W2:Y:S04]  /*10b0*/  LDG.E R18, [R16.64] ;  /* 0x0000000610127981 */ /* 0x000ea8000c1e1900 */
[----:B------:R-:W2:Y:S04]  /*10c0*/  LDG.E R19, [R14.64] ;  /* 0x000000060e137981 */ /* 0x000ea8000c1e1900 */
[----:B------:R-:W3:Y:S04]  /*10d0*/  LDG.E R20, [R16.64+0x4] ;  /* 0x0000040610147981 */ /* 0x000ee8000c1e1900 */
[----:B------:R-:W3:Y:S04]  /*10e0*/  LDG.E R21, [R14.64+0x4] ;  /* 0x000004060e157981 */ /* 0x000ee8000c1e1900 */
[----:B------:R-:W4:Y:S04]  /*10f0*/  LDG.E R25, [R14.64+0x8] ;  /* 0x000008060e197981 */ /* 0x000f28000c1e1900 */
[----:B------:R-:W4:Y:S04]  /*1100*/  LDG.E R26, [R16.64+0x8] ;  /* 0x00000806101a7981 */ /* 0x000f28000c1e1900 */
[----:B------:R-:W5:Y:S04]  /*1110*/  LDG.E R27, [R14.64+0xc] ;  /* 0x00000c060e1b7981 */ /* 0x000f68000c1e1900 */
[----:B------:R-:W5:Y:S01]  /*1120*/  LDG.E R28, [R16.64+0xc] ;  /* 0x00000c06101c7981 */ /* 0x000f62000c1e1900 */
[----:B------:R-:W-:Y:S01]  /*1130*/  IADD3 R13, R13, -0x4, RZ ;  /* 0xfffffffc0d0d7810 */ /* 0x000fe20007ffe0ff */
[----:B------:R-:W-:-:S03]  /*1140*/  UIADD3 UR4, UR4, 0x4, URZ ;  /* 0x0000000404047890 */ /* 0x000fc6000fffe03f */
[----:B------:R-:W-:Y:S01]  /*1150*/  ISETP.NE.AND P0, PT, R13, RZ, PT ;  /* 0x000000ff0d00720c */ /* 0x000fe20003f05270 */
[----:B--2---:R-:W-:-:S04]  /*1160*/  FFMA R18, R19, R18, R24 ;  /* 0x0000001213127223 */ /* 0x004fc80000000018 */
[----:B---3--:R-:W-:-:S04]  /*1170*/  FFMA R18, R21, R20, R18 ;  /* 0x0000001415127223 */ /* 0x008fc80000000012 */
[----:B----4-:R-:W-:-:S04]  /*1180*/  FFMA R18, R25, R26, R18 ;  /* 0x0000001a19127223 */ /* 0x010fc80000000012 */
[----:B-----5:R-:W-:Y:S01]  /*1190*/  FFMA R24, R27, R28, R18 ;  /* 0x0000001c1b187223 */ /* 0x020fe20000000012 */
[----:B------:R-:W-:Y:S05]  /*11a0*/  @P0 BRA `(.L_x_248) ;  /* 0xfffffe8000000947 */ /* 0x000fea000383ffff */
.L_x_247:
[----:B------:R-:W-:-:S13]  /*11b0*/  ISETP.NE.AND P0, PT, R4, RZ, PT ;  /* 0x000000ff0400720c */ /* 0x000fda0003f05270 */
[----:B------:R-:W-:Y:S05]  /*11c0*/  @!P0 BRA `(.L_x_246) ;  /* 0x0000014000008947 */ /* 0x000fea0003800000 */
[----:B------:R-:W-:Y:S02]  /*11d0*/  IADD3 R15, P0, R11, UR4, RZ ;  /* 0x000000040b0f7c10 */ /* 0x000fe4000ff1e0ff */
[----:B------:R-:W-:-:S03]  /*11e0*/  IADD3 R22, P4, R22, UR4, RZ ;  /* 0x0000000416167c10 */ /* 0x000fc6000ff9e0ff */
[----:B------:R-:W-:Y:S01]  /*11f0*/  IMAD.X R18, RZ, RZ, RZ, P0 ;  /* 0x000000ffff127224 */ /* 0x000fe200000e06ff */
[C---:B------:R-:W-:Y:S01]  /*1200*/  LEA R16, P0, R15.reuse, c[0x0][0x160], 0x2 ;  /* 0x000058000f107a11 */ /* 0x040fe200078010ff */
[----:B------:R-:W-:Y:S01]  /*1210*/  IMAD.X R13, RZ, RZ, RZ, P4 ;  /* 0x000000ffff0d7224 */ /* 0x000fe200020e06ff */
[C---:B------:R-:W-:Y:S02]  /*1220*/  LEA R14, P4, R22.reuse, c[0x0][0x168], 0x2 ;  /* 0x00005a00160e7a11 */ /* 0x040fe400078810ff */
[----:B------:R-:W-:Y:S02]  /*1230*/  LEA.HI.X R17, R15, c[0x0][0x164], R18, 0x2, P0 ;  /* 0x000059000f117a11 */ /* 0x000fe400000f1412 */
[----:B------:R-:W-:-:S03]  /*1240*/  LEA.HI.X R15, R22, c[0x0][0x16c], R13, 0x2, P4 ;  /* 0x00005b00160f7a11 */ /* 0x000fc600020f140d */
[----:B------:R-:W2:Y:S04]  /*1250*/  LDG.E R18, [R16.64] ;  /* 0x0000000610127981 */ /* 0x000ea8000c1e1900 */
[----:B------:R-:W2:Y:S01]  /*1260*/  LDG.E R13, [R14.64] ;  /* 0x000000060e0d7981 */ /* 0x000ea2000c1e1900 */
[----:B------:R-:W-:Y:S01]  /*1270*/  ISETP.NE.AND P0, PT, R4, 0x1, PT ;  /* 0x000000010400780c */ /* 0x000fe20003f05270 */
[----:B--2---:R-:W-:-:S12]  /*1280*/  FFMA R24, R13, R18, R24 ;  /* 0x000000120d187223 */ /* 0x004fd80000000018 */
[----:B------:R-:W-:Y:S05]  /*1290*/  @!P0 BRA `(.L_x_246) ;  /* 0x0000007000008947 */ /* 0x000fea0003800000 */
[----:B------:R-:W-:Y:S01]  /*12a0*/  ISETP.NE.AND P0, PT, R4, 0x2, PT ;  /* 0x000000020400780c */ /* 0x000fe20003f05270 */
[----:B------:R-:W2:Y:S04]  /*12b0*/  LDG.E R13, [R14.64+0x4] ;  /* 0x000004060e0d7981 */ /* 0x000ea8000c1e1900 */
[----:B------:R-:W2:Y:S08]  /*12c0*/  LDG.E R18, [R16.64+0x4] ;  /* 0x0000040610127981 */ /* 0x000eb0000c1e1900 */
[----:B------:R-:W3:Y:S04]  /*12d0*/  @P0 LDG.E R19, [R14.64+0x8] ;  /* 0x000008060e130981 */ /* 0x000ee8000c1e1900 */
[----:B------:R-:W3:Y:S01]  /*12e0*/  @P0 LDG.E R20, [R16.64+0x8] ;  /* 0x0000080610140981 */ /* 0x000ee2000c1e1900 */
[----:B--2---:R-:W-:-:S04]  /*12f0*/  FFMA R24, R13, R18, R24 ;  /* 0x000000120d187223 */ /* 0x004fc80000000018 */
[----:B---3--:R-:W-:-:S01]  /*1300*/  @P0 FFMA R24, R19, R20, R24 ;  /* 0x0000001413180223 */ /* 0x008fc20000000018 */
.L_x_246:
[----:B------:R-:W-:Y:S01]  /*1310*/  ISETP.NE.U32.AND P0, PT, RZ, c[0x0][0x178], PT ;  /* 0x00005e00ff007a0c */ /* 0x000fe20003f05070 */
[----:B------:R-:W-:Y:S02]  /*1320*/  IMAD.IADD R14, R12, 0x1, R23 ;  /* 0x000000010c0e7824 */ /* 0x000fe400078e0217 */
[----:B------:R-:W-:Y:S01]  /*1330*/  IMAD.MOV.U32 R15, RZ, RZ, 0x4 ;  /* 0x00000004ff0f7424 */ /* 0x000fe200078e00ff */
[----:B------:R-:W-:-:S03]  /*1340*/  ISETP.NE.AND.EX P0, PT, RZ, c[0x0][0x17c], PT, P0 ;  /* 0x00005f00ff007a0c */ /* 0x000fc60003f05300 */
[----:B------:R-:W-:-:S10]  /*1350*/  IMAD.WIDE.U32 R14, R14, R15, c[0x0][0x170] ;  /* 0x00005c000e0e7625 */ /* 0x000fd400078e000f */
[----:B------:R-:W-:Y:S05]  /*1360*/  @!P0 BRA `(.L_x_252) ;  /* 0x0000004000008947 */ /* 0x000fea0003800000 */
[----:B------:R-:W-:-:S04]  /*1370*/  IMAD.MOV.U32 R16, RZ, RZ, 0x4 ;  /* 0x00000004ff107424 */ /* 0x000fc800078e00ff */
[----:B------:R-:W-:-:S06]  /*1380*/  IMAD.WIDE.U32 R16, R23, R16, c[0x0][0x178] ;  /* 0x00005e0017107625 */ /* 0x000fcc00078e0010 */
[----:B------:R-:W2:Y:S02]  /*1390*/  LDG.E R17, [R16.64] ;  /* 0x0000000610117981 */ /* 0x000ea4000c1e1900 */
[----:B--2---:R-:W-:-:S05]  /*13a0*/  FADD R24, R24, R17 ;  /* 0x0000001118187221 */ /* 0x004fca0000000000 */
.L_x_252:
[----:B------:R0:W-:Y:S02]  /*13b0*/  STG.E [R14.64], R24 ;  /* 0x000000180e007986 */ /* 0x0001e4000c101906 */
.L_x_245:
[----:B------:R-:W-:Y:S05]  /*13c0*/  BSYNC B0 ;  /* 0x0000000000007941 */ /* 0x000fea0003800000 */
.L_x_244:
[----:B------:R-:W-:Y:S01]  /*13d0*/  ISETP.GE.U32.AND P0, PT, R8, R5, PT ;  /* 0x000000050800720c */ /* 0x000fe20003f06070 */
[C-C-:B0-----:R-:W-:Y:S01]  /*13e0*/  IMAD R15, R9.reuse, c[0x0][0x1a4], R8.reuse ;  /* 0x00006900090f7a24 */ /* 0x141fe200078e0208 */
[----:B------:R-:W-:Y:S01]  /*13f0*/  IADD3 R13, R9, c[0x0][0x1a0], RZ ;  /* 0x00006800090d7a10 */ /* 0x000fe20007ffe0ff */
[----:B------:R-:W-:Y:S01]  /*1400*/  IMAD.MOV.U32 R14, RZ, RZ, 0x4 ;  /* 0x00000004ff0e7424 */ /* 0x000fe200078e00ff */
[----:B------:R-:W-:Y:S01]  /*1410*/  BSSY B0, `(.L_x_253) ;  /* 0x0000648000007945 */ /* 0x000fe20003800000 */
[----:B------:R-:W-:Y:S02]  /*1420*/  IMAD.IADD R19, R12, 0x1, R15 ;  /* 0x000000010c137824 */ /* 0x000fe400078e020f */
[----:B------:R-:W-:Y:S02]  /*1430*/  IMAD R13, R13, c[0x0][0x1a4], R8 ;  /* 0x000069000d0d7a24 */ /* 0x000fe400078e0208 */
[----:B------:R-:W-:-:S04]  /*1440*/  IMAD.WIDE.U32 R20, R15, R14, c[0x0][0x178] ;  /* 0x00005e000f147625 */ /* 0x000fc800078e000e */
[----:B------:R-:W-:-:S04]  /*1450*/  IMAD.WIDE.U32 R18, R19, R14, c[0x0][0x170] ;  /* 0x00005c0013127625 */ /* 0x000fc800078e000e */
[----:B------:R-:W-:Y:S01]  /*1460*/  IMAD.WIDE.U32 R16, R13, R14, c[0x0][0x178] ;  /* 0x00005e000d107625 */ /* 0x000fe200078e000e */
[----:B------:R-:W-:Y:S05]  /*1470*/  @!P0 BRA `(.L_x_254) ;  /* 0x0000195000008947 */ /* 0x000fea0003800000 */
[----:B------:R-:W-:Y:S01]  /*1480*/  ISETP.NE.AND P5, PT, RZ, c[0x0][0x1ac], PT ;  /* 0x00006b00ff007a0c */ /* 0x000fe20003fa5270 */
[----:B------:R-:W-:-:S12]  /*1490*/  IMAD.MOV.U32 R29, RZ, RZ, RZ ;  /* 0x000000ffff1d7224 */ /* 0x000fd800078e00ff */
        /* <DEDUP_REMOVED lines=13> */
.L_x_259:
[----:B------:R-:W-:Y:S02]  /*1570*/  IADD3 R8, P6, R11, UR4, RZ ;  /* 0x000000040b087c10 */ /* 0x000fe4000ffde0ff */
[----:B------:R-:W-:-:S03]  /*1580*/  IADD3 R9, P4, R13, UR4, RZ ;  /* 0x000000040d097c10 */ /* 0x000fc6000ff9e0ff */
[----:B------:R-:W-:Y:S01]  /*1590*/  IMAD.X R23, RZ, RZ, RZ, P6 ;  /* 0x000000ffff177224 */ /* 0x000fe200030e06ff */
[----:B------:R-:W-:Y:S01]  /*15a0*/  LEA R22, P6, R8, c[0x0][0x160], 0x2 ;  /* 0x0000580008167a11 */ /* 0x000fe200078c10ff */
[----:B------:R-:W-:-:S03]  /*15b0*/  IMAD.X R24, RZ, RZ, RZ, P4 ;  /* 0x000000ffff187224 */ /* 0x000fc600020e06ff */
[----:B------:R-:W-:Y:S02]  /*15c0*/  LEA.HI.X R23, R8, c[0x0][0x164], R23, 0x2, P6 ;  /* 0x0000590008177a11 */ /* 0x000fe400030f1417 */
[----:B------:R-:W-:-:S03]  /*15d0*/  LEA R8, P4, R9, c[0x0][0x168], 0x2 ;  /* 0x00005a0009087a11 */ /* 0x000fc600078810ff */
[----:B------:R-:W2:Y:S01]  /*15e0*/  LDG.E R36, [R22.64] ;  /* 0x0000000616247981 */ /* 0x000ea2000c1e1900 */
[----:B------:R-:W-:-:S03]  /*15f0*/  LEA.HI.X R9, R9, c[0x0][0x16c], R24, 0x2, P4 ;  /* 0x00005b0009097a11 */ /* 0x000fc600020f1418 */
[----:B------:R-:W3:Y:S04]  /*1600*/  LDG.E R30, [R22.64+0x4] ;  /* 0x00000406161e7981 */ /* 0x000ee8000c1e1900 */
[----:B------:R-:W2:Y:S04]  /*1610*/  LDG.E R28, [R8.64] ;  /* 0x00000006081c7981 */ /* 0x000ea8000c1e1900 */
[----:B------:R-:W3:Y:S01]  /*1620*/  LDG.E R31, [R8.64+0x4] ;  /* 0x00000406081f7981 */ /* 0x000ee2000c1e1900 */
[----:B------:R-:W-:-:S03]  /*1630*/  UIADD3 UR5, UR4, 0x4, URZ ;  /* 0x0000000404057890 */ /* 0x000fc6000fffe03f */
[----:B------:R0:W4:Y:S03]  /*1640*/  LDG.E R33, [R8.64+0x8] ;  /* 0x0000080608217981 */ /* 0x000126000c1e1900 */
[----:B------:R-:W-:Y:S01]  /*1650*/  IADD3 R24, P4, R11, UR5, RZ ;  /* 0x000000050b187c10 */ /* 0x000fe2000ff9e0ff */
[----:B------:R-:W4:Y:S01]  /*1660*/  LDG.E R32, [R22.64+0x8] ;  /* 0x0000080616207981 */ /* 0x000f22000c1e1900 */
[----:B------:R-:W-:-:S03]  /*1670*/  IADD3 R25, P6, R13, UR5, RZ ;  /* 0x000000050d197c10 */ /* 0x000fc6000ffde0ff */
[----:B------:R-:W-:Y:S01]  /*1680*/  IMAD.X R27, RZ, RZ, RZ, P4 ;  /* 0x000000ffff1b7224 */ /* 0x000fe200020e06ff */
[C---:B------:R-:W-:Y:S01]  /*1690*/  LEA R26, P4, R24.reuse, c[0x0][0x160], 0x2 ;  /* 0x00005800181a7a11 */ /* 0x040fe200078810ff */
[----:B------:R-:W-:Y:S01]  /*16a0*/  IMAD.X R37, RZ, RZ, RZ, P6 ;  /* 0x000000ffff257224 */ /* 0x000fe200030e06ff */
[----:B------:R0:W5:Y:S02]  /*16b0*/  LDG.E R35, [R8.64+0xc] ;  /* 0x00000c0608237981 */ /* 0x000164000c1e1900 */
[----:B------:R-:W-:Y:S02]  /*16c0*/  LEA.HI.X R27, R24, c[0x0][0x164], R27, 0x2, P4 ;  /* 0x00005900181b7a11 */ /* 0x000fe400020f141b */
[C---:B------:R-:W-:Y:S01]  /*16d0*/  LEA R24, P4, R25.reuse, c[0x0][0x168], 0x2 ;  /* 0x00005a0019187a11 */ /* 0x040fe200078810ff */
[----:B------:R1:W5:Y:S03]  /*16e0*/  LDG.E R34, [R22.64+0xc] ;  /* 0x00000c0616227981 */ /* 0x000366000c1e1900 */
[----:B------:R-:W-:Y:S01]  /*16f0*/  LEA.HI.X R25, R25, c[0x0][0x16c], R37, 0x2, P4 ;  /* 0x00005b0019197a11 */ /* 0x000fe200020f1425 */
[----:B--2---:R-:W-:Y:S01]  /*1700*/  FFMA R36, R28, R36, R29 ;  /* 0x000000241c247223 */ /* 0x004fe2000000001d */
[----:B------:R-:W-:Y:S01]  /*1710*/  UIADD3 UR5, UR4, 0x8, URZ ;  /* 0x0000000804057890 */ /* 0x000fe2000fffe03f */
[----:B------:R-:W2:Y:S04]  /*1720*/  LDG.E R29, [R26.64] ;  /* 0x000000061a1d7981 */ /* 0x000ea8000c1e1900 */
[----:B------:R-:W2:Y:S01]  /*1730*/  LDG.E R28, [R24.64] ;  /* 0x00000006181c7981 */ /* 0x000ea2000c1e1900 */
[----:B---3--:R-:W-:-:S03]  /*1740*/  FFMA R36, R31, R30, R36 ;  /* 0x0000001e1f247223 */ /* 0x008fc60000000024 */
[----:B------:R-:W3:Y:S04]  /*1750*/  LDG.E R31, [R26.64+0x4] ;  /* 0x000004061a1f7981 */ /* 0x000ee8000c1e1900 */
[----:B------:R-:W3:Y:S01]  /*1760*/  LDG.E R30, [R24.64+0x4] ;  /* 0x00000406181e7981 */ /* 0x000ee2000c1e1900 */
[----:B0-----:R-:W-:Y:S01]  /*1770*/  IADD3 R9, P4, R11, UR5, RZ ;  /* 0x000000050b097c10 */ /* 0x001fe2000ff9e0ff */
[----:B----4-:R-:W-:Y:S01]  /*1780*/  FFMA R32, R33, R32, R36 ;  /* 0x0000002021207223 */ /* 0x010fe20000000024 */
[----:B-1----:R-:W-:Y:S01]  /*1790*/  IADD3 R23, P6, R13, UR5, RZ ;  /* 0x000000050d177c10 */ /* 0x002fe2000ffde0ff */
[----:B------:R0:W4:Y:S02]  /*17a0*/  LDG.E R33, [R26.64+0x8] ;  /* 0x000008061a217981 */ /* 0x000124000c1e1900 */
[----:B------:R-:W-:Y:S01]  /*17b0*/  IMAD.X R22, RZ, RZ, RZ, P4 ;  /* 0x000000ffff167224 */ /* 0x000fe200020e06ff */
[----:B------:R-:W-:Y:S01]  /*17c0*/  LEA R8, P4, R9, c[0x0][0x160], 0x2 ;  /* 0x0000580009087a11 */ /* 0x000fe200078810ff */
[----:B------:R-:W-:Y:S01]  /*17d0*/  IMAD.X R36, RZ, RZ, RZ, P6 ;  /* 0x000000ffff247224 */ /* 0x000fe200030e06ff */
[----:B------:R0:W4:Y:S01]  /*17e0*/  LDG.E R37, [R26.64+0xc] ;  /* 0x00000c061a257981 */ /* 0x000122000c1e1900 */
[----:B-----5:R-:W-:Y:S01]  /*17f0*/  FFMA R35, R35, R34, R32 ;  /* 0x0000002223237223 */ /* 0x020fe20000000020 */
[----:B------:R-:W-:-:S02]  /*1800*/  LEA.HI.X R9, R9, c[0x0][0x164], R22, 0x2, P4 ;  /* 0x0000590009097a11 */ /* 0x000fc400020f1416 */
[C---:B------:R-:W-:Y:S01]  /*1810*/  LEA R22, P4, R23.reuse, c[0x0][0x168], 0x2 ;  /* 0x00005a0017167a11 */ /* 0x040fe200078810ff */
[----:B------:R1:W4:Y:S03]  /*1820*/  LDG.E R32, [R24.64+0x8] ;  /* 0x0000080618207981 */ /* 0x000326000c1e1900 */
[----:B------:R-:W-:Y:S01]  /*1830*/  LEA.HI.X R23, R23, c[0x0][0x16c], R36, 0x2, P4 ;  /* 0x00005b0017177a11 */ /* 0x000fe200020f1424 */
[----:B------:R1:W5:Y:S04]  /*1840*/  LDG.E R34, [R24.64+0xc] ;  /* 0x00000c0618227981 */ /* 0x000368000c1e1900 */
[----:B------:R-:W5:Y:S01]  /*1850*/  LDG.E R36, [R8.64] ;  /* 0x0000000608247981 */ /* 0x000f62000c1e1900 */
[----:B--2---:R-:W-:-:S03]  /*1860*/  FFMA R29, R28, R29, R35 ;  /* 0x0000001d1c1d7223 */ /* 0x004fc60000000023 */
[----:B------:R-:W2:Y:S04]  /*1870*/  LDG.E R35, [R22.64] ;  /* 0x0000000616237981 */ /* 0x000ea8000c1e1900 */
[----:B------:R-:W2:Y:S01]  /*1880*/  LDG.E R28, [R8.64+0x4] ;  /* 0x00000406081c7981 */ /* 0x000ea2000c1e1900 */
[----:B---3--:R-:W-:-:S03]  /*1890*/  FFMA R31, R30, R31, R29 ;  /* 0x0000001f1e1f7223 */ /* 0x008fc6000000001d */
[----:B------:R-:W3:Y:S01]  /*18a0*/  LDG.E R29, [R22.64+0x4] ;  /* 0x00000406161d7981 */ /* 0x000ee2000c1e1900 */
[----:B------:R-:W-:-:S03]  /*18b0*/  UIADD3 UR5, UR4, 0xc, URZ ;  /* 0x0000000c04057890 */ /* 0x000fc6000fffe03f */
[----:B------:R2:W3:Y:S03]  /*18c0*/  LDG.E R30, [R22.64+0x8] ;  /* 0x00000806161e7981 */ /* 0x0004e6000c1e1900 */
[----:B-1----:R-:W-:-:S05]  /*18d0*/  IADD3 R25, P4, R13, UR5, RZ ;  /* 0x000000050d197c10 */ /* 0x002fca000ff9e0ff */
[----:B0-----:R-:W-:Y:S01]  /*18e0*/  IMAD.X R26, RZ, RZ, RZ, P4 ;  /* 0x000000ffff1a7224 */ /* 0x001fe200020e06ff */
[C---:B------:R-:W-:Y:S01]  /*18f0*/  LEA R24, P4, R25.reuse, c[0x0][0x168], 0x2 ;  /* 0x00005a0019187a11 */ /* 0x040fe200078810ff */
[----:B----4-:R-:W-:Y:S02]  /*1900*/  FFMA R31, R32, R33, R31 ;  /* 0x00000021201f7223 */ /* 0x010fe4000000001f */
[----:B------:R0:W4:Y:S01]  /*1910*/  LDG.E R33, [R8.64+0x8] ;  /* 0x0000080608217981 */ /* 0x000122000c1e1900 */
[----:B------:R-:W-:Y:S01]  /*1920*/  LEA.HI.X R25, R25, c[0x0][0x16c], R26, 0x2, P4 ;  /* 0x00005b0019197a11 */ /* 0x000fe200020f141a */
[----:B-----5:R-:W-:Y:S01]  /*1930*/  FFMA R34, R34, R37, R31 ;  /* 0x0000002522227223 */ /* 0x020fe2000000001f */
[----:B------:R-:W-:Y:S01]  /*1940*/  IADD3 R27, P4, R11, UR5, RZ ;  /* 0x000000050b1b7c10 */ /* 0x000fe2000ff9e0ff */
[----:B------:R1:W5:Y:S04]  /*1950*/  LDG.E R31, [R22.64+0xc] ;  /* 0x00000c06161f7981 */ /* 0x000368000c1e1900 */
[----:B------:R0:W5:Y:S01]  /*1960*/  LDG.E R32, [R8.64+0xc] ;  /* 0x00000c0608207981 */ /* 0x000162000c1e1900 */
[----:B--2---:R-:W-:Y:S01]  /*1970*/  FFMA R34, R35, R36, R34 ;  /* 0x0000002423227223 */ /* 0x004fe20000000022 */
[----:B------:R-:W-:Y:S01]  /*1980*/  IMAD.X R36, RZ, RZ, RZ, P4 ;  /* 0x000000ffff247224 */ /* 0x000fe200020e06ff */
[C---:B------:R-:W-:Y:S01]  /*1990*/  LEA R26, P4, R27.reuse, c[0x0][0x160], 0x2 ;  /* 0x000058001b1a7a11 */ /* 0x040fe200078810ff */
[----:B------:R-:W2:Y:S03]  /*19a0*/  LDG.E R35, [R24.64+0xc] ;  /* 0x00000c0618237981 */ /* 0x000ea6000c1e1900 */
[----:B------:R-:W-:Y:S01]  /*19b0*/  LEA.HI.X R27, R27, c[0x0][0x164], R36, 0x2, P4 ;  /* 0x000059001b1b7a11 */ /* 0x000fe200020f1424 */
[----:B---3--:R-:W-:-:S02]  /*19c0*/  FFMA R37, R29, R28, R34 ;  /* 0x0000001c1d257223 */ /* 0x008fc40000000022 */
[----:B------:R-:W3:Y:S04]  /*19d0*/  LDG.E R34, [R24.64] ;  /* 0x0000000618227981 */ /* 0x000ee8000c1e1900 */
[----:B-1----:R-:W3:Y:S04]  /*19e0*/  LDG.E R23, [R26.64] ;  /* 0x000000061a177981 */ /* 0x002ee8000c1e1900 */
[----:B------:R-:W2:Y:S04]  /*19f0*/  LDG.E R29, [R24.64+0x4] ;  /* 0x00000406181d7981 */ /* 0x000ea8000c1e1900 */
[----:B------:R-:W2:Y:S04]  /*1a00*/  LDG.E R22, [R26.64+0x4] ;  /* 0x000004061a167981 */ /* 0x000ea8000c1e1900 */
[----:B------:R-:W2:Y:S04]  /*1a10*/  LDG.E R28, [R24.64+0x8] ;  /* 0x00000806181c7981 */ /* 0x000ea8000c1e1900 */
[----:B0-----:R-:W2:Y:S04]  /*1a20*/  LDG.E R9, [R26.64+0x8] ;  /* 0x000008061a097981 */ /* 0x001ea8000c1e1900 */
[----:B------:R-:W2:Y:S01]  /*1a30*/  LDG.E R8, [R26.64+0xc] ;  /* 0x00000c061a087981 */ /* 0x000ea2000c1e1900 */
[----:B----4-:R-:W-:Y:S01]  /*1a40*/  FFMA R30, R30, R33, R37 ;  /* 0x000000211e1e7223 */ /* 0x010fe20000000025 */
[----:B------:R-:W-:-:S03]  /*1a50*/  IADD3 R6, R6, -0x10, RZ ;  /* 0xfffffff006067810 */ /* 0x000fc60007ffe0ff */
[----:B-----5:R-:W-:Y:S01]  /*1a60*/  FFMA R31, R31, R32, R30 ;  /* 0x000000201f1f7223 */ /* 0x020fe2000000001e */
[----:B------:R-:W-:Y:S01]  /*1a70*/  ISETP.GT.AND P4, PT, R6, 0xc, PT ;  /* 0x0000000c0600780c */ /* 0x000fe20003f84270 */
[----:B------:R-:W-:Y:S02]  /*1a80*/  UIADD3 UR4, UR4, 0x10, URZ ;  /* 0x0000001004047890 */ /* 0x000fe4000fffe03f */
[----:B---3--:R-:W-:-:S04]  /*1a90*/  FFMA R34, R34, R23, R31 ;  /* 0x0000001722227223 */ /* 0x008fc8000000001f */
[----:B--2---:R-:W-:-:S04]  /*1aa0*/  FFMA R29, R29, R22, R34 ;  /* 0x000000161d1d7223 */ /* 0x004fc80000000022 */
[----:B------:R-:W-:-:S04]  /*1ab0*/  FFMA R28, R28, R9, R29 ;  /* 0x000000091c1c7223 */ /* 0x000fc8000000001d */
[----:B------:R-:W-:Y:S01]  /*1ac0*/  FFMA R29, R35, R8, R28 ;  /* 0x00000008231d7223 */ /* 0x000fe2000000001c */
[----:B------:R-:W-:Y:S05]  /*1ad0*/  @P4 BRA `(.L_x_259) ;  /* 0xfffffa9000004947 */ /* 0x000fea000383ffff */
.L_x_258:
[----:B------:R-:W-:-:S13]  /*1ae0*/  ISETP.GT.AND P4, PT, R6, 0x4, PT ;  /* 0x000000040600780c */ /* 0x000fda0003f84270 */
[----:B------:R-:W-:Y:S05]  /*1af0*/  @!P4 BRA `(.L_x_260) ;  /* 0x000002c00000c947 */ /* 0x000fea0003800000 */
        /* <DEDUP_REMOVED lines=11> */
[----:B------:R-:W3:Y:S01]  /*1bb0*/  LDG.E R30, [R22.64+0x4] ;  /* 0x00000406161e7981 */ /* 0x000ee2000c1e1900 */
[----:B------:R-:W-:-:S03]  /*1bc0*/  UIADD3 UR5, UR4, 0x4, URZ ;  /* 0x0000000404057890 */ /* 0x000fc6000fffe03f */
[----:B------:R0:W4:Y:S03]  /*1bd0*/  LDG.E R31, [R8.64+0x8] ;  /* 0x00000806081f7981 */ /* 0x000126000c1e1900 */
[----:B------:R-:W-:Y:S01]  /*1be0*/  IADD3 R25, P0, R13, UR5, RZ ;  /* 0x000000050d197c10 */ /* 0x000fe2000ff1e0ff */
[----:B------:R0:W5:Y:S04]  /*1bf0*/  LDG.E R32, [R8.64+0xc] ;  /* 0x00000c0608207981 */ /* 0x000168000c1e1900 */
[----:B------:R-:W-:Y:S01]  /*1c00*/  IMAD.X R28, RZ, RZ, RZ, P0 ;  /* 0x000000ffff1c7224 */ /* 0x000fe200000e06ff */
[----:B------:R-:W-:-:S04]  /*1c10*/  LEA R24, P0, R25, c[0x0][0x168], 0x2 ;  /* 0x00005a0019187a11 */ /* 0x000fc800078010ff */
[----:B------:R-:W-:Y:S02]  /*1c20*/  LEA.HI.X R25, R25, c[0x0][0x16c], R28, 0x2, P0 ;  /* 0x00005b0019197a11 */ /* 0x000fe400000f141c */
[----:B------:R1:W4:Y:S01]  /*1c30*/  LDG.E R28, [R22.64+0x8] ;  /* 0x00000806161c7981 */ /* 0x000322000c1e1900 */
[----:B--2---:R-:W-:Y:S01]  /*1c40*/  FFMA R35, R26, R27, R29 ;  /* 0x0000001b1a237223 */ /* 0x004fe2000000001d */
[----:B------:R-:W-:Y:S02]  /*1c50*/  IADD3 R27, P0, R11, UR5, RZ ;  /* 0x000000050b1b7c10 */ /* 0x000fe4000ff1e0ff */
[----:B------:R1:W5:Y:S03]  /*1c60*/  LDG.E R29, [R22.64+0xc] ;  /* 0x00000c06161d7981 */ /* 0x000366000c1e1900 */
[----:B------:R-:W-:Y:S01]  /*1c70*/  IMAD.X R34, RZ, RZ, RZ, P0 ;  /* 0x000000ffff227224 */ /* 0x000fe200000e06ff */
[----:B------:R-:W-:-:S04]  /*1c80*/  LEA R26, P0, R27, c[0x0][0x160], 0x2 ;  /* 0x000058001b1a7a11 */ /* 0x000fc800078010ff */
[----:B------:R-:W-:Y:S02]  /*1c90*/  LEA.HI.X R27, R27, c[0x0][0x164], R34, 0x2, P0 ;  /* 0x000059001b1b7a11 */ /* 0x000fe400000f1422 */
[----:B------:R-:W2:Y:S01]  /*1ca0*/  LDG.E R34, [R24.64] ;  /* 0x0000000618227981 */ /* 0x000ea2000c1e1900 */
[----:B---3--:R-:W-:-:S03]  /*1cb0*/  FFMA R37, R30, R33, R35 ;  /* 0x000000211e257223 */ /* 0x008fc60000000023 */
[----:B-1----:R-:W2:Y:S04]  /*1cc0*/  LDG.E R23, [R26.64] ;  /* 0x000000061a177981 */ /* 0x002ea8000c1e1900 */
[----:B------:R-:W3:Y:S04]  /*1cd0*/  LDG.E R33, [R24.64+0x4] ;  /* 0x0000040618217981 */ /* 0x000ee8000c1e1900 */
[----:B------:R-:W3:Y:S04]  /*1ce0*/  LDG.E R22, [R26.64+0x4] ;  /* 0x000004061a167981 */ /* 0x000ee8000c1e1900 */
[----:B------:R-:W3:Y:S04]  /*1cf0*/  LDG.E R30, [R24.64+0x8] ;  /* 0x00000806181e7981 */ /* 0x000ee8000c1e1900 */
[----:B0-----:R-:W3:Y:S04]  /*1d00*/  LDG.E R9, [R26.64+0x8] ;  /* 0x000008061a097981 */ /* 0x001ee8000c1e1900 */
[----:B------:R-:W3:Y:S04]  /*1d10*/  LDG.E R35, [R24.64+0xc] ;  /* 0x00000c0618237981 */ /* 0x000ee8000c1e1900 */
[----:B------:R-:W3:Y:S01]  /*1d20*/  LDG.E R8, [R26.64+0xc] ;  /* 0x00000c061a087981 */ /* 0x000ee2000c1e1900 */
[----:B----4-:R-:W-:Y:S01]  /*1d30*/  FFMA R28, R28, R31, R37 ;  /* 0x0000001f1c1c7223 */ /* 0x010fe20000000025 */
[----:B------:R-:W-:-:S02]  /*1d40*/  PLOP3.LUT P0, PT, PT, PT, PT, 0x8, 0x0 ;  /* 0x000000000000781c */ /* 0x000fc40003f0e170 */
[----:B------:R-:W-:Y:S01]  /*1d50*/  IADD3 R6, R6, -0x8, RZ ;  /* 0xfffffff806067810 */ /* 0x000fe20007ffe0ff */
[----:B------:R-:W-:Y:S01]  /*1d60*/  UIADD3 UR4, UR4, 0x8, URZ ;  /* 0x0000000804047890 */ /* 0x000fe2000fffe03f */
[----:B-----5:R-:W-:-:S04]  /*1d70*/  FFMA R29, R29, R32, R28 ;  /* 0x000000201d1d7223 */ /* 0x020fc8000000001c */
[----:B--2---:R-:W-:-:S04]  /*1d80*/  FFMA R34, R34, R23, R29 ;  /* 0x0000001722227223 */ /* 0x004fc8000000001d */
[----:B---3--:R-:W-:-:S04]  /*1d90*/  FFMA R33, R33, R22, R34 ;  /* 0x0000001621217223 */ /* 0x008fc80000000022 */
[----:B------:R-:W-:-:S04]  /*1da0*/  FFMA R30, R30, R9, R33 ;  /* 0x000000091e1e7223 */ /* 0x000fc80000000021 */
[----:B------:R-:W-:-:S01]  /*1db0*/  FFMA R29, R35, R8, R30 ;  /* 0x00000008231d7223 */ /* 0x000fc2000000001e */
.L_x_260:
[----:B------:R-:W-:-:S13]  /*1dc0*/  ISETP.NE.OR P0, PT, R6, RZ, P0 ;  /* 0x000000ff0600720c */ /* 0x000fda0000705670 */
[----:B------:R-:W-:Y:S05]  /*1dd0*/  @!P0 BRA `(.L_x_256) ;  /* 0x0000018000008947 */ /* 0x000fea0003800000 */
.L_x_257:
        /* <DEDUP_REMOVED lines=24> */
.L_x_256:
[----:B------:R-:W-:-:S13]  /*1f60*/  ISETP.NE.AND P0, PT, R4, RZ, PT ;  /* 0x000000ff0400720c */ /* 0x000fda0003f05270 */
        /* <DEDUP_REMOVED lines=21> */
.L_x_255:
[----:B------:R-:W-:-:S04]  /*20c0*/  ISETP.NE.U32.AND P4, PT, RZ, c[0x0][0x178], PT ;  /* 0x00005e00ff007a0c */ /* 0x000fc80003f85070 */
[----:B------:R-:W-:-:S13]  /*20d0*/  ISETP.NE.AND.EX P4, PT, RZ, c[0x0][0x17c], PT, P4 ;  /* 0x00005f00ff007a0c */ /* 0x000fda0003f85340 */
[----:B------:R-:W-:Y:S05]  /*20e0*/  @!P4 BRA `(.L_x_261) ;  /* 0x000000200000c947 */ /* 0x000fea0003800000 */
[----:B------:R-:W2:Y:S02]  /*20f0*/  LDG.E R20, [R20.64] ;  /* 0x0000000614147981 */ /* 0x000ea4000c1e1900 */
[----:B--2---:R-:W-:-:S05]  /*2100*/  FADD R29, R29, R20 ;  /* 0x000000141d1d7221 */ /* 0x004fca0000000000 */
.L_x_261:
[----:B------:R0:W-:Y:S01]  /*2110*/  STG.E [R18.64], R29 ;  /* 0x0000001d12007986 */ /* 0x0001e2000c101906 */
[----:B------:R-:W-:Y:S05]  /*2120*/  @P2 BRA `(.L_x_262) ;  /* 0x0000576000002947 */ /* 0x000fea0003800000 */
[----:B------:R-:W-:Y:S02]  /*2130*/  IMAD.IADD R15, R7, 0x1, R15 ;  /* 0x00000001070f7824 */ /* 0x000fe400078e020f */
[----:B------:R-:W-:Y:S01]  /*2140*/  IMAD.MOV.U32 R6, RZ, RZ, RZ ;  /* 0x000000ffff067224 */ /* 0x000fe200078e00ff */
[----:B------:R-:W-:Y:S05]  /*2150*/  @!P5 BRA `(.L_x_263) ;  /* 0x00000c000000d947 */ /* 0x000fea0003800000 */
[----:B------:R-:W-:Y:S01]  /*2160*/  ISETP.GE.U32.AND P0, PT, R3, 0x3, PT ;  /* 0x000000030300780c */ /* 0x000fe20003f06070 */
[----:B------:R-:W-:Y:S01]  /*2170*/  UMOV UR4, URZ ;  /* 0x0000003f00047c82 */ /* 0x000fe20008000000 */
[----:B------:R-:W-:Y:S02]  /*2180*/  IMAD R13, R15, c[0x0][0x1ac], RZ ;  /* 0x00006b000f0d7a24 */ /* 0x000fe400078e02ff */
[----:B------:R-:W-:-:S09]  /*2190*/  IMAD.MOV.U32 R6, RZ, RZ, RZ ;  /* 0x000000ffff067224 */ /* 0x000fd200078e00ff */
[----:B------:R-:W-:Y:S05]  /*21a0*/  @!P0 BRA `(.L_x_264) ;  /* 0x00000a5000008947 */ /* 0x000fea0003800000 */
[----:B------:R-:W-:-:S13]  /*21b0*/  ISETP.GT.AND P0, PT, R10, RZ, PT ;  /* 0x000000ff0a00720c */ /* 0x000fda0003f04270 */
[----:B------:R-:W-:Y:S05]  /*21c0*/  @!P0 BRA `(.L_x_265) ;  /* 0x000008b000008947 */ /* 0x000fea0003800000 */
[----:B------:R-:W-:Y:S02]  /*21d0*/  ISETP.GT.AND P2, PT, R10, 0xc, PT ;  /* 0x0000000c0a00780c */ /* 0x000fe40003f44270 */
[----:B------:R-:W-:-:S11]  /*21e0*/  PLOP3.LUT P0, PT, PT, PT, PT, 0x80, 0x0 ;  /* 0x000000000000781c */ /* 0x000fd60003f0f070 */
[----:B------:R-:W-:Y:S05]  /*21f0*/  @!P2 BRA `(.L_x_266) ;  /* 0x000005800000a947 */ /* 0x000fea0003800000 */
[----:B------:R-:W-:-:S02]  /*2200*/  PLOP3.LUT P0, PT, PT, PT, PT, 0x8, 0x0 ;  /* 0x000000000000781c */ /* 0x000fc40003f0e170 */
.L_x_267:
[----:B------:R-:W-:Y:S01]  /*2210*/  IADD3 R9, P2, R11, UR4, RZ ;  /* 0x000000040b097c10 */ /* 0x000fe2000ff5e0ff */
[----:B------:R-:W-:Y:S01]  /*2220*/  UIADD3 UR5, UR4, 0x4, URZ ;  /* 0x0000000404057890 */ /* 0x000fe2000fffe03f */
[----:B------:R-:W-:-:S03]  /*2230*/  IADD3 R7, P5, R13, UR4, RZ ;  /* 0x000000040d077c10 */ /* 0x000fc6000ffbe0ff */
[----:B0-----:R-:W-:Y:S01]  /*2240*/  IMAD.X R18, RZ, RZ, RZ, P2 ;  /* 0x000000ffff127224 */ /* 0x001fe200010e06ff */
[----:B------:R-:W-:Y:S01]  /*2250*/  LEA R20, P2, R9, c[0x0][0x160], 0x2 ;  /* 0x0000580009147a11 */ /* 0x000fe200078410ff */
[----:B------:R-:W-:Y:S01]  /*2260*/  IMAD.X R8, RZ, RZ, RZ, P5 ;  /* 0x000000ffff087224 */ /* 0x000fe200028e06ff */
[----:B------:R-:W-:Y:S02]  /*2270*/  LEA R22, P5, R7, c[0x0][0x168], 0x2 ;  /* 0x00005a0007167a11 */ /* 0x000fe400078a10ff */
[----:B------:R-:W-:Y:S02]  /*2280*/  LEA.HI.X R21, R9, c[0x0][0x164], R18, 0x2, P2 ;  /* 0x0000590009157a11 */ /* 0x000fe400010f1412 */
[----:B------:R-:W-:-:S03]  /*2290*/  LEA.HI.X R23, R7, c[0x0][0x16c], R8, 0x2, P5 ;  /* 0x00005b0007177a11 */ /* 0x000fc600028f1408 */
[----:B------:R-:W2:Y:S04]  /*22a0*/  LDG.E R35, [R20.64] ;  /* 0x0000000614237981 */ /* 0x000ea8000c1e1900 */
[----:B------:R-:W2:Y:S01]  /*22b0*/  LDG.E R37, [R22.64] ;  /* 0x0000000616257981 */ /* 0x000ea2000c1e1900 */
[----:B------:R-:W-:Y:S02]  /*22c0*/  IADD3 R9, P2, R11, UR5, RZ ;  /* 0x000000050b097c10 */ /* 0x000fe4000ff5e0ff */
[----:B------:R-:W-:Y:S01]  /*22d0*/  IADD3 R19, P5, R13, UR5, RZ ;  /* 0x000000050d137c10 */ /* 0x000fe2000ffbe0ff */
[----:B------:R2:W3:Y:S04]  /*22e0*/  LDG.E R30, [R20.64+0x4] ;  /* 0x00000406141e7981 */ /* 0x0004e8000c1e1900 */
[----:B------:R-:W3:Y:S01]  /*22f0*/  LDG.E R33, [R22.64+0x4] ;  /* 0x0000040616217981 */ /* 0x000ee2000c1e1900 */
[----:B------:R-:W-:-:S03]  /*2300*/  IMAD.X R26, RZ, RZ, RZ, P2 ;  /* 0x000000ffff1a7224 */ /* 0x000fc600010e06ff */
[----:B------:R-:W4:Y:S01]  /*2310*/  LDG.E R7, [R22.64+0x8] ;  /* 0x0000080616077981 */ /* 0x000f22000c1e1900 */
[----:B------:R-:W-:-:S03]  /*2320*/  IMAD.X R24, RZ, RZ, RZ, P5 ;  /* 0x000000ffff187224 */ /* 0x000fc600028e06ff */
[----:B------:R2:W4:Y:S01]  /*2330*/  LDG.E R32, [R20.64+0x8] ;  /* 0x0000080614207981 */ /* 0x000522000c1e1900 */
[----:B------:R-:W-:Y:S02]  /*2340*/  LEA R8, P2, R9, c[0x0][0x160], 0x2 ;  /* 0x0000580009087a11 */ /* 0x000fe400078410ff */
[----:B------:R-:W-:Y:S01]  /*2350*/  LEA R18, P5, R19, c[0x0][0x168], 0x2 ;  /* 0x00005a0013127a11 */ /* 0x000fe200078a10ff */
[----:B------:R-:W5:Y:S01]  /*2360*/  LDG.E R27, [R22.64+0xc] ;  /* 0x00000c06161b7981 */ /* 0x000f62000c1e1900 */
[----:B------:R-:W-:-:S03]  /*2370*/  LEA.HI.X R9, R9, c[0x0][0x164], R26, 0x2, P2 ;  /* 0x0000590009097a11 */ /* 0x000fc600010f141a */
[----:B------:R2:W5:Y:S01]  /*2380*/  LDG.E R34, [R20.64+0xc] ;  /* 0x00000c0614227981 */ /* 0x000562000c1e1900 */
[----:B------:R-:W-:-:S03]  /*2390*/  LEA.HI.X R19, R19, c[0x0][0x16c], R24, 0x2, P5 ;  /* 0x00005b0013137a11 */ /* 0x000fc600028f1418 */
[----:B------:R-:W5:Y:S04]  /*23a0*/  LDG.E R28, [R8.64] ;  /* 0x00000006081c7981 */ /* 0x000f68000c1e1900 */
[----:B------:R0:W5:Y:S04]  /*23b0*/  LDG.E R31, [R18.64] ;  /* 0x00000006121f7981 */ /* 0x000168000c1e1900 */
[----:B------:R-:W5:Y:S04]  /*23c0*/  LDG.E R26, [R8.64+0x4] ;  /* 0x00000406081a7981 */ /* 0x000f68000c1e1900 */
[----:B------:R0:W5:Y:S04]  /*23d0*/  LDG.E R29, [R18.64+0x4] ;  /* 0x00000406121d7981 */ /* 0x000168000c1e1900 */
[----:B------:R0:W5:Y:S04]  /*23e0*/  LDG.E R24, [R18.64+0x8] ;  /* 0x0000080612187981 */ /* 0x000168000c1e1900 */
[----:B------:R1:W5:Y:S01]  /*23f0*/  LDG.E R25, [R8.64+0x8] ;  /* 0x0000080608197981 */ /* 0x000362000c1e1900 */
[----:B------:R-:W-:-:S02]  /*2400*/  UIADD3 UR5, UR4, 0x8, URZ ;  /* 0x0000000804057890 */ /* 0x000fc4000fffe03f */
[----:B------:R-:W-:Y:S01]  /*2410*/  UIADD3 UR8, UR4, 0xc, URZ ;  /* 0x0000000c04087890 */ /* 0x000fe2000fffe03f */
[----:B0-----:R0:W5:Y:S01]  /*2420*/  LDG.E R18, [R18.64+0xc] ;  /* 0x00000c0612127981 */ /* 0x001162000c1e1900 */
[----:B--2---:R-:W-:Y:S02]  /*2430*/  FFMA R20, R37, R35, R6 ;  /* 0x0000002325147223 */ /* 0x004fe40000000006 */
[----:B------:R-:W-:Y:S02]  /*2440*/  IADD3 R6, P2, R11, UR5, RZ ;  /* 0x000000050b067c10 */ /* 0x000fe4000ff5e0ff */
[----:B---3--:R-:W-:-:S03]  /*2450*/  FFMA R30, R33, R30, R20 ;  /* 0x0000001e211e7223 */ /* 0x008fc60000000014 */
[----:B------:R-:W-:Y:S01]  /*2460*/  IMAD.X R21, RZ, RZ, RZ, P2 ;  /* 0x000000ffff157224 */ /* 0x000fe200010e06ff */
[C---:B------:R-:W-:Y:S01]  /*2470*/  LEA R20, P2, R6.reuse, c[0x0][0x160], 0x2 ;  /* 0x0000580006147a11 */ /* 0x040fe200078410ff */
[----:B----4-:R-:W-:Y:S01]  /*2480*/  FFMA R32, R7, R32, R30 ;  /* 0x0000002007207223 */ /* 0x010fe2000000001e */
[C---:B------:R-:W-:Y:S02]  /*2490*/  IADD3 R7, P5, R13.reuse, UR5, RZ ;  /* 0x000000050d077c10 */ /* 0x040fe4000ffbe0ff */
[----:B------:R-:W-:Y:S02]  /*24a0*/  IADD3 R30, P6, R13, UR8, RZ ;  /* 0x000000080d1e7c10 */ /* 0x000fe4000ffde0ff */
[----:B------:R-:W-:Y:S01]  /*24b0*/  LEA.HI.X R21, R6, c[0x0][0x164], R21, 0x2, P2 ;  /* 0x0000590006157a11 */ /* 0x000fe200010f1415 */
[----:B-----5:R-:W-:Y:S01]  /*24c0*/  FFMA R32, R27, R34, R32 ;  /* 0x000000221b207223 */ /* 0x020fe20000000020 */
[----:B------:R-:W-:Y:S01]  /*24d0*/  IMAD.X R34, RZ, RZ, RZ, P5 ;  /* 0x000000ffff227224 */ /* 0x000fe200028e06ff */
[C---:B------:R-:W-:Y:S01]  /*24e0*/  LEA R22, P2, R7.reuse, c[0x0][0x168], 0x2 ;  /* 0x00005a0007167a11 */ /* 0x040fe200078410ff */
[----:B------:R-:W-:Y:S01]  /*24f0*/  IMAD.X R27, RZ, RZ, RZ, P6 ;  /* 0x000000ffff1b7224 */ /* 0x000fe200030e06ff */
[----:B------:R-:W-:Y:S01]  /*2500*/  LEA R6, P5, R30, c[0x0][0x168], 0x2 ;  /* 0x00005a001e067a11 */ /* 0x000fe200078a10ff */
[----:B0-----:R0:W2:Y:S01]  /*2510*/  LDG.E R19, [R20.64+0x8] ;  /* 0x0000080614137981 */ /* 0x0010a2000c1e1900 */
[----:B------:R-:W-:-:S02]  /*2520*/  LEA.HI.X R23, R7, c[0x0][0x16c], R34, 0x2, P2 ;  /* 0x00005b0007177a11 */ /* 0x000fc400010f1422 */
[----:B------:R-:W-:Y:S01]  /*2530*/  LEA.HI.X R7, R30, c[0x0][0x16c], R27, 0x2, P5 ;  /* 0x00005b001e077a11 */ /* 0x000fe200028f141b */
[----:B------:R-:W-:Y:S01]  /*2540*/  FFMA R34, R31, R28, R32 ;  /* 0x0000001c1f227223 */ /* 0x000fe20000000020 */
[----:B------:R1:W3:Y:S04]  /*2550*/  LDG.E R27, [R8.64+0xc] ;  /* 0x00000c06081b7981 */ /* 0x0002e8000c1e1900 */
[----:B------:R4:W5:Y:S01]  /*2560*/  LDG.E R31, [R22.64] ;  /* 0x00000006161f7981 */ /* 0x000962000c1e1900 */
[----:B------:R-:W-:Y:S01]  /*2570*/  FFMA R35, R29, R26, R34 ;  /* 0x0000001a1d237223 */ /* 0x000fe20000000022 */
[----:B------:R-:W-:Y:S02]  /*2580*/  IADD3 R34, P2, R11, UR8, RZ ;  /* 0x000000080b227c10 */ /* 0x000fe4000ff5e0ff */
[----:B------:R0:W5:Y:S04]  /*2590*/  LDG.E R26, [R20.64] ;  /* 0x00000006141a7981 */ /* 0x000168000c1e1900 */
[----:B------:R4:W2:Y:S01]  /*25a0*/  LDG.E R30, [R22.64+0x4] ;  /* 0x00000406161e7981 */ /* 0x0008a2000c1e1900 */
[----:B-1----:R-:W-:-:S03]  /*25b0*/  IMAD.X R9, RZ, RZ, RZ, P2 ;  /* 0x000000ffff097224 */ /* 0x002fc600010e06ff */
[----:B------:R0:W2:Y:S01]  /*25c0*/  LDG.E R29, [R20.64+0x4] ;  /* 0x00000406141d7981 */ /* 0x0000a2000c1e1900 */
[----:B------:R-:W-:-:S03]  /*25d0*/  LEA R8, P2, R34, c[0x0][0x160], 0x2 ;  /* 0x0000580022087a11 */ /* 0x000fc600078410ff */
[----:B------:R4:W2:Y:S01]  /*25e0*/  LDG.E R28, [R22.64+0x8] ;  /* 0x00000806161c7981 */ /* 0x0008a2000c1e1900 */
[----:B------:R-:W-:-:S03]  /*25f0*/  LEA.HI.X R9, R34, c[0x0][0x164], R9, 0x2, P2 ;  /* 0x0000590022097a11 */ /* 0x000fc600010f1409 */
[----:B------:R4:W2:Y:S01]  /*2600*/  LDG.E R32, [R22.64+0xc] ;  /* 0x00000c0616207981 */ /* 0x0008a2000c1e1900 */
[----:B------:R-:W-:-:S03]  /*2610*/  FFMA R37, R24, R25, R35 ;  /* 0x0000001918257223 */ /* 0x000fc60000000023 */
[----:B------:R0:W2:Y:S04]  /*2620*/  LDG.E R33, [R20.64+0xc] ;  /* 0x00000c0614217981 */ /* 0x0000a8000c1e1900 */
[----:B------:R-:W2:Y:S04]  /*2630*/  LDG.E R24, [R6.64] ;  /* 0x0000000606187981 */ /* 0x000ea8000c1e1900 */
[----:B------:R-:W2:Y:S04]  /*2640*/  LDG.E R35, [R8.64] ;  /* 0x0000000608237981 */ /* 0x000ea8000c1e1900 */
[----:B----4-:R-:W4:Y:S04]  /*2650*/  LDG.E R23, [R6.64+0x4] ;  /* 0x0000040606177981 */ /* 0x010f28000c1e1900 */
[----:B------:R-:W4:Y:S04]  /*2660*/  LDG.E R34, [R8.64+0x4] ;  /* 0x0000040608227981 */ /* 0x000f28000c1e1900 */
[----:B------:R-:W4:Y:S04]  /*2670*/  LDG.E R22, [R6.64+0x8] ;  /* 0x0000080606167981 */ /* 0x000f28000c1e1900 */
[----:B0-----:R-:W4:Y:S04]  /*2680*/  LDG.E R21, [R8.64+0x8] ;  /* 0x0000080608157981 */ /* 0x001f28000c1e1900 */
[----:B------:R-:W4:Y:S04]  /*2690*/  LDG.E R25, [R6.64+0xc] ;  /* 0x00000c0606197981 */ /* 0x000f28000c1e1900 */
[----:B------:R-:W4:Y:S01]  /*26a0*/  LDG.E R20, [R8.64+0xc] ;  /* 0x00000c0608147981 */ /* 0x000f22000c1e1900 */
[----:B------:R-:W-:-:S04]  /*26b0*/  IADD3 R10, R10, -0x10, RZ ;  /* 0xfffffff00a0a7810 */ /* 0x000fc80007ffe0ff */
[----:B------:R-:W-:Y:S01]  /*26c0*/  ISETP.GT.AND P2, PT, R10, 0xc, PT ;  /* 0x0000000c0a00780c */ /* 0x000fe20003f44270 */
[----:B------:R-:W-:Y:S01]  /*26d0*/  UIADD3 UR4, UR4, 0x10, URZ ;  /* 0x0000001004047890 */ /* 0x000fe2000fffe03f */
[----:B---3--:R-:W-:-:S04]  /*26e0*/  FFMA R18, R18, R27, R37 ;  /* 0x0000001b12127223 */ /* 0x008fc80000000025 */
[----:B-----5:R-:W-:-:S04]  /*26f0*/  FFMA R31, R31, R26, R18 ;  /* 0x0000001a1f1f7223 */ /* 0x020fc80000000012 */
[----:B--2---:R-:W-:-:S04]  /*2700*/  FFMA R29, R30, R29, R31 ;  /* 0x0000001d1e1d7223 */ /* 0x004fc8000000001f */
[----:B------:R-:W-:-:S04]  /*2710*/  FFMA R19, R28, R19, R29 ;  /* 0x000000131c137223 */ /* 0x000fc8000000001d */
[----:B------:R-:W-:-:S04]  /*2720*/  FFMA R19, R32, R33, R19 ;  /* 0x0000002120137223 */ /* 0x000fc80000000013 */
[----:B------:R-:W-:-:S04]  /*2730*/  FFMA R24, R24, R35, R19 ;  /* 0x0000002318187223 */ /* 0x000fc80000000013 */
[----:B----4-:R-:W-:-:S04]  /*2740*/  FFMA R23, R23, R34, R24 ;  /* 0x0000002217177223 */ /* 0x010fc80000000018 */
[----:B------:R-:W-:-:S04]  /*2750*/  FFMA R22, R22, R21, R23 ;  /* 0x0000001516167223 */ /* 0x000fc80000000017 */
[----:B------:R-:W-:Y:S01]  /*2760*/  FFMA R6, R25, R20, R22 ;  /* 0x0000001419067223 */ /* 0x000fe20000000016 */
[----:B------:R-:W-:Y:S05]  /*2770*/  @P2 BRA `(.L_x_267) ;  /* 0xfffffa9000002947 */ /* 0x000fea000383ffff */
.L_x_266:
[----:B------:R-:W-:-:S13]  /*2780*/  ISETP.GT.AND P2, PT, R10, 0x4, PT ;  /* 0x000000040a00780c */ /* 0x000fda0003f44270 */
[----:B------:R-:W-:Y:S05]  /*2790*/  @!P2 BRA `(.L_x_268) ;  /* 0x000002c00000a947 */ /* 0x000fea0003800000 */
[----:B------:R-:W-:Y:S01]  /*27a0*/  IADD3 R7, P0, R11, UR4, RZ ;  /* 0x000000040b077c10 */ /* 0x000fe2000ff1e0ff */
[----:B------:R-:W-:Y:S01]  /*27b0*/  UIADD3 UR5, UR4, 0x4, URZ ;  /* 0x0000000404057890 */ /* 0x000fe2000fffe03f */
[----:B------:R-:W-:-:S03]  /*27c0*/  IADD3 R8, P2, R13, UR4, RZ ;  /* 0x000000040d087c10 */ /* 0x000fc6000ff5e0ff */
[----:B0-----:R-:W-:Y:S01]  /*27d0*/  IMAD.X R18, RZ, RZ, RZ, P0 ;  /* 0x000000ffff127224 */ /* 0x001fe200000e06ff */
[C---:B------:R-:W-:Y:S01]  /*27e0*/  LEA R20, P0, R7.reuse, c[0x0][0x160], 0x2 ;  /* 0x0000580007147a11 */ /* 0x040fe200078010ff */
[----:B------:R-:W-:Y:S01]  /*27f0*/  IMAD.X R9, RZ, RZ, RZ, P2 ;  /* 0x000000ffff097224 */ /* 0x000fe200010e06ff */
[C---:B------:R-:W-:Y:S02]  /*2800*/  LEA R22, P2, R8.reuse, c[0x0][0x168], 0x2 ;  /* 0x00005a0008167a11 */ /* 0x040fe400078410ff */
[----:B------:R-:W-:Y:S02]  /*2810*/  LEA.HI.X R21, R7, c[0x0][0x164], R18, 0x2, P0 ;  /* 0x0000590007157a11 */ /* 0x000fe400000f1412 */
[----:B------:R-:W-:Y:S02]  /*2820*/  LEA.HI.X R23, R8, c[0x0][0x16c], R9, 0x2, P2 ;  /* 0x00005b0008177a11 */ /* 0x000fe400010f1409 */
[----:B------:R-:W-:Y:S01]  /*2830*/  IADD3 R7, P0, R11, UR5, RZ ;  /* 0x000000050b077c10 */ /* 0x000fe2000ff1e0ff */
[----:B------:R0:W2:Y:S01]  /*2840*/  LDG.E R28, [R20.64] ;  /* 0x00000006141c7981 */ /* 0x0000a2000c1e1900 */
[----:B------:R-:W-:-:S03]  /*2850*/  IADD3 R9, P2, R13, UR5, RZ ;  /* 0x000000050d097c10 */ /* 0x000fc6000ff5e0ff */
[----:B------:R-:W2:Y:S01]  /*2860*/  LDG.E R27, [R22.64] ;  /* 0x00000006161b7981 */ /* 0x000ea2000c1e1900 */
[----:B------:R-:W-:Y:S01]  /*2870*/  IMAD.X R24, RZ, RZ, RZ, P0 ;  /* 0x000000ffff187224 */ /* 0x000fe200000e06ff */
[----:B------:R-:W-:Y:S02]  /*2880*/  LEA R18, P0, R7, c[0x0][0x160], 0x2 ;  /* 0x0000580007127a11 */ /* 0x000fe400078010ff */
[----:B------:R0:W3:Y:S01]  /*2890*/  LDG.E R26, [R20.64+0x4] ;  /* 0x00000406141a7981 */ /* 0x0000e2000c1e1900 */
[----:B------:R-:W-:-:S03]  /*28a0*/  IMAD.X R30, RZ, RZ, RZ, P2 ;  /* 0x000000ffff1e7224 */ /* 0x000fc600010e06ff */
[----:B------:R-:W3:Y:S01]  /*28b0*/  LDG.E R25, [R22.64+0x4] ;  /* 0x0000040616197981 */ /* 0x000ee2000c1e1900 */
[----:B------:R-:W-:Y:S02]  /*28c0*/  LEA R8, P2, R9, c[0x0][0x168], 0x2 ;  /* 0x00005a0009087a11 */ /* 0x000fe400078410ff */
[----:B------:R-:W-:Y:S01]  /*28d0*/  LEA.HI.X R19, R7, c[0x0][0x164], R24, 0x2, P0 ;  /* 0x0000590007137a11 */ /* 0x000fe200000f1418 */
[----:B------:R-:W4:Y:S01]  /*28e0*/  LDG.E R29, [R22.64+0xc] ;  /* 0x00000c06161d7981 */ /* 0x000f22000c1e1900 */
[----:B------:R-:W-:-:S03]  /*28f0*/  LEA.HI.X R9, R9, c[0x0][0x16c], R30, 0x2, P2 ;  /* 0x00005b0009097a11 */ /* 0x000fc600010f141e */
[----:B------:R-:W5:Y:S04]  /*2900*/  LDG.E R7, [R22.64+0x8] ;  /* 0x0000080616077981 */ /* 0x000f68000c1e1900 */
[----:B------:R0:W5:Y:S04]  /*2910*/  LDG.E R24, [R20.64+0x8] ;  /* 0x0000080614187981 */ /* 0x000168000c1e1900 */
[----:B------:R0:W4:Y:S04]  /*2920*/  LDG.E R36, [R20.64+0xc] ;  /* 0x00000c0614247981 */ /* 0x000128000c1e1900 */
[----:B------:R-:W4:Y:S04]  /*2930*/  LDG.E R35, [R18.64] ;  /* 0x0000000612237981 */ /* 0x000f28000c1e1900 */
[----:B------:R-:W4:Y:S04]  /*2940*/  LDG.E R34, [R8.64] ;  /* 0x0000000608227981 */ /* 0x000f28000c1e1900 */
[----:B------:R-:W4:Y:S04]  /*2950*/  LDG.E R33, [R18.64+0x4] ;  /* 0x0000040612217981 */ /* 0x000f28000c1e1900 */
[----:B------:R-:W4:Y:S04]  /*2960*/  LDG.E R32, [R8.64+0x4] ;  /* 0x0000040608207981 */ /* 0x000f28000c1e1900 */
[----:B------:R-:W4:Y:S04]  /*2970*/  LDG.E R30, [R8.64+0x8] ;  /* 0x00000806081e7981 */ /* 0x000f28000c1e1900 */
[----:B------:R-:W4:Y:S04]  /*2980*/  LDG.E R31, [R18.64+0x8] ;  /* 0x00000806121f7981 */ /* 0x000f28000c1e1900 */
[----:B------:R-:W4:Y:S04]  /*2990*/  LDG.E R37, [R8.64+0xc] ;  /* 0x00000c0608257981 */ /* 0x000f28000c1e1900 */
[----:B0-----:R-:W4:Y:S01]  /*29a0*/  LDG.E R20, [R18.64+0xc] ;  /* 0x00000c0612147981 */ /* 0x001f22000c1e1900 */
[----:B------:R-:W-:-:S02]  /*29b0*/  PLOP3.LUT P0, PT, PT, PT, PT, 0x8, 0x0 ;  /* 0x000000000000781c */ /* 0x000fc40003f0e170 */
[----:B------:R-:W-:Y:S01]  /*29c0*/  IADD3 R10, R10, -0x8, RZ ;  /* 0xfffffff80a0a7810 */ /* 0x000fe20007ffe0ff */
[----:B------:R-:W-:Y:S01]  /*29d0*/  UIADD3 UR4, UR4, 0x8, URZ ;  /* 0x0000000804047890 */ /* 0x000fe2000fffe03f */
[----:B--2---:R-:W-:-:S04]  /*29e0*/  FFMA R28, R27, R28, R6 ;  /* 0x0000001c1b1c7223 */ /* 0x004fc80000000006 */
[----:B---3--:R-:W-:-:S04]  /*29f0*/  FFMA R26, R25, R26, R28 ;  /* 0x0000001a191a7223 */ /* 0x008fc8000000001c */
[----:B-----5:R-:W-:-:S04]  /*2a00*/  FFMA R24, R7, R24, R26 ;  /* 0x0000001807187223 */ /* 0x020fc8000000001a */
[----:B----4-:R-:W-:-:S04]  /*2a10*/  FFMA R29, R29, R36, R24 ;  /* 0x000000241d1d7223 */ /* 0x010fc80000000018 */
[----:B------:R-:W-:-:S04]  /*2a20*/  FFMA R29, R34, R35, R29 ;  /* 0x00000023221d7223 */ /* 0x000fc8000000001d */
[----:B------:R-:W-:-:S04]  /*2a30*/  FFMA R29, R32, R33, R29 ;  /* 0x00000021201d7223 */ /* 0x000fc8000000001d */
[----:B------:R-:W-:-:S04]  /*2a40*/  FFMA R30, R30, R31, R29 ;  /* 0x0000001f1e1e7223 */ /* 0x000fc8000000001d */
[----:B------:R-:W-:-:S01]  /*2a50*/  FFMA R6, R37, R20, R30 ;  /* 0x0000001425067223 */ /* 0x000fc2000000001e */
.L_x_268:
[----:B------:R-:W-:-:S13]  /*2a60*/  ISETP.NE.OR P0, PT, R10, RZ, P0 ;  /* 0x000000ff0a00720c */ /* 0x000fda0000705670 */
[----:B------:R-:W-:Y:S05]  /*2a70*/  @!P0 BRA `(.L_x_264) ;  /* 0x0000018000008947 */ /* 0x000fea0003800000 */
.L_x_265:
[----:B------:R-:W-:Y:S02]  /*2a80*/  IADD3 R7, P0, R11, UR4, RZ ;  /* 0x000000040b077c10 */ /* 0x000fe4000ff1e0ff */
[----:B0-----:R-:W-:-:S03]  /*2a90*/  IADD3 R19, P2, R13, UR4, RZ ;  /* 0x000000040d137c10 */ /* 0x001fc6000ff5e0ff */
        /* <DEDUP_REMOVED lines=22> */
.L_x_264:
[----:B------:R-:W-:-:S13]  /*2c00*/  ISETP.NE.AND P0, PT, R4, RZ, PT ;  /* 0x000000ff0400720c */ /* 0x000fda0003f05270 */
[----:B------:R-:W-:Y:S05]  /*2c10*/  @!P0 BRA `(.L_x_263) ;  /* 0x0000014000008947 */ /* 0x000fea0003800000 */
[----:B------:R-:W-:Y:S02]  /*2c20*/  IADD3 R11, P0, R11, UR4, RZ ;  /* 0x000000040b0b7c10 */ /* 0x000fe4000ff1e0ff */
[----:B------:R-:W-:-:S03]  /*2c30*/  IADD3 R13, P2, R13, UR4, RZ ;  /* 0x000000040d0d7c10 */ /* 0x000fc6000ff5e0ff */
[----:B------:R-:W-:Y:S01]  /*2c40*/  IMAD.X R20, RZ, RZ, RZ, P0 ;  /* 0x000000ffff147224 */ /* 0x000fe200000e06ff */
[----:B------:R-:W-:Y:S01]  /*2c50*/  LEA R8, P0, R11, c[0x0][0x160], 0x2 ;  /* 0x000058000b087a11 */ /* 0x000fe200078010ff */
[----:B0-----:R-:W-:Y:S01]  /*2c60*/  IMAD.X R18, RZ, RZ, RZ, P2 ;  /* 0x000000ffff127224 */ /* 0x001fe200010e06ff */
        /* <DEDUP_REMOVED lines=15> */
.L_x_263:
[----:B------:R-:W-:-:S04]  /*2d60*/  IMAD.IADD R15, R12, 0x1, R15 ;  /* 0x000000010c0f7824 */ /* 0x000fc800078e020f */
[----:B------:R-:W-:Y:S01]  /*2d70*/  IMAD.WIDE.U32 R14, R15, R14, c[0x0][0x170] ;  /* 0x00005c000f0e7625 */ /* 0x000fe200078e000e */
[----:B------:R-:W-:Y:S05]  /*2d80*/  @!P4 BRA `(.L_x_269) ;  /* 0x000000200000c947 */ /* 0x000fea0003800000 */
[----:B------:R-:W2:Y:S02]  /*2d90*/  LDG.E R17, [R16.64] ;  /* 0x0000000610117981 */ /* 0x000ea4000c1e1900 */
[----:B--2---:R-:W-:-:S05]  /*2da0*/  FADD R6, R6, R17 ;  /* 0x0000001106067221 */ /* 0x004fca0000000000 */
.L_x_269:
[----:B------:R1:W-:Y:S01]  /*2db0*/  STG.E [R14.64], R6 ;  /* 0x000000060e007986 */ /* 0x0003e2000c101906 */
[----:B------:R-:W-:Y:S05]  /*2dc0*/  BRA `(.L_x_262) ;  /* 0x00004ac000007947 */ /* 0x000fea0003800000 */
.L_x_254:
[----:B------:R-:W-:-:S13]  /*2dd0*/  ISETP.NE.AND P0, PT, RZ, c[0x0][0x1bc], PT ;  /* 0x00006f00ff007a0c */ /* 0x000fda0003f05270 */
[----:B------:R-:W-:Y:S05]  /*2de0*/  @!P0 BRA `(.L_x_270) ;  /* 0x0000008000008947 */ /* 0x000fea0003800000 */
[----:B------:R-:W-:-:S04]  /*2df0*/  LOP3.LUT R7, R8, 0x1, RZ, 0xc0, !PT ;  /* 0x0000000108077812 */ /* 0x000fc800078ec0ff */
[----:B------:R-:W-:-:S13]  /*2e00*/  ISETP.NE.U32.AND P0, PT, R7, 0x1, PT ;  /* 0x000000010700780c */ /* 0x000fda0003f05070 */
[----:B------:R-:W-:Y:S05]  /*2e10*/  @!P0 BRA `(.L_x_262) ;  /* 0x00004a7000008947 */ /* 0x000fea0003800000 */
[----:B------:R-:W-:-:S04]  /*2e20*/  IADD3 R28, R8, 0x1, RZ ;  /* 0x00000001081c7810 */ /* 0x000fc80007ffe0ff */
[----:B------:R-:W-:-:S13]  /*2e30*/  ISETP.GE.U32.AND P0, PT, R28, R5, PT ;  /* 0x000000051c00720c */ /* 0x000fda0003f06070 */
[----:B------:R-:W-:Y:S05]  /*2e40*/  @P0 BRA `(.L_x_262) ;  /* 0x00004a4000000947 */ /* 0x000fea0003800000 */
[----:B------:R-:W-:Y:S01]  /*2e50*/  SHF.R.U32.HI R8, RZ, 0x1, R8 ;  /* 0x00000001ff087819 */ /* 0x000fe20000011608 */
[----:B------:R-:W-:Y:S05]  /*2e60*/  BRA `(.L_x_271) ;  /* 0x0000006000007947 */ /* 0x000fea0003800000 */
.L_x_270:
[----:B------:R-:W-:-:S04]  /*2e70*/  SHF.R.U32.HI R7, RZ, 0x1, R5 ;  /* 0x00000001ff077819 */ /* 0x000fc80000011605 */
[----:B------:R-:W-:-:S13]  /*2e80*/  ISETP.GE.U32.AND P0, PT, R8, R7, PT ;  /* 0x000000070800720c */ /* 0x000fda0003f06070 */
[----:B------:R-:W-:Y:S05]  /*2e90*/  @P0 BRA `(.L_x_262) ;  /* 0x000049f000000947 */ /* 0x000fea0003800000 */
[----:B------:R-:W-:-:S05]  /*2ea0*/  IMAD.IADD R28, R8, 0x1, R7 ;  /* 0x00000001081c7824 */ /* 0x000fca00078e0207 */
[----:B------:R-:W-:-:S13]  /*2eb0*/  ISETP.GE.U32.AND P0, PT, R28, R5, PT ;  /* 0x000000051c00720c */ /* 0x000fda0003f06070 */
[----:B------:R-:W-:Y:S05]  /*2ec0*/  @P0 BRA `(.L_x_262) ;  /* 0x000049c000000947 */ /* 0x000fea0003800000 */
.L_x_271:
[----:B------:R-:W-:Y:S01]  /*2ed0*/  ISETP.NE.AND P4, PT, RZ, c[0x0][0x1ac], PT ;  /* 0x00006b00ff007a0c */ /* 0x000fe20003f85270 */
[----:B------:R-:W-:-:S12]  /*2ee0*/  CS2R R26, SRZ ;  /* 0x00000000001a7805 */ /* 0x000fd8000001ff00 */
        /* <DEDUP_REMOVED lines=13> */
.L_x_276:
        /* <DEDUP_REMOVED lines=11> */
[----:B------:R-:W3:Y:S04]  /*3070*/  LDG.E R31, [R22.64+0x4] ;  /* 0x00000406161f7981 */ /* 0x000ee8000c1e1900 */
[----:B------:R0:W4:Y:S04]  /*3080*/  LDG.E R29, [R22.64+0x8] ;  /* 0x00000806161d7981 */ /* 0x000128000c1e1900 */
[----:B------:R-:W4:Y:S04]  /*3090*/  LDG.E R30, [R24.64+0x8] ;  /* 0x00000806181e7981 */ /* 0x000f28000c1e1900 */
[----:B------:R0:W5:Y:S04]  /*30a0*/  LDG.E R15, [R22.64+0xc] ;  /* 0x00000c06160f7981 */ /* 0x000168000c1e1900 */
[----:B------:R-:W5:Y:S01]  /*30b0*/  LDG.E R34, [R24.64+0xc] ;  /* 0x00000c0618227981 */ /* 0x000f62000c1e1900 */
[----:B------:R-:W-:Y:S01]  /*30c0*/  UIADD3 UR5, UR4, 0x4, URZ ;  /* 0x0000000404057890 */ /* 0x000fe2000fffe03f */
[----:B--2---:R-:W-:-:S05]  /*30d0*/  FFMA R26, R33, R35, R26 ;  /* 0x00000023211a7223 */ /* 0x004fca000000001a */
[----:B------:R-:W-:Y:S01]  /*30e0*/  IADD3 R33, P5, R11, UR5, RZ ;  /* 0x000000050b217c10 */ /* 0x000fe2000ffbe0ff */
[----:B---3--:R-:W-:Y:S01]  /*30f0*/  FFMA R26, R31, R32, R26 ;  /* 0x000000201f1a7223 */ /* 0x008fe2000000001a */
[----:B------:R-:W-:-:S03]  /*3100*/  IADD3 R31, P6, R12, UR5, RZ ;  /* 0x000000050c1f7c10 */ /* 0x000fc6000ffde0ff */
[----:B------:R-:W-:Y:S01]  /*3110*/  IMAD.X R36, RZ, RZ, RZ, P5 ;  /* 0x000000ffff247224 */ /* 0x000fe200028e06ff */
[----:B------:R-:W-:-:S04]  /*3120*/  LEA R32, P5, R33, c[0x0][0x160], 0x2 ;  /* 0x0000580021207a11 */ /* 0x000fc800078a10ff */
[----:B------:R-:W-:Y:S01]  /*3130*/  LEA.HI.X R33, R33, c[0x0][0x164], R36, 0x2, P5 ;  /* 0x0000590021217a11 */ /* 0x000fe200028f1424 */
[----:B------:R-:W-:Y:S01]  /*3140*/  IMAD.X R36, RZ, RZ, RZ, P6 ;  /* 0x000000ffff247224 */ /* 0x000fe200030e06ff */
[----:B0-----:R-:W-:Y:S01]  /*3150*/  LEA R22, P5, R31, c[0x0][0x168], 0x2 ;  /* 0x00005a001f167a11 */ /* 0x001fe200078a10ff */
[----:B----4-:R-:W-:Y:S02]  /*3160*/  FFMA R26, R29, R30, R26 ;  /* 0x0000001e1d1a7223 */ /* 0x010fe4000000001a */
[----:B------:R-:W2:Y:S01]  /*3170*/  LDG.E R29, [R32.64] ;  /* 0x00000006201d7981 */ /* 0x000ea2000c1e1900 */
[----:B------:R-:W-:-:S03]  /*3180*/  LEA.HI.X R23, R31, c[0x0][0x16c], R36, 0x2, P5 ;  /* 0x00005b001f177a11 */ /* 0x000fc600028f1424 */
[----:B------:R-:W3:Y:S04]  /*3190*/  LDG.E R31, [R32.64+0x4] ;  /* 0x00000406201f7981 */ /* 0x000ee8000c1e1900 */
[----:B------:R-:W2:Y:S04]  /*31a0*/  LDG.E R30, [R22.64] ;  /* 0x00000006161e7981 */ /* 0x000ea8000c1e1900 */
[----:B------:R-:W3:Y:S01]  /*31b0*/  LDG.E R36, [R22.64+0x4] ;  /* 0x0000040616247981 */ /* 0x000ee2000c1e1900 */
[----:B-----5:R-:W-:-:S03]  /*31c0*/  FFMA R35, R15, R34, R26 ;  /* 0x000000220f237223 */ /* 0x020fc6000000001a */
[----:B------:R0:W4:Y:S04]  /*31d0*/  LDG.E R15, [R22.64+0x8] ;  /* 0x00000806160f7981 */ /* 0x000128000c1e1900 */
[----:B------:R-:W4:Y:S04]  /*31e0*/  LDG.E R24, [R32.64+0x8] ;  /* 0x0000080620187981 */ /* 0x000f28000c1e1900 */
[----:B------:R0:W5:Y:S04]  /*31f0*/  LDG.E R25, [R22.64+0xc] ;  /* 0x00000c0616197981 */ /* 0x000168000c1e1900 */
[----:B------:R1:W5:Y:S01]  /*3200*/  LDG.E R26, [R32.64+0xc] ;  /* 0x00000c06201a7981 */ /* 0x000362000c1e1900 */
[----:B------:R-:W-:-:S06]  /*3210*/  UIADD3 UR5, UR4, 0x8, URZ ;  /* 0x0000000804057890 */ /* 0x000fcc000fffe03f */
[----:B------:R-:W-:Y:S01]  /*3220*/  IADD3 R34, P5, R11, UR5, RZ ;  /* 0x000000050b227c10 */ /* 0x000fe2000ffbe0ff */
[----:B--2---:R-:W-:-:S04]  /*3230*/  FFMA R29, R30, R29, R35 ;  /* 0x0000001d1e1d7223 */ /* 0x004fc80000000023 */
[----:B---3--:R-:W-:Y:S01]  /*3240*/  FFMA R36, R36, R31, R29 ;  /* 0x0000001f24247223 */ /* 0x008fe2000000001d */
[----:B------:R-:W-:Y:S01]  /*3250*/  IMAD.X R31, RZ, RZ, RZ, P5 ;  /* 0x000000ffff1f7224 */ /* 0x000fe200028e06ff */
[----:B------:R-:W-:Y:S02]  /*3260*/  LEA R30, P5, R34, c[0x0][0x160], 0x2 ;  /* 0x00005800221e7a11 */ /* 0x000fe400078a10ff */
[----:B------:R-:W-:Y:S02]  /*3270*/  IADD3 R29, P6, R12, UR5, RZ ;  /* 0x000000050c1d7c10 */ /* 0x000fe4000ffde0ff */
[----:B------:R-:W-:Y:S02]  /*3280*/  LEA.HI.X R31, R34, c[0x0][0x164], R31, 0x2, P5 ;  /* 0x00005900221f7a11 */ /* 0x000fe400028f141f */
[----:B0-----:R-:W-:Y:S01]  /*3290*/  LEA R22, P5, R29, c[0x0][0x168], 0x2 ;  /* 0x00005a001d167a11 */ /* 0x001fe200078a10ff */
[----:B------:R-:W-:Y:S01]  /*32a0*/  IMAD.X R34, RZ, RZ, RZ, P6 ;  /* 0x000000ffff227224 */ /* 0x000fe200030e06ff */
[----:B----4-:R-:W-:Y:S01]  /*32b0*/  FFMA R36, R15, R24, R36 ;  /* 0x000000180f247223 */ /* 0x010fe20000000024 */
[----:B-1----:R-:W2:Y:S03]  /*32c0*/  LDG.E R32, [R30.64+0x4] ;  /* 0x000004061e207981 */ /* 0x002ea6000c1e1900 */
[----:B------:R-:W-:Y:S01]  /*32d0*/  LEA.HI.X R23, R29, c[0x0][0x16c], R34, 0x2, P5 ;  /* 0x00005b001d177a11 */ /* 0x000fe200028f1422 */
[----:B------:R-:W3:Y:S04]  /*32e0*/  LDG.E R24, [R30.64] ;  /* 0x000000061e187981 */ /* 0x000ee8000c1e1900 */
[----:B------:R-:W3:Y:S04]  /*32f0*/  LDG.E R29, [R22.64] ;  /* 0x00000006161d7981 */ /* 0x000ee8000c1e1900 */
[----:B------:R-:W2:Y:S04]  /*3300*/  LDG.E R33, [R22.64+0x4] ;  /* 0x0000040616217981 */ /* 0x000ea8000c1e1900 */
[----:B------:R0:W4:Y:S04]  /*3310*/  LDG.E R15, [R22.64+0x8] ;  /* 0x00000806160f7981 */ /* 0x000128000c1e1900 */
[----:B------:R1:W4:Y:S01]  /*3320*/  LDG.E R34, [R30.64+0x8] ;  /* 0x000008061e227981 */ /* 0x000322000c1e1900 */
[----:B-----5:R-:W-:-:S03]  /*3330*/  FFMA R36, R25, R26, R36 ;  /* 0x0000001a19247223 */ /* 0x020fc60000000024 */
[----:B------:R0:W5:Y:S04]  /*3340*/  LDG.E R26, [R22.64+0xc] ;  /* 0x00000c06161a7981 */ /* 0x000168000c1e1900 */
[----:B------:R1:W5:Y:S01]  /*3350*/  LDG.E R35, [R30.64+0xc] ;  /* 0x00000c061e237981 */ /* 0x000362000c1e1900 */
[----:B------:R-:W-:-:S06]  /*3360*/  UIADD3 UR5, UR4, 0xc, URZ ;  /* 0x0000000c04057890 */ /* 0x000fcc000fffe03f */
[----:B------:R-:W-:Y:S01]  /*3370*/  IADD3 R25, P5, R11, UR5, RZ ;  /* 0x000000050b197c10 */ /* 0x000fe2000ffbe0ff */
[----:B---3--:R-:W-:-:S04]  /*3380*/  FFMA R24, R29, R24, R36 ;  /* 0x000000181d187223 */ /* 0x008fc80000000024 */
[----:B------:R-:W-:Y:S01]  /*3390*/  IMAD.X R36, RZ, RZ, RZ, P5 ;  /* 0x000000ffff247224 */ /* 0x000fe200028e06ff */
[----:B------:R-:W-:Y:S01]  /*33a0*/  IADD3 R29, P6, R12, UR5, RZ ;  /* 0x000000050c1d7c10 */ /* 0x000fe2000ffde0ff */
[----:B--2---:R-:W-:Y:S01]  /*33b0*/  FFMA R32, R33, R32, R24 ;  /* 0x0000002021207223 */ /* 0x004fe20000000018 */
[----:B------:R-:W-:-:S04]  /*33c0*/  LEA R24, P5, R25, c[0x0][0x160], 0x2 ;  /* 0x0000580019187a11 */ /* 0x000fc800078a10ff */
[----:B------:R-:W-:Y:S01]  /*33d0*/  LEA.HI.X R25, R25, c[0x0][0x164], R36, 0x2, P5 ;  /* 0x0000590019197a11 */ /* 0x000fe200028f1424 */
[----:B------:R-:W-:Y:S01]  /*33e0*/  IMAD.X R36, RZ, RZ, RZ, P6 ;  /* 0x000000ffff247224 */ /* 0x000fe200030e06ff */
[----:B0-----:R-:W-:-:S03]  /*33f0*/  LEA R22, P5, R29, c[0x0][0x168], 0x2 ;  /* 0x00005a001d167a11 */ /* 0x001fc600078a10ff */
[----:B-1----:R-:W2:Y:S01]  /*3400*/  LDG.E R31, [R24.64+0x4] ;  /* 0x00000406181f7981 */ /* 0x002ea2000c1e1900 */
[----:B------:R-:W-:Y:S01]  /*3410*/  LEA.HI.X R23, R29, c[0x0][0x16c], R36, 0x2, P5 ;  /* 0x00005b001d177a11 */ /* 0x000fe200028f1424 */
[----:B----4-:R-:W-:Y:S02]  /*3420*/  FFMA R29, R15, R34, R32 ;  /* 0x000000220f1d7223 */ /* 0x010fe40000000020 */
[----:B------:R-:W3:Y:S02]  /*3430*/  LDG.E R15, [R24.64] ;  /* 0x00000006180f7981 */ /* 0x000ee4000c1e1900 */
[----:B-----5:R-:W-:Y:S02]  /*3440*/  FFMA R30, R26, R35, R29 ;  /* 0x000000231a1e7223 */ /* 0x020fe4000000001d */
[----:B------:R-:W3:Y:S04]  /*3450*/  LDG.E R29, [R22.64] ;  /* 0x00000006161d7981 */ /* 0x000ee8000c1e1900 */
[----:B------:R-:W2:Y:S04]  /*3460*/  LDG.E R32, [R22.64+0x4] ;  /* 0x0000040616207981 */ /* 0x000ea8000c1e1900 */
[----:B------:R-:W4:Y:S04]  /*3470*/  LDG.E R26, [R22.64+0x8] ;  /* 0x00000806161a7981 */ /* 0x000f28000c1e1900 */
[----:B------:R-:W4:Y:S04]  /*3480*/  LDG.E R33, [R24.64+0x8] ;  /* 0x0000080618217981 */ /* 0x000f28000c1e1900 */
[----:B------:R-:W5:Y:S04]  /*3490*/  LDG.E R35, [R22.64+0xc] ;  /* 0x00000c0616237981 */ /* 0x000f68000c1e1900 */
[----:B------:R-:W5:Y:S01]  /*34a0*/  LDG.E R34, [R24.64+0xc] ;  /* 0x00000c0618227981 */ /* 0x000f62000c1e1900 */
[----:B------:R-:W-:-:S04]  /*34b0*/  IADD3 R7, R7, -0x10, RZ ;  /* 0xfffffff007077810 */ /* 0x000fc80007ffe0ff */
[----:B------:R-:W-:Y:S01]  /*34c0*/  ISETP.GT.AND P5, PT, R7, 0xc, PT ;  /* 0x0000000c0700780c */ /* 0x000fe20003fa4270 */
[----:B------:R-:W-:Y:S01]  /*34d0*/  UIADD3 UR4, UR4, 0x10, URZ ;  /* 0x0000001004047890 */ /* 0x000fe2000fffe03f */
[----:B---3--:R-:W-:-:S04]  /*34e0*/  FFMA R15, R29, R15, R30 ;  /* 0x0000000f1d0f7223 */ /* 0x008fc8000000001e */
[----:B--2---:R-:W-:-:S04]  /*34f0*/  FFMA R15, R32, R31, R15 ;  /* 0x0000001f200f7223 */ /* 0x004fc8000000000f */
[----:B----4-:R-:W-:-:S04]  /*3500*/  FFMA R26, R26, R33, R15 ;  /* 0x000000211a1a7223 */ /* 0x010fc8000000000f */
[----:B-----5:R-:W-:Y:S01]  /*3510*/  FFMA R26, R35, R34, R26 ;  /* 0x00000022231a7223 */ /* 0x020fe2000000001a */
[----:B------:R-:W-:Y:S05]  /*3520*/  @P5 BRA `(.L_x_276) ;  /* 0xfffffa9000005947 */ /* 0x000fea000383ffff */
.L_x_275:
        /* <DEDUP_REMOVED lines=14> */
[----:B------:R0:W4:Y:S04]  /*3610*/  LDG.E R15, [R22.64+0x8] ;  /* 0x00000806160f7981 */ /* 0x000128000c1e1900 */
[----:B------:R-:W4:Y:S04]  /*3620*/  LDG.E R32, [R24.64+0x8] ;  /* 0x0000080618207981 */ /* 0x000f28000c1e1900 */
[----:B------:R0:W5:Y:S04]  /*3630*/  LDG.E R29, [R22.64+0xc] ;  /* 0x00000c06161d7981 */ /* 0x000168000c1e1900 */
[----:B------:R1:W5:Y:S01]  /*3640*/  LDG.E R34, [R24.64+0xc] ;  /* 0x00000c0618227981 */ /* 0x000362000c1e1900 */
[----:B------:R-:W-:Y:S01]  /*3650*/  UIADD3 UR5, UR4, 0x4, URZ ;  /* 0x0000000404057890 */ /* 0x000fe2000fffe03f */
[----:B--2---:R-:W-:-:S05]  /*3660*/  FFMA R33, R33, R35, R26 ;  /* 0x0000002321217223 */ /* 0x004fca000000001a */
[----:B------:R-:W-:-:S05]  /*3670*/  IADD3 R35, P0, R11, UR5, RZ ;  /* 0x000000050b237c10 */ /* 0x000fca000ff1e0ff */
[----:B------:R-:W-:Y:S01]  /*3680*/  IMAD.X R36, RZ, RZ, RZ, P0 ;  /* 0x000000ffff247224 */ /* 0x000fe200000e06ff */
[----:B---3--:R-:W-:Y:S01]  /*3690*/  FFMA R26, R30, R31, R33 ;  /* 0x0000001f1e1a7223 */ /* 0x008fe20000000021 */
[C---:B------:R-:W-:Y:S02]  /*36a0*/  LEA R30, P0, R35.reuse, c[0x0][0x160], 0x2 ;  /* 0x00005800231e7a11 */ /* 0x040fe400078010ff */
[----:B------:R-:W-:Y:S02]  /*36b0*/  IADD3 R33, P5, R12, UR5, RZ ;  /* 0x000000050c217c10 */ /* 0x000fe4000ffbe0ff */
[----:B------:R-:W-:Y:S02]  /*36c0*/  LEA.HI.X R31, R35, c[0x0][0x164], R36, 0x2, P0 ;  /* 0x00005900231f7a11 */ /* 0x000fe400000f1424 */
[----:B0-----:R-:W-:Y:S01]  /*36d0*/  LEA R22, P0, R33, c[0x0][0x168], 0x2 ;  /* 0x00005a0021167a11 */ /* 0x001fe200078010ff */
[----:B------:R-:W-:Y:S01]  /*36e0*/  IMAD.X R36, RZ, RZ, RZ, P5 ;  /* 0x000000ffff247224 */ /* 0x000fe200028e06ff */
[----:B----4-:R-:W-:Y:S01]  /*36f0*/  FFMA R26, R15, R32, R26 ;  /* 0x000000200f1a7223 */ /* 0x010fe2000000001a */
[----:B-1----:R-:W2:Y:S03]  /*3700*/  LDG.E R24, [R30.64] ;  /* 0x000000061e187981 */ /* 0x002ea6000c1e1900 */
[----:B------:R-:W-:Y:S01]  /*3710*/  LEA.HI.X R23, R33, c[0x0][0x16c], R36, 0x2, P0 ;  /* 0x00005b0021177a11 */ /* 0x000fe200000f1424 */
[----:B------:R-:W3:Y:S04]  /*3720*/  LDG.E R35, [R30.64+0xc] ;  /* 0x00000c061e237981 */ /* 0x000ee8000c1e1900 */
[----:B------:R-:W2:Y:S01]  /*3730*/  LDG.E R15, [R22.64] ;  /* 0x00000006160f7981 */ /* 0x000ea2000c1e1900 */
[----:B-----5:R-:W-:-:S03]  /*3740*/  FFMA R34, R29, R34, R26 ;  /* 0x000000221d227223 */ /* 0x020fc6000000001a */
[----:B------:R-:W4:Y:S04]  /*3750*/  LDG.E R29, [R30.64+0x4] ;  /* 0x000004061e1d7981 */ /* 0x000f28000c1e1900 */
[----:B------:R-:W4:Y:S04]  /*3760*/  LDG.E R32, [R22.64+0x4] ;  /* 0x0000040616207981 */ /* 0x000f28000c1e1900 */
[----:B------:R-:W5:Y:S04]  /*3770*/  LDG.E R25, [R22.64+0x8] ;  /* 0x0000080616197981 */ /* 0x000f68000c1e1900 */
[----:B------:R-:W5:Y:S04]  /*3780*/  LDG.E R26, [R30.64+0x8] ;  /* 0x000008061e1a7981 */ /* 0x000f68000c1e1900 */
[----:B------:R-:W3:Y:S01]  /*3790*/  LDG.E R33, [R22.64+0xc] ;  /* 0x00000c0616217981 */ /* 0x000ee2000c1e1900 */
[----:B------:R-:W-:-:S02]  /*37a0*/  PLOP3.LUT P0, PT, PT, PT, PT, 0x8, 0x0 ;  /* 0x000000000000781c */ /* 0x000fc40003f0e170 */
[----:B------:R-:W-:Y:S01]  /*37b0*/  IADD3 R7, R7, -0x8, RZ ;  /* 0xfffffff807077810 */ /* 0x000fe20007ffe0ff */
[----:B------:R-:W-:Y:S01]  /*37c0*/  UIADD3 UR4, UR4, 0x8, URZ ;  /* 0x0000000804047890 */ /* 0x000fe2000fffe03f */
[----:B--2---:R-:W-:-:S04]  /*37d0*/  FFMA R15, R15, R24, R34 ;  /* 0x000000180f0f7223 */ /* 0x004fc80000000022 */
[----:B----4-:R-:W-:-:S04]  /*37e0*/  FFMA R32, R32, R29, R15 ;  /* 0x0000001d20207223 */ /* 0x010fc8000000000f */
[----:B-----5:R-:W-:-:S04]  /*37f0*/  FFMA R26, R25, R26, R32 ;  /* 0x0000001a191a7223 */ /* 0x020fc80000000020 */
[----:B---3--:R-:W-:-:S01]  /*3800*/  FFMA R26, R33, R35, R26 ;  /* 0x00000023211a7223 */ /* 0x008fc2000000001a */
.L_x_277:
[----:B------:R-:W-:-:S13]  /*3810*/  ISETP.NE.OR P0, PT, R7, RZ, P0 ;  /* 0x000000ff0700720c */ /* 0x000fda0000705670 */
[----:B------:R-:W-:Y:S05]  /*3820*/  @!P0 BRA `(.L_x_273) ;  /* 0x0000018000008947 */ /* 0x000fea0003800000 */
.L_x_274:
        /* <DEDUP_REMOVED lines=16> */
[----:B------:R-:W-:-:S04]  /*3930*/  IADD3 R7, R7, -0x4, RZ ;  /* 0xfffffffc07077810 */ /* 0x000fc80007ffe0ff */
[----:B------:R-:W-:Y:S01]  /*3940*/  ISETP.NE.AND P0, PT, R7, RZ, PT ;  /* 0x000000ff0700720c */ /* 0x000fe20003f05270 */
[----:B------:R-:W-:Y:S01]  /*3950*/  UIADD3 UR4, UR4, 0x4, URZ ;  /* 0x0000000404047890 */ /* 0x000fe2000fffe03f */
[----:B--2---:R-:W-:-:S04]  /*3960*/  FFMA R29, R29, R30, R26 ;  /* 0x0000001e1d1d7223 */ /* 0x004fc8000000001a */
[----:B---3--:R-:W-:-:S04]  /*3970*/  FFMA R32, R32, R31, R29 ;  /* 0x0000001f20207223 */ /* 0x008fc8000000001d */
[----:B----4-:R-:W-:-:S04]  /*3980*/  FFMA R15, R15, R33, R32 ;  /* 0x000000210f0f7223 */ /* 0x010fc80000000020 */
[----:B-----5:R-:W-:Y:S01]  /*3990*/  FFMA R26, R34, R35, R15 ;  /* 0x00000023221a7223 */ /* 0x020fe2000000000f */
[----:B------:R-:W-:Y:S05]  /*39a0*/  @P0 BRA `(.L_x_274) ;  /* 0xfffffe8000000947 */ /* 0x000fea000383ffff */
.L_x_273:
        /* <DEDUP_REMOVED lines=21> */
[----:B---3--:R-:W-:-:S02]  /*3b00*/  @P0 FFMA R26, R15, R29, R26 ;  /* 0x0000001d0f1a0223 */ /* 0x008fc4000000001a */
.L_x_272:
[----:B------:R-:W-:Y:S05]  /*3b10*/  @!P4 BRA `(.L_x_278) ;  /* 0x00000c200000c947 */ /* 0x000fea0003800000 */
[----:B------:R-:W-:Y:S01]  /*3b20*/  ISETP.GE.U32.AND P0, PT, R3, 0x3, PT ;  /* 0x000000030300780c */ /* 0x000fe20003f06070 */
[----:B------:R-:W-:Y:S01]  /*3b30*/  IMAD R12, R9, c[0x0][0x1a4], R28 ;  /* 0x00006900090c7a24 */ /* 0x000fe200078e021c */
[----:B------:R-:W-:Y:S01]  /*3b40*/  UMOV UR4, URZ ;  /* 0x0000003f00047c82 */ /* 0x000fe20008000000 */
[----:B------:R-:W-:Y:S02]  /*3b50*/  IMAD.MOV.U32 R27, RZ, RZ, RZ ;  /* 0x000000ffff1b7224 */ /* 0x000fe400078e00ff */
[----:B------:R-:W-:-:S08]  /*3b60*/  IMAD R12, R12, c[0x0][0x1ac], RZ ;  /* 0x00006b000c0c7a24 */ /* 0x000fd000078e02ff */
        /* <DEDUP_REMOVED lines=8> */
.L_x_282:
        /* <DEDUP_REMOVED lines=15> */
[----:B------:R4:W5:Y:S01]  /*3ce0*/  LDG.E R34, [R24.64+0xc] ;  /* 0x00000c0618227981 */ /* 0x000962000c1e1900 */
        /* <DEDUP_REMOVED lines=9> */
[----:B0-----:R-:W-:-:S04]  /*3d80*/  LEA R22, P5, R27, c[0x0][0x168], 0x2 ;  /* 0x00005a001b167a11 */ /* 0x001fc800078a10ff */
[----:B------:R-:W-:Y:S01]  /*3d90*/  LEA.HI.X R23, R27, c[0x0][0x16c], R31, 0x2, P5 ;  /* 0x00005b001b177a11 */ /* 0x000fe200028f141f */
[----:B----4-:R-:W-:Y:S01]  /*3da0*/  FFMA R24, R29, R30, R36 ;  /* 0x0000001e1d187223 */ /* 0x010fe20000000024 */
[----:B------:R-:W2:Y:S04]  /*3db0*/  LDG.E R27, [R32.64] ;  /* 0x00000006201b7981 */ /* 0x000ea8000c1e1900 */
[----:B------:R-:W2:Y:S04]  /*3dc0*/  LDG.E R30, [R22.64] ;  /* 0x00000006161e7981 */ /* 0x000ea8000c1e1900 */
[----:B------:R-:W3:Y:S04]  /*3dd0*/  LDG.E R29, [R32.64+0x4] ;  /* 0x00000406201d7981 */ /* 0x000ee8000c1e1900 */
[----:B------:R-:W3:Y:S01]  /*3de0*/  LDG.E R36, [R22.64+0x4] ;  /* 0x0000040616247981 */ /* 0x000ee2000c1e1900 */
[----:B-----5:R-:W-:-:S03]  /*3df0*/  FFMA R31, R15, R34, R24 ;  /* 0x000000220f1f7223 */ /* 0x020fc60000000018 */
[----:B------:R0:W4:Y:S04]  /*3e00*/  LDG.E R15, [R22.64+0x8] ;  /* 0x00000806160f7981 */ /* 0x000128000c1e1900 */
[----:B------:R-:W4:Y:S04]  /*3e10*/  LDG.E R24, [R32.64+0x8] ;  /* 0x0000080620187981 */ /* 0x000f28000c1e1900 */
[----:B------:R0:W5:Y:S04]  /*3e20*/  LDG.E R25, [R22.64+0xc] ;  /* 0x00000c0616197981 */ /* 0x000168000c1e1900 */
[----:B------:R1:W5:Y:S01]  /*3e30*/  LDG.E R34, [R32.64+0xc] ;  /* 0x00000c0620227981 */ /* 0x000362000c1e1900 */
[----:B------:R-:W-:Y:S01]  /*3e40*/  UIADD3 UR5, UR4, 0x8, URZ ;  /* 0x0000000804057890 */ /* 0x000fe2000fffe03f */
[----:B--2---:R-:W-:-:S05]  /*3e50*/  FFMA R27, R30, R27, R31 ;  /* 0x0000001b1e1b7223 */ /* 0x004fca000000001f */
[----:B------:R-:W-:Y:S01]  /*3e60*/  IADD3 R31, P5, R11, UR5, RZ ;  /* 0x000000050b1f7c10 */ /* 0x000fe2000ffbe0ff */
[----:B---3--:R-:W-:-:S04]  /*3e70*/  FFMA R36, R36, R29, R27 ;  /* 0x0000001d24247223 */ /* 0x008fc8000000001b */
[----:B------:R-:W-:Y:S01]  /*3e80*/  IMAD.X R29, RZ, RZ, RZ, P5 ;  /* 0x000000ffff1d7224 */ /* 0x000fe200028e06ff */
[C---:B------:R-:W-:Y:S02]  /*3e90*/  LEA R30, P5, R31.reuse, c[0x0][0x160], 0x2 ;  /* 0x000058001f1e7a11 */ /* 0x040fe400078a10ff */
        /* <DEDUP_REMOVED lines=9> */
[----:B------:R-:W2:Y:S01]  /*3f30*/  LDG.E R33, [R22.64+0x4] ;  /* 0x0000040616217981 */ /* 0x000ea2000c1e1900 */
[----:B-----5:R-:W-:-:S03]  /*3f40*/  FFMA R25, R25, R34, R36 ;  /* 0x0000002219197223 */ /* 0x020fc60000000024 */
[----:B------:R0:W4:Y:S04]  /*3f50*/  LDG.E R15, [R22.64+0x8] ;  /* 0x00000806160f7981 */ /* 0x000128000c1e1900 */
[----:B------:R-:W4:Y:S04]  /*3f60*/  LDG.E R34, [R30.64+0x8] ;  /* 0x000008061e227981 */ /* 0x000f28000c1e1900 */
[----:B------:R0:W5:Y:S04]  /*3f70*/  LDG.E R27, [R22.64+0xc] ;  /* 0x00000c06161b7981 */ /* 0x000168000c1e1900 */
[----:B------:R1:W5:Y:S01]  /*3f80*/  LDG.E R36, [R30.64+0xc] ;  /* 0x00000c061e247981 */ /* 0x000362000c1e1900 */
[----:B------:R-:W-:Y:S01]  /*3f90*/  UIADD3 UR5, UR4, 0xc, URZ ;  /* 0x0000000c04057890 */ /* 0x000fe2000fffe03f */
[----:B---3--:R-:W-:-:S05]  /*3fa0*/  FFMA R24, R29, R24, R25 ;  /* 0x000000181d187223 */ /* 0x008fca0000000019 */
[----:B------:R-:W-:Y:S02]  /*3fb0*/  IADD3 R25, P5, R11, UR5, RZ ;  /* 0x000000050b197c10 */ /* 0x000fe4000ffbe0ff */
[----:B------:R-:W-:Y:S01]  /*3fc0*/  IADD3 R29, P6, R12, UR5, RZ ;  /* 0x000000050c1d7c10 */ /* 0x000fe2000ffde0ff */
[----:B--2---:R-:W-:Y:S02]  /*3fd0*/  FFMA R32, R33, R32, R24 ;  /* 0x0000002021207223 */ /* 0x004fe40000000018 */
[----:B------:R-:W-:Y:S01]  /*3fe0*/  IMAD.X R33, RZ, RZ, RZ, P5 ;  /* 0x000000ffff217224 */ /* 0x000fe200028e06ff */
[----:B------:R-:W-:Y:S01]  /*3ff0*/  LEA R24, P5, R25, c[0x0][0x160], 0x2 ;  /* 0x0000580019187a11 */ /* 0x000fe200078a10ff */
[----:B0-----:R-:W-:-:S03]  /*4000*/  IMAD.X R23, RZ, RZ, RZ, P6 ;  /* 0x000000ffff177224 */ /* 0x001fc600030e06ff */
[----:B------:R-:W-:Y:S02]  /*4010*/  LEA.HI.X R25, R25, c[0x0][0x164], R33, 0x2, P5 ;  /* 0x0000590019197a11 */ /* 0x000fe400028f1421 */
[----:B------:R-:W-:Y:S01]  /*4020*/  LEA R22, P5, R29, c[0x0][0x168], 0x2 ;  /* 0x00005a001d167a11 */ /* 0x000fe200078a10ff */
[----:B----4-:R-:W-:Y:S02]  /*4030*/  FFMA R32, R15, R34, R32 ;  /* 0x000000220f207223 */ /* 0x010fe40000000020 */
[----:B------:R-:W2:Y:S01]  /*4040*/  LDG.E R15, [R24.64] ;  /* 0x00000006180f7981 */ /* 0x000ea2000c1e1900 */
[----:B------:R-:W-:-:S03]  /*4050*/  LEA.HI.X R23, R29, c[0x0][0x16c], R23, 0x2, P5 ;  /* 0x00005b001d177a11 */ /* 0x000fc600028f1417 */
[----:B-1----:R-:W3:Y:S04]  /*4060*/  LDG.E R31, [R24.64+0x4] ;  /* 0x00000406181f7981 */ /* 0x002ee8000c1e1900 */
[----:B------:R-:W2:Y:S01]  /*4070*/  LDG.E R29, [R22.64] ;  /* 0x00000006161d7981 */ /* 0x000ea2000c1e1900 */
[----:B-----5:R-:W-:-:S03]  /*4080*/  FFMA R32, R27, R36, R32 ;  /* 0x000000241b207223 */ /* 0x020fc60000000020 */
[----:B------:R-:W3:Y:S04]  /*4090*/  LDG.E R30, [R22.64+0x4] ;  /* 0x00000406161e7981 */ /* 0x000ee8000c1e1900 */
[----:B------:R-:W4:Y:S04]  /*40a0*/  LDG.E R27, [R22.64+0x8] ;  /* 0x00000806161b7981 */ /* 0x000f28000c1e1900 */
[----:B------:R-:W4:Y:S04]  /*40b0*/  LDG.E R33, [R24.64+0x8] ;  /* 0x0000080618217981 */ /* 0x000f28000c1e1900 */
[----:B------:R-:W5:Y:S04]  /*40c0*/  LDG.E R34, [R22.64+0xc] ;  /* 0x00000c0616227981 */ /* 0x000f68000c1e1900 */
[----:B------:R-:W5:Y:S01]  /*40d0*/  LDG.E R35, [R24.64+0xc] ;  /* 0x00000c0618237981 */ /* 0x000f62000c1e1900 */
[----:B------:R-:W-:-:S04]  /*40e0*/  IADD3 R7, R7, -0x10, RZ ;  /* 0xfffffff007077810 */ /* 0x000fc80007ffe0ff */
[----:B------:R-:W-:Y:S01]  /*40f0*/  ISETP.GT.AND P5, PT, R7, 0xc, PT ;  /* 0x0000000c0700780c */ /* 0x000fe20003fa4270 */
[----:B------:R-:W-:Y:S01]  /*4100*/  UIADD3 UR4, UR4, 0x10, URZ ;  /* 0x0000001004047890 */ /* 0x000fe2000fffe03f */
[----:B--2---:R-:W-:-:S04]  /*4110*/  FFMA R15, R29, R15, R32 ;  /* 0x0000000f1d0f7223 */ /* 0x004fc80000000020 */
[----:B---3--:R-:W-:-:S04]  /*4120*/  FFMA R30, R30, R31, R15 ;  /* 0x0000001f1e1e7223 */ /* 0x008fc8000000000f */
[----:B----4-:R-:W-:-:S04]  /*4130*/  FFMA R27, R27, R33, R30 ;  /* 0x000000211b1b7223 */ /* 0x010fc8000000001e */
[----:B-----5:R-:W-:Y:S01]  /*4140*/  FFMA R27, R34, R35, R27 ;  /* 0x00000023221b7223 */ /* 0x020fe2000000001b */
[----:B------:R-:W-:Y:S05]  /*4150*/  @P5 BRA `(.L_x_282) ;  /* 0xfffffa9000005947 */ /* 0x000fea000383ffff */
.L_x_281:
        /* <DEDUP_REMOVED lines=18> */
[----:B------:R-:W-:-:S06]  /*4280*/  UIADD3 UR5, UR4, 0x4, URZ ;  /* 0x0000000404057890 */ /* 0x000fcc000fffe03f */
[----:B------:R-:W-:Y:S01]  /*4290*/  IADD3 R35, P0, R11, UR5, RZ ;  /* 0x000000050b237c10 */ /* 0x000fe2000ff1e0ff */
[----:B--2---:R-:W-:Y:S01]  /*42a0*/  FFMA R33, R36, R33, R27 ;  /* 0x0000002124217223 */ /* 0x004fe2000000001b */
[----:B------:R-:W-:-:S03]  /*42b0*/  IADD3 R27, P5, R12, UR5, RZ ;  /* 0x000000050c1b7c10 */ /* 0x000fc6000ffbe0ff */
[----:B---3--:R-:W-:Y:S01]  /*42c0*/  FFMA R36, R30, R31, R33 ;  /* 0x0000001f1e247223 */ /* 0x008fe20000000021 */
[----:B------:R-:W-:Y:S01]  /*42d0*/  IMAD.X R31, RZ, RZ, RZ, P0 ;  /* 0x000000ffff1f7224 */ /* 0x000fe200000e06ff */
[----:B------:R-:W-:Y:S01]  /*42e0*/  LEA R30, P0, R35, c[0x0][0x160], 0x2 ;  /* 0x00005800231e7a11 */ /* 0x000fe200078010ff */
[----:B------:R-:W-:-:S03]  /*42f0*/  IMAD.X R33, RZ, RZ, RZ, P5 ;  /* 0x000000ffff217224 */ /* 0x000fc600028e06ff */
[----:B------:R-:W-:Y:S02]  /*4300*/  LEA.HI.X R31, R35, c[0x0][0x164], R31, 0x2, P0 ;  /* 0x00005900231f7a11 */ /* 0x000fe400000f141f */
[----:B0-----:R-:W-:Y:S01]  /*4310*/  LEA R22, P0, R27, c[0x0][0x168], 0x2 ;  /* 0x00005a001b167a11 */ /* 0x001fe200078010ff */
[----:B----4-:R-:W-:Y:S02]  /*4320*/  FFMA R32, R15, R32, R36 ;  /* 0x000000200f207223 */ /* 0x010fe40000000024 */
[----:B-1----:R-:W2:Y:S01]  /*4330*/  LDG.E R24, [R30.64] ;  /* 0x000000061e187981 */ /* 0x002ea2000c1e1900 */
[----:B------:R-:W-:-:S03]  /*4340*/  LEA.HI.X R23, R27, c[0x0][0x16c], R33, 0x2, P0 ;  /* 0x00005b001b177a11 */ /* 0x000fc600000f1421 */
[----:B------:R-:W3:Y:S04]  /*4350*/  LDG.E R27, [R30.64+0x4] ;  /* 0x000004061e1b7981 */ /* 0x000ee8000c1e1900 */
[----:B------:R-:W2:Y:S01]  /*4360*/  LDG.E R15, [R22.64] ;  /* 0x00000006160f7981 */ /* 0x000ea2000c1e1900 */
[----:B-----5:R-:W-:-:S03]  /*4370*/  FFMA R34, R29, R34, R32 ;  /* 0x000000221d227223 */ /* 0x020fc60000000020 */
[----:B------:R-:W3:Y:S04]  /*4380*/  LDG.E R36, [R22.64+0x4] ;  /* 0x0000040616247981 */ /* 0x000ee8000c1e1900 */
[----:B------:R-:W4:Y:S04]  /*4390*/  LDG.E R25, [R22.64+0x8] ;  /* 0x0000080616197981 */ /* 0x000f28000c1e1900 */
[----:B------:R-:W4:Y:S04]  /*43a0*/  LDG.E R32, [R30.64+0x8] ;  /* 0x000008061e207981 */ /* 0x000f28000c1e1900 */
        /* <DEDUP_REMOVED lines=8> */
[----:B-----5:R-:W-:-:S01]  /*4430*/  FFMA R27, R29, R33, R25 ;  /* 0x000000211d1b7223 */ /* 0x020fc20000000019 */
.L_x_283:
[----:B------:R-:W-:-:S13]  /*4440*/  ISETP.NE.OR P0, PT, R7, RZ, P0 ;  /* 0x000000ff0700720c */ /* 0x000fda0000705670 */
[----:B------:R-:W-:Y:S05]  /*4450*/  @!P0 BRA `(.L_x_279) ;  /* 0x0000018000008947 */ /* 0x000fea0003800000 */
.L_x_280:
        /* <DEDUP_REMOVED lines=24> */
.L_x_279:
        /* <DEDUP_REMOVED lines=22> */
.L_x_278:
[----:B------:R-:W-:-:S04]  /*4740*/  ISETP.NE.U32.AND P5, PT, RZ, c[0x0][0x178], PT ;  /* 0x00005e00ff007a0c */ /* 0x000fc80003fa5070 */
[----:B------:R-:W-:-:S13]  /*4750*/  ISETP.NE.AND.EX P5, PT, RZ, c[0x0][0x17c], PT, P5 ;  /* 0x00005f00ff007a0c */ /* 0x000fda0003fa5350 */
[----:B------:R-:W-:Y:S05]  /*4760*/  @!P5 BRA `(.L_x_284) ;  /* 0x000000600000d947 */ /* 0x000fea0003800000 */
[----:B------:R-:W-:Y:S01]  /*4770*/  IMAD R23, R9, c[0x0][0x1a4], R28 ;  /* 0x0000690009177a24 */ /* 0x000fe200078e021c */
[----:B------:R-:W2:Y:S03]  /*4780*/  LDG.E R21, [R20.64] ;  /* 0x0000000614157981 */ /* 0x000ea6000c1e1900 */
[----:B------:R-:W-:-:S06]  /*4790*/  IMAD.WIDE.U32 R22, R23, R14, c[0x0][0x178] ;  /* 0x00005e0017167625 */ /* 0x000fcc00078e000e */
[----:B------:R-:W3:Y:S01]  /*47a0*/  LDG.E R22, [R22.64] ;  /* 0x0000000616167981 */ /* 0x000ee2000c1e1900 */
[----:B--2---:R-:W-:Y:S01]  /*47b0*/  FADD R26, R26, R21 ;  /* 0x000000151a1a7221 */ /* 0x004fe20000000000 */
[----:B---3--:R-:W-:-:S02]  /*47c0*/  FADD R27, R27, R22 ;  /* 0x000000161b1b7221 */ /* 0x008fc40000000000 */
.L_x_284:
[----:B------:R-:W-:Y:S01]  /*47d0*/  BSSY B1, `(.L_x_285) ;  /* 0x0000191000017945 */ /* 0x000fe20003800000 */
[----:B------:R-:W-:Y:S02]  /*47e0*/  IMAD.MOV.U32 R29, RZ, RZ, RZ ;  /* 0x000000ffff1d7224 */ /* 0x000fe400078e00ff */
[----:B------:R-:W-:Y:S01]  /*47f0*/  IMAD.MOV.U32 R12, RZ, RZ, RZ ;  /* 0x000000ffff0c7224 */ /* 0x000fe200078e00ff */
[----:B------:R-:W-:Y:S05]  /*4800*/  @P2 BRA `(.L_x_286) ;  /* 0x000018d000002947 */ /* 0x000fea0003800000 */
[----:B------:R-:W-:Y:S01]  /*4810*/  IADD3 R15, R9, c[0x0][0x1a0], RZ ;  /* 0x00006800090f7a10 */ /* 0x000fe20007ffe0ff */
[----:B------:R-:W-:Y:S02]  /*4820*/  IMAD.MOV.U32 R12, RZ, RZ, RZ ;  /* 0x000000ffff0c7224 */ /* 0x000fe400078e00ff */
[----:B------:R-:W-:Y:S02]  /*4830*/  IMAD.MOV.U32 R29, RZ, RZ, RZ ;  /* 0x000000ffff1d7224 */ /* 0x000fe400078e00ff */
[----:B------:R-:W-:Y:S01]  /*4840*/  IMAD R15, R15, c[0x0][0x1a4], R28 ;  /* 0x000069000f0f7a24 */ /* 0x000fe200078e021c */
[----:B------:R-:W-:Y:S05]  /*4850*/  @!P4 BRA `(.L_x_287) ;  /* 0x00000c000000c947 */ /* 0x000fea0003800000 */
[----:B------:R-:W-:Y:S01]  /*4860*/  ISETP.GE.U32.AND P0, PT, R3, 0x3, PT ;  /* 0x000000030300780c */ /* 0x000fe20003f06070 */
[----:B------:R-:W-:Y:S01]  /*4870*/  UMOV UR4, URZ ;  /* 0x0000003f00047c82 */ /* 0x000fe20008000000 */
[----:B------:R-:W-:-:S02]  /*4880*/  IMAD R7, R13, c[0x0][0x1ac], RZ ;  /* 0x00006b000d077a24 */ /* 0x000fc400078e02ff */
        /* <DEDUP_REMOVED lines=8> */
.L_x_291:
[----:B------:R-:W-:-:S05]  /*4910*/  IADD3 R20, P6, R11, UR4, RZ ;  /* 0x000000040b147c10 */ /* 0x000fca000ffde0ff */
[----:B------:R-:W-:Y:S01]  /*4920*/  IMAD.X R21, RZ, RZ, RZ, P6 ;  /* 0x000000ffff157224 */ /* 0x000fe200030e06ff */
[----:B------:R-:W-:-:S04]  /*4930*/  LEA R24, P6, R20, c[0x0][0x160], 0x2 ;  /* 0x0000580014187a11 */ /* 0x000fc800078c10ff */
[----:B------:R-:W-:Y:S02]  /*4940*/  LEA.HI.X R25, R20, c[0x0][0x164], R21, 0x2, P6 ;  /* 0x0000590014197a11 */ /* 0x000fe400030f1415 */
[----:B------:R-:W-:-:S03]  /*4950*/  IADD3 R21, P6, R7, UR4, RZ ;  /* 0x0000000407157c10 */ /* 0x000fc6000ffde0ff */
[----:B------:R-:W2:Y:S02]  /*4960*/  LDG.E R35, [R24.64] ;  /* 0x0000000618237981 */ /* 0x000ea4000c1e1900 */
[----:B------:R-:W-:Y:S01]  /*4970*/  IMAD.X R22, RZ, RZ, RZ, P6 ;  /* 0x000000ffff167224 */ /* 0x000fe200030e06ff */
[C---:B------:R-:W-:Y:S01]  /*4980*/  LEA R20, P6, R21.reuse, c[0x0][0x168], 0x2 ;  /* 0x00005a0015147a11 */ /* 0x040fe200078c10ff */
[----:B------:R-:W3:Y:S03]  /*4990*/  LDG.E R23, [R24.64+0x4] ;  /* 0x0000040618177981 */ /* 0x000ee6000c1e1900 */
[----:B------:R-:W-:Y:S01]  /*49a0*/  LEA.HI.X R21, R21, c[0x0][0x16c], R22, 0x2, P6 ;  /* 0x00005b0015157a11 */ /* 0x000fe200030f1416 */
[----:B------:R0:W4:Y:S04]  /*49b0*/  LDG.E R32, [R24.64+0x8] ;  /* 0x0000080618207981 */ /* 0x000128000c1e1900 */
[----:B------:R-:W2:Y:S04]  /*49c0*/  LDG.E R34, [R20.64] ;  /* 0x0000000614227981 */ /* 0x000ea8000c1e1900 */
[----:B------:R-:W3:Y:S04]  /*49d0*/  LDG.E R22, [R20.64+0x4] ;  /* 0x0000040614167981 */ /* 0x000ee8000c1e1900 */
[----:B------:R1:W4:Y:S04]  /*49e0*/  LDG.E R31, [R20.64+0x8] ;  /* 0x00000806141f7981 */ /* 0x000328000c1e1900 */
[----:B------:R1:W5:Y:S04]  /*49f0*/  LDG.E R30, [R20.64+0xc] ;  /* 0x00000c06141e7981 */ /* 0x000368000c1e1900 */
[----:B------:R0:W5:Y:S01]  /*4a00*/  LDG.E R33, [R24.64+0xc] ;  /* 0x00000c0618217981 */ /* 0x000162000c1e1900 */
[----:B------:R-:W-:Y:S01]  /*4a10*/  UIADD3 UR5, UR4, 0x4, URZ ;  /* 0x0000000404057890 */ /* 0x000fe2000fffe03f */
[----:B--2---:R-:W-:-:S05]  /*4a20*/  FFMA R35, R34, R35, R29 ;  /* 0x0000002322237223 */ /* 0x004fca000000001d */
[----:B------:R-:W-:Y:S01]  /*4a30*/  IADD3 R29, P6, R11, UR5, RZ ;  /* 0x000000050b1d7c10 */ /* 0x000fe2000ffde0ff */
[----:B---3--:R-:W-:-:S04]  /*4a40*/  FFMA R34, R22, R23, R35 ;  /* 0x0000001716227223 */ /* 0x008fc80000000023 */
[----:B------:R-:W-:Y:S01]  /*4a50*/  IMAD.X R36, RZ, RZ, RZ, P6 ;  /* 0x000000ffff247224 */ /* 0x000fe200030e06ff */
[----:B------:R-:W-:-:S04]  /*4a60*/  LEA R22, P6, R29, c[0x0][0x160], 0x2 ;  /* 0x000058001d167a11 */ /* 0x000fc800078c10ff */
[----:B------:R-:W-:Y:S02]  /*4a70*/  LEA.HI.X R23, R29, c[0x0][0x164], R36, 0x2, P6 ;  /* 0x000059001d177a11 */ /* 0x000fe400030f1424 */
[----:B------:R-:W-:-:S03]  /*4a80*/  IADD3 R29, P6, R7, UR5, RZ ;  /* 0x00000005071d7c10 */ /* 0x000fc6000ffde0ff */
[----:B0-----:R-:W2:Y:S02]  /*4a90*/  LDG.E R24, [R22.64] ;  /* 0x0000000616187981 */ /* 0x001ea4000c1e1900 */
[----:B------:R-:W-:Y:S01]  /*4aa0*/  IMAD.X R36, RZ, RZ, RZ, P6 ;  /* 0x000000ffff247224 */ /* 0x000fe200030e06ff */
[----:B-1----:R-:W-:-:S04]  /*4ab0*/  LEA R20, P6, R29, c[0x0][0x168], 0x2 ;  /* 0x00005a001d147a11 */ /* 0x002fc800078c10ff */
[----:B------:R-:W-:-:S05]  /*4ac0*/  LEA.HI.X R21, R29, c[0x0][0x16c], R36, 0x2, P6 ;  /* 0x00005b001d157a11 */ /* 0x000fca00030f1424 */
[----:B------:R-:W2:Y:S01]  /*4ad0*/  LDG.E R25, [R20.64] ;  /* 0x0000000614197981 */ /* 0x000ea2000c1e1900 */
[----:B----4-:R-:W-:-:S03]  /*4ae0*/  FFMA R31, R31, R32, R34 ;  /* 0x000000201f1f7223 */ /* 0x010fc60000000022 */
[----:B------:R-:W3:Y:S04]  /*4af0*/  LDG.E R34, [R22.64+0x4] ;  /* 0x0000040616227981 */ /* 0x000ee8000c1e1900 */
[----:B------:R-:W3:Y:S01]  /*4b00*/  LDG.E R35, [R20.64+0x4] ;  /* 0x0000040614237981 */ /* 0x000ee2000c1e1900 */
[----:B-----5:R-:W-:-:S03]  /*4b10*/  FFMA R36, R30, R33, R31 ;  /* 0x000000211e247223 */ /* 0x020fc6000000001f */
[----:B------:R0:W4:Y:S04]  /*4b20*/  LDG.E R29, [R20.64+0x8] ;  /* 0x00000806141d7981 */ /* 0x000128000c1e1900 */
[----:B------:R1:W4:Y:S04]  /*4b30*/  LDG.E R30, [R22.64+0x8] ;  /* 0x00000806161e7981 */ /* 0x000328000c1e1900 */
[----:B------:R0:W5:Y:S04]  /*4b40*/  LDG.E R31, [R20.64+0xc] ;  /* 0x00000c06141f7981 */ /* 0x000168000c1e1900 */
[----:B------:R1:W5:Y:S01]  /*4b50*/  LDG.E R32, [R22.64+0xc] ;  /* 0x00000c0616207981 */ /* 0x000362000c1e1900 */
[----:B------:R-:W-:Y:S01]  /*4b60*/  UIADD3 UR5, UR4, 0x8, URZ ;  /* 0x0000000804057890 */ /* 0x000fe2000fffe03f */
[----:B--2---:R-:W-:-:S05]  /*4b70*/  FFMA R24, R25, R24, R36 ;  /* 0x0000001819187223 */ /* 0x004fca0000000024 */
[----:B------:R-:W-:-:S05]  /*4b80*/  IADD3 R25, P6, R11, UR5, RZ ;  /* 0x000000050b197c10 */ /* 0x000fca000ffde0ff */
[----:B------:R-:W-:Y:S01]  /*4b90*/  IMAD.X R36, RZ, RZ, RZ, P6 ;  /* 0x000000ffff247224 */ /* 0x000fe200030e06ff */
[----:B---3--:R-:W-:Y:S01]  /*4ba0*/  FFMA R34, R35, R34, R24 ;  /* 0x0000002223227223 */ /* 0x008fe20000000018 */
[----:B------:R-:W-:-:S04]  /*4bb0*/  LEA R24, P6, R25, c[0x0][0x160], 0x2 ;  /* 0x0000580019187a11 */ /* 0x000fc800078c10ff */
[----:B------:R-:W-:Y:S02]  /*4bc0*/  LEA.HI.X R25, R25, c[0x0][0x164], R36, 0x2, P6 ;  /* 0x0000590019197a11 */ /* 0x000fe400030f1424 */
[----:B------:R-:W-:-:S03]  /*4bd0*/  IADD3 R33, P6, R7, UR5, RZ ;  /* 0x0000000507217c10 */ /* 0x000fc6000ffde0ff */
[----:B-1----:R-:W2:Y:S02]  /*4be0*/  LDG.E R22, [R24.64] ;  /* 0x0000000618167981 */ /* 0x002ea4000c1e1900 */
[----:B------:R-:W-:Y:S01]  /*4bf0*/  IMAD.X R36, RZ, RZ, RZ, P6 ;  /* 0x000000ffff247224 */ /* 0x000fe200030e06ff */
[----:B0-----:R-:W-:-:S04]  /*4c00*/  LEA R20, P6, R33, c[0x0][0x168], 0x2 ;  /* 0x00005a0021147a11 */ /* 0x001fc800078c10ff */
[----:B------:R-:W-:Y:S01]  /*4c10*/  LEA.HI.X R21, R33, c[0x0][0x16c], R36, 0x2, P6 ;  /* 0x00005b0021157a11 */ /* 0x000fe200030f1424 */
[----:B----4-:R-:W-:Y:S01]  /*4c20*/  FFMA R30, R29, R30, R34 ;  /* 0x0000001e1d1e7223 */ /* 0x010fe20000000022 */
[----:B------:R-:W3:Y:S04]  /*4c30*/  LDG.E R33, [R24.64+0x4] ;  /* 0x0000040618217981 */ /* 0x000ee8000c1e1900 */
[----:B------:R-:W2:Y:S04]  /*4c40*/  LDG.E R23, [R20.64] ;  /* 0x0000000614177981 */ /* 0x000ea8000c1e1900 */
[----:B------:R-:W3:Y:S01]  /*4c50*/  LDG.E R34, [R20.64+0x4] ;  /* 0x0000040614227981 */ /* 0x000ee2000c1e1900 */
[----:B-----5:R-:W-:-:S03]  /*4c60*/  FFMA R36, R31, R32, R30 ;  /* 0x000000201f247223 */ /* 0x020fc6000000001e */
[----:B------:R0:W4:Y:S04]  /*4c70*/  LDG.E R29, [R20.64+0x8] ;  /* 0x00000806141d7981 */ /* 0x000128000c1e1900 */
[----:B------:R1:W4:Y:S04]  /*4c80*/  LDG.E R32, [R24.64+0x8] ;  /* 0x0000080618207981 */ /* 0x000328000c1e1900 */
[----:B------:R0:W5:Y:S04]  /*4c90*/  LDG.E R30, [R20.64+0xc] ;  /* 0x00000c06141e7981 */ /* 0x000168000c1e1900 */
[----:B------:R1:W5:Y:S01]  /*4ca0*/  LDG.E R31, [R24.64+0xc] ;  /* 0x00000c06181f7981 */ /* 0x000362000c1e1900 */
[----:B------:R-:W-:-:S06]  /*4cb0*/  UIADD3 UR5, UR4, 0xc, URZ ;  /* 0x0000000c04057890 */ /* 0x000fcc000fffe03f */
[----:B------:R-:W-:Y:S01]  /*4cc0*/  IADD3 R35, P6, R11, UR5, RZ ;  /* 0x000000050b237c10 */ /* 0x000fe2000ffde0ff */
[----:B--2---:R-:W-:-:S04]  /*4cd0*/  FFMA R23, R23, R22, R36 ;  /* 0x0000001617177223 */ /* 0x004fc80000000024 */
[----:B------:R-:W-:Y:S01]  /*4ce0*/  IMAD.X R36, RZ, RZ, RZ, P6 ;  /* 0x000000ffff247224 */ /* 0x000fe200030e06ff */
[----:B------:R-:W-:Y:S01]  /*4cf0*/  LEA R22, P6, R35, c[0x0][0x160], 0x2 ;  /* 0x0000580023167a11 */ /* 0x000fe200078c10ff */
[----:B---3--:R-:W-:-:S03]  /*4d00*/  FFMA R34, R34, R33, R23 ;  /* 0x0000002122227223 */ /* 0x008fc60000000017 */
[----:B------:R-:W-:Y:S02]  /*4d10*/  LEA.HI.X R23, R35, c[0x0][0x164], R36, 0x2, P6 ;  /* 0x0000590023177a11 */ /* 0x000fe400030f1424 */
[----:B------:R-:W-:-:S03]  /*4d20*/  IADD3 R33, P6, R7, UR5, RZ ;  /* 0x0000000507217c10 */ /* 0x000fc6000ffde0ff */
[----:B-1----:R-:W2:Y:S02]  /*4d30*/  LDG.E R24, [R22.64] ;  /* 0x0000000616187981 */ /* 0x002ea4000c1e1900 */
[----:B------:R-:W-:Y:S01]  /*4d40*/  IMAD.X R36, RZ, RZ, RZ, P6 ;  /* 0x000000ffff247224 */ /* 0x000fe200030e06ff */
[----:B0-----:R-:W-:Y:S01]  /*4d50*/  LEA R20, P6, R33, c[0x0][0x168], 0x2 ;  /* 0x00005a0021147a11 */ /* 0x001fe200078c10ff */
[----:B----4-:R-:W-:Y:S02]  /*4d60*/  FFMA R29, R29, R32, R34 ;  /* 0x000000201d1d7223 */ /* 0x010fe40000000022 */
[----:B------:R-:W3:Y:S01]  /*4d70*/  LDG.E R32, [R22.64+0x4] ;  /* 0x0000040616207981 */ /* 0x000ee2000c1e1900 */
[----:B------:R-:W-:Y:S01]  /*4d80*/  LEA.HI.X R21, R33, c[0x0][0x16c], R36, 0x2, P6 ;  /* 0x00005b0021157a11 */ /* 0x000fe200030f1424 */
[----:B-----5:R-:W-:Y:S02]  /*4d90*/  FFMA R29, R30, R31, R29 ;  /* 0x0000001f1e1d7223 */ /* 0x020fe4000000001d */
[----:B------:R-:W4:Y:S04]  /*4da0*/  LDG.E R33, [R22.64+0x8] ;  /* 0x0000080616217981 */ /* 0x000f28000c1e1900 */
[----:B------:R-:W2:Y:S04]  /*4db0*/  LDG.E R30, [R20.64] ;  /* 0x00000006141e7981 */ /* 0x000ea8000c1e1900 */
[----:B------:R-:W3:Y:S04]  /*4dc0*/  LDG.E R31, [R20.64+0x4] ;  /* 0x00000406141f7981 */ /* 0x000ee8000c1e1900 */
        /* <DEDUP_REMOVED lines=11> */
.L_x_290:
[----:B------:R-:W-:-:S13]  /*4e80*/  ISETP.GT.AND P6, PT, R10, 0x4, PT ;  /* 0x000000040a00780c */ /* 0x000fda0003fc4270 */
[----:B------:R-:W-:Y:S05]  /*4e90*/  @!P6 BRA `(.L_x_292) ;  /* 0x000002c00000e947 */ /* 0x000fea0003800000 */
        /* <DEDUP_REMOVED lines=25> */
[C---:B0-----:R-:W-:Y:S01]  /*5030*/  LEA R22, P0, R29.reuse, c[0x0][0x168], 0x2 ;  /* 0x00005a001d167a11 */ /* 0x041fe200078010ff */
[----:B----4-:R-:W-:Y:S02]  /*5040*/  FFMA R31, R30, R31, R35 ;  /* 0x0000001f1e1f7223 */ /* 0x010fe40000000023 */
[----:B-1----:R-:W2:Y:S01]  /*5050*/  LDG.E R21, [R24.64] ;  /* 0x0000000618157981 */ /* 0x002ea2000c1e1900 */
[----:B------:R-:W-:-:S03]  /*5060*/  LEA.HI.X R23, R29, c[0x0][0x16c], R34, 0x2, P0 ;  /* 0x00005b001d177a11 */ /* 0x000fc600000f1422 */
[----:B------:R-:W3:Y:S01]  /*5070*/  LDG.E R30, [R24.64+0x8] ;  /* 0x00000806181e7981 */ /* 0x000ee2000c1e1900 */
[----:B-----5:R-:W-:-:S03]  /*5080*/  FFMA R31, R32, R33, R31 ;  /* 0x00000021201f7223 */ /* 0x020fc6000000001f */
[----:B------:R-:W2:Y:S04]  /*5090*/  LDG.E R20, [R22.64] ;  /* 0x0000000616147981 */ /* 0x000ea8000c1e1900 */
[----:B------:R-:W4:Y:S04]  /*50a0*/  LDG.E R32, [R24.64+0x4] ;  /* 0x0000040618207981 */ /* 0x000f28000c1e1900 */
[----:B------:R-:W4:Y:S04]  /*50b0*/  LDG.E R33, [R22.64+0x4] ;  /* 0x0000040616217981 */ /* 0x000f28000c1e1900 */
[----:B------:R-:W3:Y:S04]  /*50c0*/  LDG.E R29, [R22.64+0x8] ;  /* 0x00000806161d7981 */ /* 0x000ee8000c1e1900 */
[----:B------:R-:W5:Y:S04]  /*50d0*/  LDG.E R34, [R22.64+0xc] ;  /* 0x00000c0616227981 */ /* 0x000f68000c1e1900 */
[----:B------:R-:W5:Y:S01]  /*50e0*/  LDG.E R35, [R24.64+0xc] ;  /* 0x00000c0618237981 */ /* 0x000f62000c1e1900 */
[----:B------:R-:W-:-:S02]  /*50f0*/  PLOP3.LUT P0, PT, PT, PT, PT, 0x8, 0x0 ;  /* 0x000000000000781c */ /* 0x000fc40003f0e170 */
[----:B------:R-:W-:Y:S01]  /*5100*/  IADD3 R10, R10, -0x8, RZ ;  /* 0xfffffff80a0a7810 */ /* 0x000fe20007ffe0ff */
[----:B------:R-:W-:Y:S01]  /*5110*/  UIADD3 UR4, UR4, 0x8, URZ ;  /* 0x0000000804047890 */ /* 0x000fe2000fffe03f */
[----:B--2---:R-:W-:-:S04]  /*5120*/  FFMA R20, R20, R21, R31 ;  /* 0x0000001514147223 */ /* 0x004fc8000000001f */
[----:B----4-:R-:W-:-:S04]  /*5130*/  FFMA R20, R33, R32, R20 ;  /* 0x0000002021147223 */ /* 0x010fc80000000014 */
[----:B---3--:R-:W-:-:S04]  /*5140*/  FFMA R29, R29, R30, R20 ;  /* 0x0000001e1d1d7223 */ /* 0x008fc80000000014 */
[----:B-----5:R-:W-:-:S01]  /*5150*/  FFMA R29, R34, R35, R29 ;  /* 0x00000023221d7223 */ /* 0x020fc2000000001d */
.L_x_292:
[----:B------:R-:W-:-:S13]  /*5160*/  ISETP.NE.OR P0, PT, R10, RZ, P0 ;  /* 0x000000ff0a00720c */ /* 0x000fda0000705670 */
[----:B------:R-:W-:Y:S05]  /*5170*/  @!P0 BRA `(.L_x_288) ;  /* 0x0000018000008947 */ /* 0x000fea0003800000 */
.L_x_289:
        /* <DEDUP_REMOVED lines=24> */
.L_x_288:
[----:B------:R-:W-:-:S13]  /*5300*/  ISETP.NE.AND P0, PT, R4, RZ, PT ;  /* 0x000000ff0400720c */ /* 0x000fda0003f05270 */
[----:B------:R-:W-:Y:S05]  /*5310*/  @!P0 BRA `(.L_x_287) ;  /* 0x0000014000008947 */ /* 0x000fea0003800000 */
[----:B------:R-:W-:Y:S02]  /*5320*/  IADD3 R20, P6, R11, UR4, RZ ;  /* 0x000000040b147c10 */ /* 0x000fe4000ffde0ff */
[----:B------:R-:W-:-:S03]  /*5330*/  IADD3 R7, P0, R7, UR4, RZ ;  /* 0x0000000407077c10 */ /* 0x000fc6000ff1e0ff */
[----:B------:R-:W-:Y:S01]  /*5340*/  IMAD.X R21, RZ, RZ, RZ, P6 ;  /* 0x000000ffff157224 */ /* 0x000fe200030e06ff */
[----:B------:R-:W-:Y:S01]  /*5350*/  LEA R22, P6, R20, c[0x0][0x160], 0x2 ;  /* 0x0000580014167a11 */ /* 0x000fe200078c10ff */
[----:B------:R-:W-:-:S03]  /*5360*/  IMAD.X R10, RZ, RZ, RZ, P0 ;  /* 0x000000ffff0a7224 */ /* 0x000fc600000e06ff */
[----:B------:R-:W-:Y:S02]  /*5370*/  LEA.HI.X R23, R20, c[0x0][0x164], R21, 0x2, P6 ;  /* 0x0000590014177a11 */ /* 0x000fe400030f1415 */
[----:B------:R-:W-:-:S04]  /*5380*/  LEA R20, P0, R7, c[0x0][0x168], 0x2 ;  /* 0x00005a0007147a11 */ /* 0x000fc800078010ff */
[----:B------:R-:W-:Y:S02]  /*5390*/  LEA.HI.X R21, R7, c[0x0][0x16c], R10, 0x2, P0 ;  /* 0x00005b0007157a11 */ /* 0x000fe400000f140a */
        /* <DEDUP_REMOVED lines=12> */
.L_x_287:
[----:B------:R-:W-:Y:S05]  /*5460*/  @!P4 BRA `(.L_x_293) ;  /* 0x00000c100000c947 */ /* 0x000fea0003800000 */
[----:B------:R-:W-:Y:S01]  /*5470*/  ISETP.GE.U32.AND P0, PT, R3, 0x3, PT ;  /* 0x000000030300780c */ /* 0x000fe20003f06070 */
[----:B------:R-:W-:Y:S01]  /*5480*/  UMOV UR4, URZ ;  /* 0x0000003f00047c82 */ /* 0x000fe20008000000 */
[----:B------:R-:W-:Y:S02]  /*5490*/  IMAD R10, R15, c[0x0][0x1ac], RZ ;  /* 0x00006b000f0a7a24 */ /* 0x000fe400078e02ff */
[----:B------:R-:W-:-:S09]  /*54a0*/  IMAD.MOV.U32 R12, RZ, RZ, RZ ;  /* 0x000000ffff0c7224 */ /* 0x000fd200078e00ff */
        /* <DEDUP_REMOVED lines=8> */
.L_x_297:
        /* <DEDUP_REMOVED lines=25> */
[----:B0-----:R-:W-:-:S04]  /*56c0*/  LEA R20, P4, R34, c[0x0][0x168], 0x2 ;  /* 0x00005a0022147a11 */ /* 0x001fc800078810ff */
[----:B------:R-:W-:Y:S01]  /*56d0*/  LEA.HI.X R21, R34, c[0x0][0x16c], R35, 0x2, P4 ;  /* 0x00005b0022157a11 */ /* 0x000fe200020f1423 */
[----:B----4-:R-:W-:Y:S01]  /*56e0*/  FFMA R23, R25, R32, R12 ;  /* 0x0000002019177223 */ /* 0x010fe2000000000c */
[----:B------:R-:W2:Y:S04]  /*56f0*/  LDG.E R34, [R30.64+0x4] ;  /* 0x000004061e227981 */ /* 0x000ea8000c1e1900 */
        /* <DEDUP_REMOVED lines=10> */
[----:B------:R-:W-:Y:S01]  /*57a0*/  IADD3 R25, P4, R11, UR5, RZ ;  /* 0x000000050b197c10 */ /* 0x000fe2000ff9e0ff */
[----:B--2---:R-:W-:Y:S01]  /*57b0*/  FFMA R35, R35, R34, R32 ;  /* 0x0000002223237223 */ /* 0x004fe20000000020 */
[----:B------:R-:W-:-:S03]  /*57c0*/  IADD3 R32, P6, R10, UR5, RZ ;  /* 0x000000050a207c10 */ /* 0x000fc6000ffde0ff */
[----:B------:R-:W-:Y:S01]  /*57d0*/  IMAD.X R34, RZ, RZ, RZ, P4 ;  /* 0x000000ffff227224 */ /* 0x000fe200020e06ff */
[----:B------:R-:W-:Y:S01]  /*57e0*/  LEA R24, P4, R25, c[0x0][0x160], 0x2 ;  /* 0x0000580019187a11 */ /* 0x000fe200078810ff */
[----:B------:R-:W-:-:S03]  /*57f0*/  IMAD.X R37, RZ, RZ, RZ, P6 ;  /* 0x000000ffff257224 */ /* 0x000fc600030e06ff */
[----:B------:R-:W-:Y:S02]  /*5800*/  LEA.HI.X R25, R25, c[0x0][0x164], R34, 0x2, P4 ;  /* 0x0000590019197a11 */ /* 0x000fe400020f1422 */
[----:B0-----:R-:W-:Y:S01]  /*5810*/  LEA R20, P4, R32, c[0x0][0x168], 0x2 ;  /* 0x00005a0020147a11 */ /* 0x001fe200078810ff */
[----:B----4-:R-:W-:Y:S02]  /*5820*/  FFMA R35, R12, R23, R35 ;  /* 0x000000170c237223 */ /* 0x010fe40000000023 */
[----:B------:R-:W2:Y:S01]  /*5830*/  LDG.E R23, [R24.64] ;  /* 0x0000000618177981 */ /* 0x000ea2000c1e1900 */
[----:B------:R-:W-:-:S03]  /*5840*/  LEA.HI.X R21, R32, c[0x0][0x16c], R37, 0x2, P4 ;  /* 0x00005b0020157a11 */ /* 0x000fc600020f1425 */
[----:B-1----:R-:W3:Y:S04]  /*5850*/  LDG.E R31, [R24.64+0x4] ;  /* 0x00000406181f7981 */ /* 0x002ee8000c1e1900 */
[----:B------:R-:W2:Y:S04]  /*5860*/  LDG.E R32, [R20.64] ;  /* 0x0000000614207981 */ /* 0x000ea8000c1e1900 */
[----:B------:R-:W3:Y:S01]  /*5870*/  LDG.E R34, [R20.64+0x4] ;  /* 0x0000040614227981 */ /* 0x000ee2000c1e1900 */
[----:B-----5:R-:W-:-:S03]  /*5880*/  FFMA R37, R22, R33, R35 ;  /* 0x0000002116257223 */ /* 0x020fc60000000023 */
[----:B------:R0:W4:Y:S04]  /*5890*/  LDG.E R12, [R20.64+0x8] ;  /* 0x00000806140c7981 */ /* 0x000128000c1e1900 */
[----:B------:R-:W4:Y:S04]  /*58a0*/  LDG.E R33, [R24.64+0x8] ;  /* 0x0000080618217981 */ /* 0x000f28000c1e1900 */
[----:B------:R0:W5:Y:S04]  /*58b0*/  LDG.E R30, [R20.64+0xc] ;  /* 0x00000c06141e7981 */ /* 0x000168000c1e1900 */
[----:B------:R-:W5:Y:S01]  /*58c0*/  LDG.E R35, [R24.64+0xc] ;  /* 0x00000c0618237981 */ /* 0x000f62000c1e1900 */
[----:B------:R-:W-:-:S06]  /*58d0*/  UIADD3 UR5, UR4, 0xc, URZ ;  /* 0x0000000c04057890 */ /* 0x000fcc000fffe03f */
[----:B------:R-:W-:Y:S01]  /*58e0*/  IADD3 R36, P4, R11, UR5, RZ ;  /* 0x000000050b247c10 */ /* 0x000fe2000ff9e0ff */
[----:B--2---:R-:W-:Y:S01]  /*58f0*/  FFMA R23, R32, R23, R37 ;  /* 0x0000001720177223 */ /* 0x004fe20000000025 */
[----:B------:R-:W-:-:S03]  /*5900*/  IADD3 R32, P6, R10, UR5, RZ ;  /* 0x000000050a207c10 */ /* 0x000fc6000ffde0ff */
[----:B---3--:R-:W-:Y:S01]  /*5910*/  FFMA R31, R34, R31, R23 ;  /* 0x0000001f221f7223 */ /* 0x008fe20000000017 */
        /* <DEDUP_REMOVED lines=8> */
[----:B------:R-:W3:Y:S01]  /*59a0*/  LDG.E R32, [R22.64+0x4] ;  /* 0x0000040616207981 */ /* 0x000ee2000c1e1900 */
[----:B-----5:R-:W-:-:S03]  /*59b0*/  FFMA R31, R30, R35, R31 ;  /* 0x000000231e1f7223 */ /* 0x020fc6000000001f */
[----:B------:R-:W2:Y:S04]  /*59c0*/  LDG.E R30, [R20.64] ;  /* 0x00000006141e7981 */ /* 0x000ea8000c1e1900 */
        /* <DEDUP_REMOVED lines=13> */
.L_x_296:
        /* <DEDUP_REMOVED lines=20> */
[----:B------:R-:W-:Y:S02]  /*5be0*/  IADD3 R34, P0, R11, UR5, RZ ;  /* 0x000000050b227c10 */ /* 0x000fe4000ff1e0ff */
[----:B------:R-:W-:Y:S01]  /*5bf0*/  IADD3 R12, P4, R10, UR5, RZ ;  /* 0x000000050a0c7c10 */ /* 0x000fe2000ff9e0ff */
[----:B---3--:R-:W-:Y:S02]  /*5c00*/  FFMA R35, R24, R25, R35 ;  /* 0x0000001918237223 */ /* 0x008fe40000000023 */
        /* <DEDUP_REMOVED lines=23> */
.L_x_298:
[----:B------:R-:W-:-:S13]  /*5d80*/  ISETP.NE.OR P0, PT, R7, RZ, P0 ;  /* 0x000000ff0700720c */ /* 0x000fda0000705670 */
[----:B------:R-:W-:Y:S05]  /*5d90*/  @!P0 BRA `(.L_x_294) ;  /* 0x0000018000008947 */ /* 0x000fea0003800000 */
.L_x_295:
        /* <DEDUP_REMOVED lines=24> */
.L_x_294:
        /* <DEDUP_REMOVED lines=22> */
.L_x_293:
[----:B------:R-:W-:Y:S05]  /*6080*/  @!P5 BRA `(.L_x_286) ;  /* 0x000000500000d947 */ /* 0x000fea0003800000 */
[----:B------:R-:W-:Y:S01]  /*6090*/  IMAD.WIDE.U32 R10, R15, R14, c[0x0][0x178] ;  /* 0x00005e000f0a7625 */ /* 0x000fe200078e000e */
[----:B------:R-:W2:Y:S05]  /*60a0*/  LDG.E R16, [R16.64] ;  /* 0x0000000610107981 */ /* 0x000eaa000c1e1900 */
[----:B------:R-:W3:Y:S01]  /*60b0*/  LDG.E R11, [R10.64] ;  /* 0x000000060a0b7981 */ /* 0x000ee2000c1e1900 */
[----:B--2---:R-:W-:Y:S01]  /*60c0*/  FADD R29, R29, R16 ;  /* 0x000000101d1d7221 */ /* 0x004fe20000000000 */
[----:B---3--:R-:W-:-:S02]  /*60d0*/  FADD R12, R12, R11 ;  /* 0x0000000b0c0c7221 */ /* 0x008fc40000000000 */
.L_x_286:
[----:B------:R-:W-:Y:S05]  /*60e0*/  BSYNC B1 ;  /* 0x0000000000017941 */ /* 0x000fea0003800000 */
.L_x_285:
[----:B------:R-:W0:Y:S01]  /*60f0*/  I2F.U32.RP R7, c[0x0][0x19c] ;  /* 0x0000670000077b06 */ /* 0x000e220000209000 */
[----:B------:R-:W-:-:S07]  /*6100*/  ISETP.NE.U32.AND P5, PT, RZ, c[0x0][0x19c], PT ;  /* 0x00006700ff007a0c */ /* 0x000fce0003fa5070 */
[----:B0-----:R-:W0:Y:S02]  /*6110*/  MUFU.RCP R7, R7 ;  /* 0x0000000700077308 */ /* 0x001e240000001000 */
[----:B0-----:R-:W-:-:S06]  /*6120*/  IADD3 R10, R7, 0xffffffe, RZ ;  /* 0x0ffffffe070a7810 */ /* 0x001fcc0007ffe0ff */
[----:B------:R0:W1:Y:S02]  /*6130*/  F2I.FTZ.U32.TRUNC.NTZ R11, R10 ;  /* 0x0000000a000b7305 */ /* 0x000064000021f000 */
[----:B0-----:R-:W-:Y:S02]  /*6140*/  IMAD.MOV.U32 R10, RZ, RZ, RZ ;  /* 0x000000ffff0a7224 */ /* 0x001fe400078e00ff */
[----:B-1----:R-:W-:-:S04]  /*6150*/  IMAD.MOV R15, RZ, RZ, -R11 ;  /* 0x000000ffff0f7224 */ /* 0x002fc800078e0a0b */
[----:B------:R-:W-:-:S04]  /*6160*/  IMAD R15, R15, c[0x0][0x19c], RZ ;  /* 0x000067000f0f7a24 */ /* 0x000fc800078e02ff */
[----:B------:R-:W-:-:S06]  /*6170*/  IMAD.HI.U32 R11, R11, R15, R10 ;  /* 0x0000000f0b0b7227 */ /* 0x000fcc00078e000a */
[----:B------:R-:W-:-:S04]  /*6180*/  IMAD.HI.U32 R11, R11, R6, RZ ;  /* 0x000000060b0b7227 */ /* 0x000fc800078e00ff */
[----:B------:R-:W-:-:S04]  /*6190*/  IMAD.MOV R11, RZ, RZ, -R11 ;  /* 0x000000ffff0b7224 */ /* 0x000fc800078e0a0b */
[----:B------:R-:W-:-:S05]  /*61a0*/  IMAD R15, R11, c[0x0][0x19c], R6 ;  /* 0x000067000b0f7a24 */ /* 0x000fca00078e0206 */
[----:B------:R-:W-:-:S13]  /*61b0*/  ISETP.GE.U32.AND P0, PT, R15, c[0x0][0x19c], PT ;  /* 0x000067000f007a0c */ /* 0x000fda0003f06070 */
[----:B------:R-:W-:Y:S02]  /*61c0*/  @P0 IADD3 R15, R15, -c[0x0][0x19c], RZ ;  /* 0x800067000f0f0a10 */ /* 0x000fe40007ffe0ff */
[----:B------:R-:W-:Y:S02]  /*61d0*/  ISETP.NE.U32.AND P0, PT, RZ, c[0x0][0x180], PT ;  /* 0x00006000ff007a0c */ /* 0x000fe40003f05070 */
[----:B------:R-:W-:Y:S02]  /*61e0*/  ISETP.GE.U32.AND P4, PT, R15, c[0x0][0x19c], PT ;  /* 0x000067000f007a0c */ /* 0x000fe40003f86070 */
[----:B------:R-:W-:-:S11]  /*61f0*/  ISETP.NE.AND.EX P0, PT, RZ, c[0x0][0x184], PT, P0 ;  /* 0x00006100ff007a0c */ /* 0x000fd60003f05300 */
[----:B------:R-:W-:Y:S02]  /*6200*/  @P4 IADD3 R15, R15, -c[0x0][0x19c], RZ ;  /* 0x800067000f0f4a10 */ /* 0x000fe40007ffe0ff */
[----:B------:R-:W-:Y:S01]  /*6210*/  @!P5 LOP3.LUT R15, RZ, c[0x0][0x19c], RZ, 0x33, !PT ;  /* 0x00006700ff0fda12 */ /* 0x000fe200078e33ff */
[----:B------:R-:W-:-:S05]  /*6220*/  @P0 IMAD.WIDE.U32 R10, R6, R14, c[0x0][0x180] ;  /* 0x00006000060a0625 */ /* 0x000fca00078e000e */
[----:B------:R-:W2:Y:S01]  /*6230*/  @P0 LDG.E R15, [R10.64] ;  /* 0x000000060a0f0981 */ /* 0x000ea2000c1e1900 */
[----:B------:R-:W-:Y:S01]  /*6240*/  BSSY B1, `(.L_x_299) ;  /* 0x000014c000017945 */ /* 0x000fe20003800000 */
[C---:B--2---:R-:W-:Y:S02]  /*6250*/  ISETP.GT.AND P0, PT, R15.reuse, -0x1, P1 ;  /* 0xffffffff0f00780c */ /* 0x044fe40000f04270 */
[----:B------:R-:W-:-:S13]  /*6260*/  ISETP.LT.U32.AND P4, PT, R15, c[0x0][0x1c0], PT ;  /* 0x000070000f007a0c */ /* 0x000fda0003f81070 */
[----:B------:R-:W-:Y:S05]  /*6270*/  @P0 BRA P4, `(.L_x_300) ;  /* 0x0000142000000947 */ /* 0x000fea0002000000 */
[----:B------:R-:W-:Y:S01]  /*6280*/  I2FP.F32.U32 R16, R5 ;  /* 0x0000000500107245 */ /* 0x000fe20000201000 */
[----:B------:R-:W-:Y:S01]  /*6290*/  BSSY B2, `(.L_x_301) ;  /* 0x0000010000027945 */ /* 0x000fe20003800000 */
[----:B------:R-:W-:Y:S02]  /*62a0*/  I2FP.F32.U32 R7, R8 ;  /* 0x0000000800077245 */ /* 0x000fe40000201000 */
[----:B------:R-:W0:Y:S01]  /*62b0*/  MUFU.RCP R11, R16 ;  /* 0x00000010000b7308 */ /* 0x000e220000001000 */
[----:B------:R-:W-:Y:S02]  /*62c0*/  I2FP.F32.S32 R21, R15 ;  /* 0x0000000f00157245 */ /* 0x000fe40000201400 */
[----:B------:R-:W-:-:S03]  /*62d0*/  FMUL R7, R7, -2 ;  /* 0xc000000007077820 */ /* 0x000fc60000400000 */
[----:B------:R-:W-:Y:S02]  /*62e0*/  FMUL R21, R21, c[0x0][0x1b8] ;  /* 0x00006e0015157a20 */ /* 0x000fe40000400000 */
[----:B------:R-:W1:Y:S01]  /*62f0*/  FCHK P0, R7, R16 ;  /* 0x0000001007007302 */ /* 0x000e620000000000 */
[----:B0-----:R-:W-:-:S04]  /*6300*/  FFMA R8, -R16, R11, 1 ;  /* 0x3f80000010087423 */ /* 0x001fc8000000010b */
[----:B------:R-:W-:-:S04]  /*6310*/  FFMA R8, R11, R8, R11 ;  /* 0x000000080b087223 */ /* 0x000fc8000000000b */
[----:B------:R-:W-:-:S04]  /*6320*/  FFMA R11, R7, R8, RZ ;  /* 0x00000008070b7223 */ /* 0x000fc800000000ff */
[----:B------:R-:W-:-:S04]  /*6330*/  FFMA R10, -R16, R11, R7 ;  /* 0x0000000b100a7223 */ /* 0x000fc80000000107 */
[----:B------:R-:W-:Y:S01]  /*6340*/  FFMA R8, R8, R10, R11 ;  /* 0x0000000a08087223 */ /* 0x000fe2000000000b */
[----:B-1----:R-:W-:Y:S05]  /*6350*/  @!P0 BRA `(.L_x_302) ;  /* 0x0000003000008947 */ /* 0x002fea0003800000 */
[----:B------:R-:W-:-:S02]  /*6360*/  MOV R10, 0x6380 ;  /* 0x00006380000a7802 */ /* 0x000fc40000000f00 */
[----:B------:R-:W-:Y:S05]  /*6370*/  CALL.REL.NOINC `($fused_qkv_rope$__cuda_sm3x_div_rn_noftz_f32_slowpath) ;  /* 0x0000155000007944 */ /* 0x000fea0003c00000 */
[----:B0-----:R-:W-:-:S02]  /*6380*/  IMAD.MOV.U32 R8, RZ, RZ, R7 ;  /* 0x000000ffff087224 */ /* 0x001fc400078e0007 */
.L_x_302:
[----:B------:R-:W-:Y:S05]  /*6390*/  BSYNC B2 ;  /* 0x0000000000027941 */ /* 0x000fea0003800000 */
.L_x_301:
[----:B------:R-:W-:Y:S01]  /*63a0*/  IMAD.MOV.U32 R17, RZ, RZ, c[0x0][0x1b4] ;  /* 0x00006d00ff117624 */ /* 0x000fe200078e00ff */
[----:B------:R-:W-:Y:S01]  /*63b0*/  FSETP.NEU.AND P6, PT, RZ, c[0x0][0x1b4], PT ;  /* 0x00006d00ff007a0b */ /* 0x000fe20003fcd000 */
[----:B------:R-:W-:Y:S01]  /*63c0*/  IMAD.MOV.U32 R22, RZ, RZ, 0x43170000 ;  /* 0x43170000ff167424 */ /* 0x000fe200078e00ff */
[----:B------:R-:W-:Y:S01]  /*63d0*/  BSSY B2, `(.L_x_303) ;  /* 0x000005d000027945 */ /* 0x000fe20003800000 */
[C---:B------:R-:W-:Y:S01]  /*63e0*/  FMUL R7, |R17|.reuse, 16777216 ;  /* 0x4b80000011077820 */ /* 0x040fe20000400200 */
[----:B------:R-:W-:-:S04]  /*63f0*/  FSETP.GEU.AND P4, PT, |R17|, 1.175494350822287508e-38, PT ;  /* 0x008000001100780b */ /* 0x000fc80003f8e200 */
[----:B------:R-:W-:-:S04]  /*6400*/  FSEL R10, R7, |c[0x0][0x1b4]|, !P4 ;  /* 0x40006d00070a7a08 */ /* 0x000fc80006000000 */
[----:B------:R-:W-:-:S04]  /*6410*/  LOP3.LUT R7, R10, 0x7fffff, RZ, 0xc0, !PT ;  /* 0x007fffff0a077812 */ /* 0x000fc800078ec0ff */
[----:B------:R-:W-:-:S04]  /*6420*/  LOP3.LUT R11, R7, 0x3f800000, RZ, 0xfc, !PT ;  /* 0x3f800000070b7812 */ /* 0x000fc800078efcff */
[----:B------:R-:W-:-:S13]  /*6430*/  FSETP.GT.AND P0, PT, R11, 1.4142135381698608398, PT ;  /* 0x3fb504f30b00780b */ /* 0x000fda0003f04000 */
[----:B------:R-:W-:-:S04]  /*6440*/  @P0 FMUL R11, R11, 0.5 ;  /* 0x3f0000000b0b0820 */ /* 0x000fc80000400000 */
[C---:B------:R-:W-:Y:S01]  /*6450*/  FADD R7, R11.reuse, 1 ;  /* 0x3f8000000b077421 */ /* 0x040fe20000000000 */
[----:B------:R-:W-:-:S04]  /*6460*/  FADD R14, R11, -1 ;  /* 0xbf8000000b0e7421 */ /* 0x000fc80000000000 */
[----:B------:R-:W-:Y:S01]  /*6470*/  FADD R16, R14, R14 ;  /* 0x0000000e0e107221 */ /* 0x000fe20000000000 */
[----:B------:R-:W0:Y:S03]  /*6480*/  MUFU.RCP R7, R7 ;  /* 0x0000000700077308 */ /* 0x000e260000001000 */
[----:B0-----:R-:W-:Y:S01]  /*6490*/  FMUL R15, R7, R16 ;  /* 0x00000010070f7220 */ /* 0x001fe20000400000 */
[----:B------:R-:W-:-:S03]  /*64a0*/  IMAD.MOV.U32 R16, RZ, RZ, 0x3b18f0fe ;  /* 0x3b18f0feff107424 */ /* 0x000fc600078e00ff */
[----:B------:R-:W-:Y:S01]  /*64b0*/  FMUL R11, R15, R15 ;  /* 0x0000000f0f0b7220 */ /* 0x000fe20000400000 */
[----:B------:R-:W-:-:S03]  /*64c0*/  FADD R20, R14, -R15 ;  /* 0x8000000f0e147221 */ /* 0x000fc60000000000 */
[----:B------:R-:W-:Y:S01]  /*64d0*/  FFMA R16, R11, R16, 0.01249298732727766037 ;  /* 0x3c4caf630b107423 */ /* 0x000fe20000000010 */
[----:B------:R-:W-:-:S03]  /*64e0*/  FADD R23, R20, R20 ;  /* 0x0000001414177221 */ /* 0x000fc60000000000 */
[----:B------:R-:W-:Y:S01]  /*64f0*/  FFMA R16, R11, R16, 0.083333469927310943604 ;  /* 0x3daaaabd0b107423 */ /* 0x000fe20000000010 */
[----:B------:R-:W-:-:S03]  /*6500*/  FFMA R14, R14, -R15, R23 ;  /* 0x8000000f0e0e7223 */ /* 0x000fc60000000017 */
[----:B------:R-:W-:Y:S01]  /*6510*/  FMUL R16, R11, R16 ;  /* 0x000000100b107220 */ /* 0x000fe20000400000 */
[----:B------:R-:W-:Y:S01]  /*6520*/  SHF.R.U32.HI R11, RZ, 0x17, R10 ;  /* 0x00000017ff0b7819 */ /* 0x000fe2000001160a */
[----:B------:R-:W-:Y:S01]  /*6530*/  FMUL R14, R7, R14 ;  /* 0x0000000e070e7220 */ /* 0x000fe20000400000 */
[----:B------:R-:W-:Y:S01]  /*6540*/  FSEL R10, -R22, -127, !P4 ;  /* 0xc2fe0000160a7808 */ /* 0x000fe20006000100 */
[----:B------:R-:W-:Y:S01]  /*6550*/  FMUL R16, R15, R16 ;  /* 0x000000100f107220 */ /* 0x000fe20000400000 */
[----:B------:R-:W-:-:S03]  /*6560*/  I2FP.F32.U32 R11, R11 ;  /* 0x0000000b000b7245 */ /* 0x000fc60000201000 */
[C---:B------:R-:W-:Y:S02]  /*6570*/  FADD R20, R15.reuse, R16 ;  /* 0x000000100f147221 */ /* 0x040fe40000000000 */
[----:B------:R-:W-:Y:S02]  /*6580*/  FADD R10, R10, R11 ;  /* 0x0000000b0a0a7221 */ /* 0x000fe40000000000 */
[----:B------:R-:W-:Y:S02]  /*6590*/  FADD R15, R15, -R20 ;  /* 0x800000140f0f7221 */ /* 0x000fe40000000000 */
[----:B------:R-:W-:Y:S01]  /*65a0*/  @P0 FADD R10, R10, 1 ;  /* 0x3f8000000a0a0421 */ /* 0x000fe20000000000 */
[----:B------:R-:W-:Y:S01]  /*65b0*/  FSETP.GT.AND P0, PT, |R8|, 9.99999979021476795361e+33, PT ;  /* 0x77f684df0800780b */ /* 0x000fe20003f04200 */
[----:B------:R-:W-:-:S04]  /*65c0*/  FADD R15, R16, R15 ;  /* 0x0000000f100f7221 */ /* 0x000fc80000000000 */
[----:B------:R-:W-:Y:S01]  /*65d0*/  FADD R15, R14, R15 ;  /* 0x0000000f0e0f7221 */ /* 0x000fe20000000000 */
[C---:B------:R-:W-:Y:S01]  /*65e0*/  FMUL R14, R10.reuse, 0.693145751953125 ;  /* 0x3f3172000a0e7820 */ /* 0x040fe20000400000 */
[----:B------:R-:W-:Y:S02]  /*65f0*/  FMUL R10, R10, 1.428606765330187045e-06 ;  /* 0x35bfbe8e0a0a7820 */ /* 0x000fe40000400000 */
[----:B------:R-:W-:-:S04]  /*6600*/  FADD R7, R20, R15 ;  /* 0x0000000f14077221 */ /* 0x000fc80000000000 */
[----:B------:R-:W-:Y:S01]  /*6610*/  FADD R11, R7, R14 ;  /* 0x0000000e070b7221 */ /* 0x000fe20000000000 */
[----:B------:R-:W-:-:S03]  /*6620*/  FADD R20, R20, -R7 ;  /* 0x8000000714147221 */ /* 0x000fc60000000000 */
[----:B------:R-:W-:Y:S01]  /*6630*/  FADD R14, R14, -R11 ;  /* 0x8000000b0e0e7221 */ /* 0x000fe20000000000 */
[----:B------:R-:W-:Y:S01]  /*6640*/  FADD R20, R15, R20 ;  /* 0x000000140f147221 */ /* 0x000fe20000000000 */
[----:B------:R-:W-:Y:S02]  /*6650*/  FMUL R15, R8, 0.0001220703125 ;  /* 0x39000000080f7820 */ /* 0x000fe40000400000 */
[----:B------:R-:W-:-:S03]  /*6660*/  FADD R7, R7, R14 ;  /* 0x0000000e07077221 */ /* 0x000fc60000000000 */
[----:B------:R-:W-:Y:S01]  /*6670*/  FSEL R15, R15, R8, P0 ;  /* 0x000000080f0f7208 */ /* 0x000fe20000000000 */
[----:B------:R-:W-:-:S04]  /*6680*/  FADD R7, R20, R7 ;  /* 0x0000000714077221 */ /* 0x000fc80000000000 */
[----:B------:R-:W-:-:S04]  /*6690*/  FADD R10, R10, R7 ;  /* 0x000000070a0a7221 */ /* 0x000fc80000000000 */
[----:B------:R-:W-:-:S04]  /*66a0*/  FADD R14, R11, R10 ;  /* 0x0000000a0b0e7221 */ /* 0x000fc80000000000 */
[----:B------:R-:W-:Y:S01]  /*66b0*/  FADD R11, R11, -R14 ;  /* 0x8000000e0b0b7221 */ /* 0x000fe20000000000 */
[----:B------:R-:W-:-:S03]  /*66c0*/  FMUL R23, R14, R15 ;  /* 0x0000000f0e177220 */ /* 0x000fc60000400000 */
[----:B------:R-:W-:Y:S01]  /*66d0*/  FADD R7, R10, R11 ;  /* 0x0000000b0a077221 */ /* 0x000fe20000000000 */
[----:B------:R-:W-:-:S04]  /*66e0*/  FFMA R10, R14, R15, -R23 ;  /* 0x0000000f0e0a7223 */ /* 0x000fc80000000817 */
[----:B------:R-:W-:-:S04]  /*66f0*/  FFMA R7, R7, R15, R10 ;  /* 0x0000000f07077223 */ /* 0x000fc8000000000a */
[----:B------:R-:W-:-:S04]  /*6700*/  FFMA R14, RZ, R14, R7 ;  /* 0x0000000eff0e7223 */ /* 0x000fc80000000007 */
[----:B------:R-:W-:-:S04]  /*6710*/  FADD R10, R23, R14 ;  /* 0x0000000e170a7221 */ /* 0x000fc80000000000 */
[----:B------:R-:W-:Y:S01]  /*6720*/  FADD R23, R23, -R10 ;  /* 0x8000000a17177221 */ /* 0x000fe20000000000 */
[----:B------:R-:W-:-:S03]  /*6730*/  ISETP.NE.AND P4, PT, R10, 0x42b17218, PT ;  /* 0x42b172180a00780c */ /* 0x000fc60003f85270 */
[----:B------:R-:W-:-:S10]  /*6740*/  FADD R14, R14, R23 ;  /* 0x000000170e0e7221 */ /* 0x000fd40000000000 */
[----:B------:R-:W-:Y:S01]  /*6750*/  @!P4 IADD3 R10, R10, -0x1, RZ ;  /* 0xffffffff0a0ac810 */ /* 0x000fe20007ffe0ff */
[----:B------:R-:W-:-:S04]  /*6760*/  @!P4 FADD R14, R14, 7.62939453125e-06 ;  /* 0x370000000e0ec421 */ /* 0x000fc80000000000 */
[----:B------:R-:W-:-:S04]  /*6770*/  FMUL R7, R10, 1.4426950216293334961 ;  /* 0x3fb8aa3b0a077820 */ /* 0x000fc80000400000 */
[----:B------:R-:W0:Y:S02]  /*6780*/  FRND.TRUNC R11, R7 ;  /* 0x00000007000b7307 */ /* 0x000e24000020d000 */
[C---:B0-----:R-:W-:Y:S02]  /*6790*/  FSETP.GT.AND P0, PT, |R11|.reuse, 126, PT ;  /* 0x42fc00000b00780b */ /* 0x041fe40003f04200 */
[----:B------:R-:W-:-:S11]  /*67a0*/  LOP3.LUT R15, R11, 0x80000000, RZ, 0xc0, !PT ;  /* 0x800000000b0f7812 */ /* 0x000fd600078ec0ff */
[----:B------:R-:W-:Y:S01]  /*67b0*/  @P0 LOP3.LUT R11, R15, 0x42fc0000, RZ, 0xfc, !PT ;  /* 0x42fc00000f0b0812 */ /* 0x000fe200078efcff */
[----:B------:R-:W-:-:S04]  /*67c0*/  FMUL R15, R8, 0.5 ;  /* 0x3f000000080f7820 */ /* 0x000fc80000400000 */
[C---:B------:R-:W-:Y:S02]  /*67d0*/  FFMA R10, R11.reuse, -0.69314718246459960938, R10 ;  /* 0xbf3172180b0a7823 */ /* 0x040fe4000000000a */
[----:B------:R-:W0:Y:S02]  /*67e0*/  FRND.TRUNC R15, R15 ;  /* 0x0000000f000f7307 */ /* 0x000e24000020d000 */
[C---:B------:R-:W-:Y:S01]  /*67f0*/  FFMA R10, R11.reuse, 1.9046542121259335545e-09, R10 ;  /* 0x3102e3080b0a7823 */ /* 0x040fe2000000000a */
[----:B------:R-:W-:-:S03]  /*6800*/  FADD R11, R11, 12583039 ;  /* 0x4b40007f0b0b7421 */ /* 0x000fc60000000000 */
[----:B------:R-:W-:Y:S01]  /*6810*/  FMUL R10, R10, 1.4426950216293334961 ;  /* 0x3fb8aa3b0a0a7820 */ /* 0x000fe20000400000 */
[----:B------:R-:W-:-:S05]  /*6820*/  IMAD.SHL.U32 R11, R11, 0x800000, RZ ;  /* 0x008000000b0b7824 */ /* 0x000fca00078e00ff */
[----:B------:R-:W1:Y:S01]  /*6830*/  MUFU.EX2 R10, R10 ;  /* 0x0000000a000a7308 */ /* 0x000e620000000800 */
[----:B0-----:R-:W-:-:S04]  /*6840*/  FADD R7, R15, R15 ;  /* 0x0000000f0f077221 */ /* 0x001fc80000000000 */
[----:B------:R-:W-:-:S05]  /*6850*/  FADD R7, -R7, R8 ;  /* 0x0000000807077221 */ /* 0x000fca0000000100 */
[----:B------:R-:W-:Y:S01]  /*6860*/  FSETP.NEU.AND P0, PT, |R7|, 1, PT ;  /* 0x3f8000000700780b */ /* 0x000fe20003f0d200 */
[----:B------:R-:W-:Y:S01]  /*6870*/  IMAD.MOV.U32 R7, RZ, RZ, 0x7f800000 ;  /* 0x7f800000ff077424 */ /* 0x000fe200078e00ff */
[----:B-1----:R-:W-:Y:S02]  /*6880*/  FMUL R11, R11, R10 ;  /* 0x0000000a0b0b7220 */ /* 0x002fe40000400000 */
[----:B------:R-:W-:-:S03]  /*6890*/  FSETP.GT.AND P4, PT, RZ, c[0x0][0x1b4], !P0 ;  /* 0x00006d00ff007a0b */ /* 0x000fc60004784000 */
[----:B------:R-:W-:-:S13]  /*68a0*/  FSETP.NEU.AND P5, PT, R11, +INF , PT ;  /* 0x7f8000000b00780b */ /* 0x000fda0003fad000 */
[----:B------:R-:W-:Y:S01]  /*68b0*/  @P5 FFMA R7, R14, R11, R11 ;  /* 0x0000000b0e075223 */ /* 0x000fe2000000000b */
[----:B------:R-:W-:Y:S01]  /*68c0*/  IMAD.MOV.U32 R14, RZ, RZ, 0x7f800000 ;  /* 0x7f800000ff0e7424 */ /* 0x000fe200078e00ff */
[----:B------:R-:W-:Y:S05]  /*68d0*/  @!P6 BRA `(.L_x_304) ;  /* 0x000000700000e947 */ /* 0x000fea0003800000 */
[----:B------:R-:W0:Y:S01]  /*68e0*/  FRND.TRUNC R11, R8 ;  /* 0x00000008000b7307 */ /* 0x000e22000020d000 */
[----:B------:R-:W-:Y:S02]  /*68f0*/  @P4 LOP3.LUT R7, R7, 0x80000000, RZ, 0x3c, !PT ;  /* 0x8000000007074812 */ /* 0x000fe400078e3cff */
[----:B0-----:R-:W-:-:S04]  /*6900*/  FSETP.NEU.AND P0, PT, R11, R8, PT ;  /* 0x000000080b00720b */ /* 0x001fc80003f0d000 */
[----:B------:R-:W-:-:S13]  /*6910*/  FSETP.LEU.OR P0, PT, RZ, c[0x0][0x1b4], !P0 ;  /* 0x00006d00ff007a0b */ /* 0x000fda000470b400 */
[----:B------:R-:W-:Y:S05]  /*6920*/  @P0 BRA `(.L_x_305) ;  /* 0x0000007000000947 */ /* 0x000fea0003800000 */
[----:B------:R-:W-:Y:S01]  /*6930*/  IMAD.MOV.U32 R7, RZ, RZ, 0x7fffffff ;  /* 0x7fffffffff077424 */ /* 0x000fe200078e00ff */
[----:B------:R-:W-:Y:S05]  /*6940*/  BRA `(.L_x_305) ;  /* 0x0000005000007947 */ /* 0x000fea0003800000 */
.L_x_304:
[----:B------:R-:W-:Y:S01]  /*6950*/  IMAD.MOV.U32 R7, RZ, RZ, c[0x0][0x1b4] ;  /* 0x00006d00ff077624 */ /* 0x000fe200078e00ff */
[----:B------:R-:W-:-:S03]  /*6960*/  FSETP.GEU.AND P5, PT, R8, RZ, PT ;  /* 0x000000ff0800720b */ /* 0x000fc60003fae000 */
[----:B------:R-:W-:-:S05]  /*6970*/  FADD R7, R7, c[0x0][0x1b4] ;  /* 0x00006d0007077621 */ /* 0x000fca0000000000 */
[----:B------:R-:W-:-:S05]  /*6980*/  SEL R7, R7, RZ, !P0 ;  /* 0x000000ff07077207 */ /* 0x000fca0004000000 */
[----:B------:R-:W-:-:S02]  /*6990*/  @!P5 LOP3.LUT R7, R7, 0x7f800000, RZ, 0xfc, !PT ;  /* 0x7f8000000707d812 */ /* 0x000fc400078efcff */
.L_x_305:
[----:B------:R-:W-:Y:S05]  /*69a0*/  BSYNC B2 ;  /* 0x0000000000027941 */ /* 0x000fea0003800000 */
.L_x_303:
[----:B------:R-:W-:Y:S01]  /*69b0*/  FADD R10, |R8|, |c[0x0][0x1b4]| ;  /* 0x40006d00080a7621 */ /* 0x000fe20000000200 */
[----:B------:R-:W-:Y:S04]  /*69c0*/  BSSY B2, `(.L_x_306) ;  /* 0x0000016000027945 */ /* 0x000fe80003800000 */
[----:B------:R-:W-:-:S13]  /*69d0*/  ISETP.GE.AND P0, PT, R10, 0x7f800000, PT ;  /* 0x7f8000000a00780c */ /* 0x000fda0003f06270 */
[----:B------:R-:W-:Y:S05]  /*69e0*/  @!P0 BRA `(.L_x_307) ;  /* 0x0000013000008947 */ /* 0x000fea0003800000 */
[----:B------:R-:W-:-:S04]  /*69f0*/  FSETP.GTU.AND P0, PT, |R8|, +INF , PT ;  /* 0x7f8000000800780b */ /* 0x000fc80003f0c200 */
[----:B------:R-:W-:-:S13]  /*6a00*/  FSETP.LTU.OR P0, PT, R14, |c[0x0][0x1b4]|, P0 ;  /* 0x40006d000e007a0b */ /* 0x000fda0000709400 */
[----:B------:R-:W-:Y:S05]  /*6a10*/  @P0 BRA `(.L_x_308) ;  /* 0x000000f000000947 */ /* 0x000fea0003800000 */
[----:B------:R-:W-:-:S13]  /*6a20*/  FSETP.NEU.AND P0, PT, |R8|, +INF , PT ;  /* 0x7f8000000800780b */ /* 0x000fda0003f0d200 */
[----:B------:R-:W-:Y:S05]  /*6a30*/  @!P0 BRA `(.L_x_309) ;  /* 0x0000006000008947 */ /* 0x000fea0003800000 */
[----:B------:R-:W-:-:S13]  /*6a40*/  FSETP.NEU.AND P0, PT, R14, |c[0x0][0x1b4]|, PT ;  /* 0x40006d000e007a0b */ /* 0x000fda0003f0d000 */
[----:B------:R-:W-:Y:S05]  /*6a50*/  @P0 BRA `(.L_x_307) ;  /* 0x000000c000000947 */ /* 0x000fea0003800000 */
[----:B------:R-:W-:-:S04]  /*6a60*/  FSETP.GE.AND P0, PT, R8, RZ, PT ;  /* 0x000000ff0800720b */ /* 0x000fc80003f06000 */
[----:B------:R-:W-:-:S04]  /*6a70*/  SEL R7, RZ, 0x7f800000, !P0 ;  /* 0x7f800000ff077807 */ /* 0x000fc80004000000 */
[----:B------:R-:W-:Y:S01]  /*6a80*/  @P4 IADD3 R7, R7, -0x80000000, RZ ;  /* 0x8000000007074810 */ /* 0x000fe20007ffe0ff */
[----:B------:R-:W-:Y:S05]  /*6a90*/  BRA `(.L_x_307) ;  /* 0x0000008000007947 */ /* 0x000fea0003800000 */
.L_x_309:
[----:B------:R-:W-:Y:S02]  /*6aa0*/  FSETP.GEU.AND P4, PT, R8, RZ, PT ;  /* 0x000000ff0800720b */ /* 0x000fe40003f8e000 */
[----:B------:R-:W-:-:S04]  /*6ab0*/  FSETP.GT.AND P0, PT, |R17|, 1, PT ;  /* 0x3f8000001100780b */ /* 0x000fc80003f04200 */
[----:B------:R-:W-:Y:S02]  /*6ac0*/  SEL R7, RZ, 0x7f800000, !P0 ;  /* 0x7f800000ff077807 */ /* 0x000fe40004000000 */
[----:B------:R-:W-:-:S05]  /*6ad0*/  FSETP.NEU.AND P0, PT, R17, -1, PT ;  /* 0xbf8000001100780b */ /* 0x000fca0003f0d000 */
[----:B------:R-:W-:-:S04]  /*6ae0*/  @!P4 LOP3.LUT R7, R7, 0x7f800000, RZ, 0x3c, !PT ;  /* 0x7f8000000707c812 */ /* 0x000fc800078e3cff */
[----:B------:R-:W-:Y:S01]  /*6af0*/  FSEL R7, R7, 1, P0 ;  /* 0x3f80000007077808 */ /* 0x000fe20000000000 */
[----:B------:R-:W-:Y:S05]  /*6b00*/  BRA `(.L_x_307) ;  /* 0x0000001000007947 */ /* 0x000fea0003800000 */
.L_x_308:
[----:B------:R-:W-:-:S02]  /*6b10*/  FADD R7, R8, c[0x0][0x1b4] ;  /* 0x00006d0008077621 */ /* 0x000fc40000000000 */
.L_x_307:
[----:B------:R-:W-:Y:S05]  /*6b20*/  BSYNC B2 ;  /* 0x0000000000027941 */ /* 0x000fea0003800000 */
.L_x_306:
[----:B------:R-:W-:Y:S01]  /*6b30*/  FSETP.NEU.AND P0, PT, R8, RZ, PT ;  /* 0x000000ff0800720b */ /* 0x000fe20003f0d000 */
[----:B------:R-:W-:Y:S03]  /*6b40*/  BSSY B2, `(.L_x_310) ;  /* 0x000004e000027945 */ /* 0x000fe60003800000 */
[----:B------:R-:W-:-:S04]  /*6b50*/  FSETP.EQ.OR P0, PT, R17, 1, !P0 ;  /* 0x3f8000001100780b */ /* 0x000fc80004702400 */
[----:B------:R-:W-:-:S05]  /*6b60*/  FSEL R8, R7, 1, !P0 ;  /* 0x3f80000007087808 */ /* 0x000fca0004000000 */
[----:B------:R-:W-:-:S04]  /*6b70*/  FMUL R21, R21, R8 ;  /* 0x0000000815157220 */ /* 0x000fc80000400000 */
[C---:B------:R-:W-:Y:S01]  /*6b80*/  FMUL R7, R21.reuse, 0.63661974668502807617 ;  /* 0x3f22f98315077820 */ /* 0x040fe20000400000 */
[----:B------:R-:W-:-:S05]  /*6b90*/  FSETP.GE.AND P0, PT, |R21|, 105615, PT ;  /* 0x47ce47801500780b */ /* 0x000fca0003f06200 */
[----:B------:R-:W0:Y:S02]  /*6ba0*/  F2I.NTZ R7, R7 ;  /* 0x0000000700077305 */ /* 0x000e240000203100 */
[----:B0-----:R-:W-:Y:S01]  /*6bb0*/  I2FP.F32.S32 R16, R7 ;  /* 0x0000000700107245 */ /* 0x001fe20000201400 */
[----:B------:R-:W-:-:S04]  /*6bc0*/  IMAD.MOV.U32 R17, RZ, RZ, R7 ;  /* 0x000000ffff117224 */ /* 0x000fc800078e0007 */
[----:B------:R-:W-:-:S04]  /*6bd0*/  FFMA R11, R16, -1.5707962512969970703, R21 ;  /* 0xbfc90fda100b7823 */ /* 0x000fc80000000015 */
[----:B------:R-:W-:-:S04]  /*6be0*/  FFMA R11, R16, -7.5497894158615963534e-08, R11 ;  /* 0xb3a22168100b7823 */ /* 0x000fc8000000000b */
[----:B------:R-:W-:-:S04]  /*6bf0*/  FFMA R16, R16, -5.3903029534742383927e-15, R11 ;  /* 0xa7c234c510107823 */ /* 0x000fc8000000000b */
[----:B------:R-:W-:Y:S01]  /*6c00*/  IMAD.MOV.U32 R8, RZ, RZ, R16 ;  /* 0x000000ffff087224 */ /* 0x000fe200078e0010 */
[----:B------:R-:W-:Y:S05]  /*6c10*/  @!P0 BRA `(.L_x_311) ;  /* 0x0000040000008947 */ /* 0x000fea0003800000 */
[----:B------:R-:W-:-:S13]  /*6c20*/  FSETP.NEU.AND P4, PT, |R21|, +INF , PT ;  /* 0x7f8000001500780b */ /* 0x000fda0003f8d200 */
[----:B------:R-:W-:Y:S05]  /*6c30*/  @!P4 BRA `(.L_x_312) ;  /* 0x000003c00000c947 */ /* 0x000fea0003800000 */
[----:B------:R-:W-:Y:S01]  /*6c40*/  SHF.R.U32.HI R7, RZ, 0x17, R21 ;  /* 0x00000017ff077819 */ /* 0x000fe20000011615 */
[----:B------:R-:W-:Y:S01]  /*6c50*/  IMAD.SHL.U32 R11, R21, 0x100, RZ ;  /* 0x00000100150b7824 */ /* 0x000fe200078e00ff */
[----:B------:R-:W-:Y:S01]  /*6c60*/  UMOV UR5, 32@lo(__cudart_i2opi_f) ;  /* 0x0000000000057882 */ /* 0x000fe20000000000 */
[----:B------:R-:W-:Y:S01]  /*6c70*/  IMAD.MOV.U32 R8, RZ, RZ, RZ ;  /* 0x000000ffff087224 */ /* 0x000fe200078e00ff */
[----:B------:R-:W-:Y:S01]  /*6c80*/  LOP3.LUT R10, R7, 0xff, RZ, 0xc0, !PT ;  /* 0x000000ff070a7812 */ /* 0x000fe200078ec0ff */
[----:B------:R-:W-:Y:S01]  /*6c90*/  IMAD.MOV.U32 R20, RZ, RZ, RZ ;  /* 0x000000ffff147224 */ /* 0x000fe200078e00ff */
[----:B------:R-:W-:Y:S01]  /*6ca0*/  LOP3.LUT R23, R11, 0x80000000, RZ, 0xfc, !PT ;  /* 0x800000000b177812 */ /* 0x000fe200078efcff */
[----:B------:R-:W-:Y:S01]  /*6cb0*/  IMAD.MOV.U32 R7, RZ, RZ, R1 ;  /* 0x000000ffff077224 */ /* 0x000fe200078e0001 */
[----:B------:R-:W-:Y:S01]  /*6cc0*/  IADD3 R22, R10, -0x80, RZ ;  /* 0xffffff800a167810 */ /* 0x000fe20007ffe0ff */
[----:B------:R-:W-:Y:S02]  /*6cd0*/  UMOV UR8, 32@hi(__cudart_i2opi_f) ;  /* 0x0000000000087882 */ /* 0x000fe40000000000 */
[----:B------:R-:W-:-:S02]  /*6ce0*/  UMOV UR4, URZ ;  /* 0x0000003f00047c82 */ /* 0x000fc40008000000 */
.L_x_313:
[----:B------:R-:W-:Y:S02]  /*6cf0*/  IMAD.U32 R10, RZ, RZ, UR5 ;  /* 0x00000005ff0a7e24 */ /* 0x000fe4000f8e00ff */
[----:B------:R-:W-:-:S05]  /*6d00*/  IMAD.U32 R11, RZ, RZ, UR8 ;  /* 0x00000008ff0b7e24 */ /* 0x000fca000f8e00ff */
[----:B------:R-:W2:Y:S01]  /*6d10*/  LDG.E.CONSTANT R10, [R10.64] ;  /* 0x000000060a0a7981 */ /* 0x000ea2000c1e9900 */
[----:B------:R-:W-:Y:S01]  /*6d20*/  IADD3 R20, R20, 0x1, RZ ;  /* 0x0000000114147810 */ /* 0x000fe20007ffe0ff */
[----:B------:R-:W-:-:S03]  /*6d30*/  UIADD3 UR5, UP0, UR5, 0x4, URZ ;  /* 0x0000000405057890 */ /* 0x000fc6000ff1e03f */
[----:B------:R-:W-:Y:S01]  /*6d40*/  ISETP.NE.AND P4, PT, R20, 0x6, PT ;  /* 0x000000061400780c */ /* 0x000fe20003f85270 */
[----:B------:R-:W-:Y:S01]  /*6d50*/  UIADD3.X UR8, URZ, UR8, URZ, UP0, !UPT ;  /* 0x000000083f087290 */ /* 0x000fe200087fe43f */
[----:B--2---:R-:W-:-:S05]  /*6d60*/  IMAD.WIDE.U32 R14, R10, R23, RZ ;  /* 0x000000170a0e7225 */ /* 0x004fca00078e00ff */
[----:B------:R-:W-:-:S04]  /*6d70*/  IADD3 R14, P5, R14, R8, RZ ;  /* 0x000000080e0e7210 */ /* 0x000fc80007fbe0ff */
[----:B------:R-:W-:Y:S01]  /*6d80*/  IADD3.X R8, R15, UR4, RZ, P5, !PT ;  /* 0x000000040f087c10 */ /* 0x000fe2000affe4ff */
[----:B------:R0:W-:Y:S02]  /*6d90*/  STL [R7], R14 ;  /* 0x0000000e07007387 */ /* 0x0001e40000100800 */
[----:B0-----:R-:W-:Y:S01]  /*6da0*/  IADD3 R7, R7, 0x4, RZ ;  /* 0x0000000407077810 */ /* 0x001fe20007ffe0ff */
[----:B------:R-:W-:Y:S05]  /*6db0*/  @P4 BRA `(.L_x_313) ;  /* 0xffffff3000004947 */ /* 0x000fea000383ffff */
[----:B------:R-:W-:Y:S01]  /*6dc0*/  LOP3.LUT R20, R22, 0x1f, RZ, 0xc0, !PT ;  /* 0x0000001f16147812 */ /* 0x000fe200078ec0ff */
[----:B------:R0:W-:Y:S01]  /*6dd0*/  STL [R1+0x18], R8 ;  /* 0x0000180801007387 */ /* 0x0001e20000100800 */
[----:B------:R-:W-:Y:S02]  /*6de0*/  SHF.R.U32.HI R10, RZ, 0x5, R22 ;  /* 0x00000005ff0a7819 */ /* 0x000fe40000011616 */
[----:B------:R-:W-:Y:S02]  /*6df0*/  ISETP.NE.AND P4, PT, R20, RZ, PT ;  /* 0x000000ff1400720c */ /* 0x000fe40003f85270 */
[----:B------:R-:W-:-:S02]  /*6e00*/  IADD3 R14, -R10, 0x4, RZ ;  /* 0x000000040a0e7810 */ /* 0x000fc40007ffe1ff */
[----:B------:R-:W-:-:S05]  /*6e10*/  IADD3 R10, -R10, 0x6, RZ ;  /* 0x000000060a0a7810 */ /* 0x000fca0007ffe1ff */
[----:B------:R-:W-:-:S04]  /*6e20*/  IMAD R22, R10, 0x4, R1 ;  /* 0x000000040a167824 */ /* 0x000fc800078e0201 */
[----:B------:R-:W-:Y:S01]  /*6e30*/  @P4 IMAD R23, R14, 0x4, R1 ;  /* 0x000000040e174824 */ /* 0x000fe200078e0201 */
[----:B------:R-:W2:Y:S04]  /*6e40*/  LDL R7, [R22] ;  /* 0x0000000016077983 */ /* 0x000ea80000100800 */
[----:B------:R-:W3:Y:S04]  /*6e50*/  @P4 LDL R14, [R23] ;  /* 0x00000000170e4983 */ /* 0x000ee80000100800 */
[----:B------:R-:W4:Y:S01]  /*6e60*/  LDL R10, [R22+-0x4] ;  /* 0xfffffc00160a7983 */ /* 0x000f220000100800 */
[----:B------:R-:W-:-:S02]  /*6e70*/  @P4 IADD3 R11, -R20, 0x20, RZ ;  /* 0x00000020140b4810 */ /* 0x000fc40007ffe1ff */
[----:B0-----:R-:W-:-:S04]  /*6e80*/  LOP3.LUT R8, R21, 0x80000000, RZ, 0xc0, !PT ;  /* 0x8000000015087812 */ /* 0x001fc800078ec0ff */
[----:B------:R-:W-:Y:S02]  /*6e90*/  ISETP.NE.AND P5, PT, R8, RZ, PT ;  /* 0x000000ff0800720c */ /* 0x000fe40003fa5270 */
[-C--:B---3--:R-:W-:Y:S02]  /*6ea0*/  @P4 SHF.R.U32.HI R15, RZ, R11.reuse, R14 ;  /* 0x0000000bff0f4219 */ /* 0x088fe4000001160e */
[-C--:B--2---:R-:W-:Y:S02]  /*6eb0*/  @P4 SHF.L.U32 R14, R7, R20.reuse, RZ ;  /* 0x00000014070e4219 */ /* 0x084fe400000006ff */
[----:B----4-:R-:W-:Y:S02]  /*6ec0*/  @P4 SHF.R.U32.HI R11, RZ, R11, R10 ;  /* 0x0000000bff0b4219 */ /* 0x010fe4000001160a */
[----:B------:R-:W-:-:S03]  /*6ed0*/  @P4 SHF.L.U32 R20, R10, R20, RZ ;  /* 0x000000140a144219 */ /* 0x000fc600000006ff */
[----:B------:R-:W-:Y:S02]  /*6ee0*/  @P4 IMAD.IADD R7, R11, 0x1, R14 ;  /* 0x000000010b074824 */ /* 0x000fe400078e020e */
[----:B------:R-:W-:-:S05]  /*6ef0*/  @P4 IMAD.IADD R10, R15, 0x1, R20 ;  /* 0x000000010f0a4824 */ /* 0x000fca00078e0214 */
[----:B------:R-:W-:-:S04]  /*6f00*/  SHF.L.U32.HI R11, R10, 0x2, R7 ;  /* 0x000000020a0b7819 */ /* 0x000fc80000010607 */
[----:B------:R-:W-:-:S04]  /*6f10*/  SHF.R.U32.HI R20, RZ, 0x1f, R11 ;  /* 0x0000001fff147819 */ /* 0x000fc8000001160b */
[----:B------:R-:W-:Y:S01]  /*6f20*/  ISETP.NE.AND P4, PT, R20, RZ, PT ;  /* 0x000000ff1400720c */ /* 0x000fe20003f85270 */
[----:B------:R-:W-:-:S12]  /*6f30*/  IMAD.SHL.U32 R10, R10, 0x4, RZ ;  /* 0x000000040a0a7824 */ /* 0x000fd800078e00ff */
[----:B------:R-:W-:Y:S02]  /*6f40*/  @P4 LOP3.LUT R11, RZ, R11, RZ, 0x33, !PT ;  /* 0x0000000bff0b4212 */ /* 0x000fe400078e33ff */
[----:B------:R-:W-:-:S06]  /*6f50*/  @P4 LOP3.LUT R10, RZ, R10, RZ, 0x33, !PT ;  /* 0x0000000aff0a4212 */ /* 0x000fcc00078e33ff */
[----:B------:R-:W0:Y:S02]  /*6f60*/  I2F.F64.S64 R10, R10 ;  /* 0x0000000a000a7312 */ /* 0x000e240000301c00 */
[----:B0-----:R-:W0:Y:S01]  /*6f70*/  DMUL R14, R10, c[0x2][0x0] ;  /* 0x008000000a0e7a28 */ /* 0x001e220000000000 */
[----:B------:R-:W-:Y:S02]  /*6f80*/  @P4 LOP3.LUT R8, R8, 0x80000000, RZ, 0x3c, !PT ;  /* 0x8000000008084812 */ /* 0x000fe400078e3cff */
[----:B------:R-:W-:-:S07]  /*6f90*/  LEA.HI R7, R7, R20, RZ, 0x2 ;  /* 0x0000001407077211 */ /* 0x000fce00078f10ff */
[----:B0-----:R-:W0:Y:S01]  /*6fa0*/  F2F.F32.F64 R14, R14 ;  /* 0x0000000e000e7310 */ /* 0x001e220000301000 */
[----:B------:R-:W-:Y:S01]  /*6fb0*/  ISETP.NE.AND P4, PT, R8, RZ, PT ;  /* 0x000000ff0800720c */ /* 0x000fe20003f85270 */
[----:B------:R-:W-:-:S04]  /*6fc0*/  IMAD.MOV R8, RZ, RZ, -R7 ;  /* 0x000000ffff087224 */ /* 0x000fc800078e0a07 */
[----:B------:R-:W-:Y:S01]  /*6fd0*/  @P5 IMAD.MOV.U32 R7, RZ, RZ, R8 ;  /* 0x000000ffff075224 */ /* 0x000fe200078e0008 */
[----:B0-----:R-:W-:Y:S01]  /*6fe0*/  FSEL R8, R14, -R14, !P4 ;  /* 0x8000000e0e087208 */ /* 0x001fe20006000000 */
[----:B------:R-:W-:Y:S05]  /*6ff0*/  BRA `(.L_x_311) ;  /* 0x0000002000007947 */ /* 0x000fea0003800000 */
.L_x_312:
[----:B------:R-:W-:Y:S01]  /*7000*/  FMUL R8, RZ, R21 ;  /* 0x00000015ff087220 */ /* 0x000fe20000400000 */
[----:B------:R-:W-:-:S02]  /*7010*/  IMAD.MOV.U32 R7, RZ, RZ, RZ ;  /* 0x000000ffff077224 */ /* 0x000fc400078e00ff */
.L_x_311:
[----:B------:R-:W-:Y:S05]  /*7020*/  BSYNC B2 ;  /* 0x0000000000027941 */ /* 0x000fea0003800000 */
.L_x_310:
[----:B------:R-:W-:Y:S01]  /*7030*/  IADD3 R20, R7, 0x1, RZ ;  /* 0x0000000107147810 */ /* 0x000fe20007ffe0ff */
[----:B------:R-:W-:Y:S01]  /*7040*/  IMAD.MOV.U32 R11, RZ, RZ, 0x3c0885e4 ;  /* 0x3c0885e4ff0b7424 */ /* 0x000fe200078e00ff */
[----:B------:R-:W-:Y:S01]  /*7050*/  FMUL R14, R8, R8 ;  /* 0x00000008080e7220 */ /* 0x000fe20000400000 */
[----:B------:R-:W-:Y:S01]  /*7060*/  IMAD.MOV.U32 R15, RZ, RZ, 0x3e2aaaa8 ;  /* 0x3e2aaaa8ff0f7424 */ /* 0x000fe200078e00ff */
[C---:B------:R-:W-:Y:S01]  /*7070*/  LOP3.LUT P5, RZ, R20.reuse, 0x1, RZ, 0xc0, !PT ;  /* 0x0000000114ff7812 */ /* 0x040fe200078ac0ff */
[----:B------:R-:W-:Y:S01]  /*7080*/  IMAD.MOV.U32 R10, RZ, RZ, -0x46b2bead ;  /* 0xb94d4153ff0a7424 */ /* 0x000fe200078e00ff */
[----:B------:R-:W-:Y:S01]  /*7090*/  LOP3.LUT P4, RZ, R20, 0x2, RZ, 0xc0, !PT ;  /* 0x0000000214ff7812 */ /* 0x000fe2000788c0ff */
[----:B------:R-:W-:Y:S01]  /*70a0*/  BSSY B2, `(.L_x_314) ;  /* 0x000004d000027945 */ /* 0x000fe20003800000 */
[----:B------:R-:W-:-:S02]  /*70b0*/  FSEL R11, R11, 0.041666727513074874878, !P5 ;  /* 0x3d2aaabb0b0b7808 */ /* 0x000fc40006800000 */
[----:B------:R-:W-:-:S07]  /*70c0*/  FSEL R15, -R15, -0.4999999701976776123, !P5 ;  /* 0xbeffffff0f0f7808 */ /* 0x000fce0006800100 */
[----:B------:R-:W-:-:S04]  /*70d0*/  @P5 IMAD.MOV.U32 R7, RZ, RZ, 0x37cbac00 ;  /* 0x37cbac00ff075424 */ /* 0x000fc800078e00ff */
[----:B------:R-:W-:Y:S01]  /*70e0*/  @P5 FFMA R10, R14, R7, -0.0013887860113754868507 ;  /* 0xbab607ed0e0a5423 */ /* 0x000fe20000000007 */
[----:B------:R-:W-:-:S03]  /*70f0*/  FSEL R7, R8, 1, !P5 ;  /* 0x3f80000008077808 */ /* 0x000fc60006800000 */
[C---:B------:R-:W-:Y:S02]  /*7100*/  FFMA R10, R14.reuse, R10, R11 ;  /* 0x0000000a0e0a7223 */ /* 0x040fe4000000000b */
[----:B------:R-:W-:Y:S02]  /*7110*/  FFMA R8, R7, R14, RZ ;  /* 0x0000000e07087223 */ /* 0x000fe400000000ff */
[----:B------:R-:W-:-:S04]  /*7120*/  FFMA R10, R14, R10, R15 ;  /* 0x0000000a0e0a7223 */ /* 0x000fc8000000000f */
[----:B------:R-:W-:-:S04]  /*7130*/  FFMA R7, R10, R8, R7 ;  /* 0x000000080a077223 */ /* 0x000fc80000000007 */
[----:B------:R-:W-:Y:S01]  /*7140*/  @P4 FFMA R7, R7, -1, RZ ;  /* 0xbf80000007074823 */ /* 0x000fe200000000ff */
[----:B------:R-:W-:Y:S05]  /*7150*/  @!P0 BRA `(.L_x_315) ;  /* 0x0000041000008947 */ /* 0x000fea0003800000 */
[----:B------:R-:W-:-:S13]  /*7160*/  FSETP.NEU.AND P0, PT, |R21|, +INF , PT ;  /* 0x7f8000001500780b */ /* 0x000fda0003f0d200 */
[----:B------:R-:W-:Y:S05]  /*7170*/  @!P0 BRA `(.L_x_316) ;  /* 0x000003d000008947 */ /* 0x000fea0003800000 */
[----:B------:R-:W-:Y:S01]  /*7180*/  SHF.R.U32.HI R8, RZ, 0x17, R21 ;  /* 0x00000017ff087819 */ /* 0x000fe20000011615 */
[----:B------:R-:W-:Y:S01]  /*7190*/  IMAD.SHL.U32 R14, R21, 0x100, RZ ;  /* 0x00000100150e7824 */ /* 0x000fe200078e00ff */
[----:B------:R-:W-:Y:S01]  /*71a0*/  CS2R R10, SRZ ;  /* 0x00000000000a7805 */ /* 0x000fe2000001ff00 */
[----:B------:R-:W-:Y:S01]  /*71b0*/  IMAD.MOV.U32 R20, RZ, RZ, RZ ;  /* 0x000000ffff147224 */ /* 0x000fe200078e00ff */
[----:B------:R-:W-:Y:S01]  /*71c0*/  LOP3.LUT R8, R8, 0xff, RZ, 0xc0, !PT ;  /* 0x000000ff08087812 */ /* 0x000fe200078ec0ff */
[----:B------:R-:W-:Y:S01]  /*71d0*/  UMOV UR4, URZ ;  /* 0x0000003f00047c82 */ /* 0x000fe20008000000 */
[----:B------:R-:W-:Y:S01]  /*71e0*/  LOP3.LUT R25, R14, 0x80000000, RZ, 0xfc, !PT ;  /* 0x800000000e197812 */ /* 0x000fe200078efcff */
[----:B------:R-:W-:Y:S01]  /*71f0*/  UMOV UR5, 32@lo(__cudart_i2opi_f) ;  /* 0x0000000000057882 */ /* 0x000fe20000000000 */
[----:B------:R-:W-:Y:S01]  /*7200*/  IADD3 R22, R8, -0x80, RZ ;  /* 0xffffff8008167810 */ /* 0x000fe20007ffe0ff */
[----:B------:R-:W-:-:S02]  /*7210*/  UMOV UR8, 32@hi(__cudart_i2opi_f) ;  /* 0x0000000000087882 */ /* 0x000fc40000000000 */
.L_x_317:
[C---:B0-----:R-:W-:Y:S01]  /*7220*/  IMAD.SHL.U32 R8, R10.reuse, 0x4, RZ ;  /* 0x000000040a087824 */ /* 0x041fe200078e00ff */
[----:B------:R-:W-:-:S04]  /*7230*/  SHF.L.U64.HI R11, R10, 0x2, R11 ;  /* 0x000000020a0b7819 */ /* 0x000fc8000001020b */
[----:B------:R-:W-:-:S04]  /*7240*/  IADD3 R14, P0, R8, UR5, RZ ;  /* 0x00000005080e7c10 */ /* 0x000fc8000ff1e0ff */
[----:B------:R-:W-:-:S05]  /*7250*/  IADD3.X R15, R11, UR8, RZ, P0, !PT ;  /* 0x000000080b0f7c10 */ /* 0x000fca00087fe4ff */
[----:B------:R-:W2:Y:S01]  /*7260*/  LDG.E.CONSTANT R14, [R14.64] ;  /* 0x000000060e0e7981 */ /* 0x000ea2000c1e9900 */
[----:B------:R-:W-:Y:S01]  /*7270*/  IMAD.IADD R8, R1, 0x1, R8 ;  /* 0x0000000101087824 */ /* 0x000fe200078e0208 */
[----:B------:R-:W-:-:S04]  /*7280*/  IADD3 R10, R10, 0x1, RZ ;  /* 0x000000010a0a7810 */ /* 0x000fc80007ffe0ff */
[----:B------:R-:W-:Y:S02]  /*7290*/  ISETP.NE.AND P0, PT, R10, 0x6, PT ;  /* 0x000000060a00780c */ /* 0x000fe40003f05270 */
[----:B------:R-:W-:Y:S01]  /*72a0*/  SHF.R.S32.HI R11, RZ, 0x1f, R10 ;  /* 0x0000001fff0b7819 */ /* 0x000fe2000001140a */
[----:B--2---:R-:W-:-:S05]  /*72b0*/  IMAD.WIDE.U32 R16, R14, R25, RZ ;  /* 0x000000190e107225 */ /* 0x004fca00078e00ff */
[----:B------:R-:W-:-:S04]  /*72c0*/  IADD3 R23, P4, R16, R20, RZ ;  /* 0x0000001410177210 */ /* 0x000fc80007f9e0ff */
[----:B------:R-:W-:Y:S01]  /*72d0*/  IADD3.X R20, R17, UR4, RZ, P4, !PT ;  /* 0x0000000411147c10 */ /* 0x000fe2000a7fe4ff */
[----:B------:R0:W-:Y:S01]  /*72e0*/  STL [R8], R23 ;  /* 0x0000001708007387 */ /* 0x0001e20000100800 */
[----:B------:R-:W-:Y:S05]  /*72f0*/  @P0 BRA `(.L_x_317) ;  /* 0xffffff2000000947 */ /* 0x000fea000383ffff */
[----:B------:R-:W-:Y:S01]  /*7300*/  LOP3.LUT R17, R22, 0x1f, RZ, 0xc0, !PT ;  /* 0x0000001f16117812 */ /* 0x000fe200078ec0ff */
[----:B------:R1:W-:Y:S01]  /*7310*/  STL [R1+0x18], R20 ;  /* 0x0000181401007387 */ /* 0x0003e20000100800 */
[----:B0-----:R-:W-:Y:S02]  /*7320*/  SHF.R.U32.HI R8, RZ, 0x5, R22 ;  /* 0x00000005ff087819 */ /* 0x001fe40000011616 */
[----:B------:R-:W-:Y:S02]  /*7330*/  ISETP.NE.AND P0, PT, R17, RZ, PT ;  /* 0x000000ff1100720c */ /* 0x000fe40003f05270 */
[C---:B------:R-:W-:Y:S02]  /*7340*/  IADD3 R22, -R8.reuse, 0x4, RZ ;  /* 0x0000000408167810 */ /* 0x040fe40007ffe1ff */
[----:B------:R-:W-:-:S05]  /*7350*/  IADD3 R8, -R8, 0x6, RZ ;  /* 0x0000000608087810 */ /* 0x000fca0007ffe1ff */
[----:B------:R-:W-:-:S04]  /*7360*/  IMAD R16, R8, 0x4, R1 ;  /* 0x0000000408107824 */ /* 0x000fc800078e0201 */
[----:B------:R-:W-:Y:S01]  /*7370*/  @P0 IMAD R22, R22, 0x4, R1 ;  /* 0x0000000416160824 */ /* 0x000fe200078e0201 */
[----:B------:R-:W2:Y:S04]  /*7380*/  LDL R8, [R16] ;  /* 0x0000000010087983 */ /* 0x000ea80000100800 */
[----:B------:R-:W3:Y:S04]  /*7390*/  @P0 LDL R15, [R22] ;  /* 0x00000000160f0983 */ /* 0x000ee80000100800 */
[----:B------:R-:W4:Y:S01]  /*73a0*/  LDL R11, [R16+-0x4] ;  /* 0xfffffc00100b7983 */ /* 0x000f220000100800 */
[----:B------:R-:W-:-:S02]  /*73b0*/  @P0 IADD3 R10, -R17, 0x20, RZ ;  /* 0x00000020110a0810 */ /* 0x000fc40007ffe1ff */
[----:B------:R-:W-:-:S04]  /*73c0*/  LOP3.LUT R21, R21, 0x80000000, RZ, 0xc0, !PT ;  /* 0x8000000015157812 */ /* 0x000fc800078ec0ff */
        /* <DEDUP_REMOVED lines=12> */
[----:B------:R-:W-:-:S03]  /*7490*/  @P0 LOP3.LUT R10, RZ, R10, RZ, 0x33, !PT ;  /* 0x0000000aff0a0212 */ /* 0x000fc600078e33ff */
[----:B------:R-:W-:-:S06]  /*74a0*/  IMAD.MOV.U32 R11, RZ, RZ, R14 ;  /* 0x000000ffff0b7224 */ /* 0x000fcc00078e000e */
[----:B------:R-:W0:Y:S02]  /*74b0*/  I2F.F64.S64 R10, R10 ;  /* 0x0000000a000a7312 */ /* 0x000e240000301c00 */
[----:B0-----:R-:W0:Y:S01]  /*74c0*/  DMUL R14, R10, c[0x2][0x0] ;  /* 0x008000000a0e7a28 */ /* 0x001e220000000000 */
[----:B------:R-:W-:-:S09]  /*74d0*/  LEA.HI R17, R8, R17, RZ, 0x2 ;  /* 0x0000001108117211 */ /* 0x000fd200078f10ff */
[----:B0-----:R-:W0:Y:S01]  /*74e0*/  F2F.F32.F64 R14, R14 ;  /* 0x0000000e000e7310 */ /* 0x001e220000301000 */
[----:B------:R-:W-:Y:S01]  /*74f0*/  @P0 LOP3.LUT R21, R21, 0x80000000, RZ, 0x3c, !PT ;  /* 0x8000000015150812 */ /* 0x000fe200078e3cff */
[----:B------:R-:W-:-:S03]  /*7500*/  IMAD.MOV R8, RZ, RZ, -R17 ;  /* 0x000000ffff087224 */ /* 0x000fc600078e0a11 */
[----:B------:R-:W-:Y:S01]  /*7510*/  ISETP.NE.AND P0, PT, R21, RZ, PT ;  /* 0x000000ff1500720c */ /* 0x000fe20003f05270 */
[----:B------:R-:W-:-:S03]  /*7520*/  @P4 IMAD.MOV.U32 R17, RZ, RZ, R8 ;  /* 0x000000ffff114224 */ /* 0x000fc600078e0008 */
[----:B0-----:R-:W-:Y:S01]  /*7530*/  FSEL R16, R14, -R14, !P0 ;  /* 0x8000000e0e107208 */ /* 0x001fe20004000000 */
[----:B------:R-:W-:Y:S05]  /*7540*/  BRA `(.L_x_315) ;  /* 0x0000002000007947 */ /* 0x000fea0003800000 */
.L_x_316:
[----:B------:R-:W-:Y:S01]  /*7550*/  FMUL R16, RZ, R21 ;  /* 0x00000015ff107220 */ /* 0x000fe20000400000 */
[----:B------:R-:W-:-:S02]  /*7560*/  IMAD.MOV.U32 R17, RZ, RZ, RZ ;  /* 0x000000ffff117224 */ /* 0x000fc400078e00ff */
.L_x_315:
[----:B-1----:R-:W-:Y:S05]  /*7570*/  BSYNC B2 ;  /* 0x0000000000027941 */ /* 0x002fea0003800000 */
.L_x_314:
[----:B------:R-:W-:Y:S01]  /*7580*/  LOP3.LUT P0, RZ, R17, 0x1, RZ, 0xc0, !PT ;  /* 0x0000000111ff7812 */ /* 0x000fe2000780c0ff */
[----:B------:R-:W-:Y:S01]  /*7590*/  IMAD.MOV.U32 R11, RZ, RZ, 0x3c0885e4 ;  /* 0x3c0885e4ff0b7424 */ /* 0x000fe200078e00ff */
[----:B------:R-:W-:Y:S01]  /*75a0*/  FMUL R21, R16, R16 ;  /* 0x0000001010157220 */ /* 0x000fe20000400000 */
[----:B------:R-:W-:Y:S02]  /*75b0*/  IMAD.MOV.U32 R15, RZ, RZ, 0x3e2aaaa8 ;  /* 0x3e2aaaa8ff0f7424 */ /* 0x000fe400078e00ff */
[----:B------:R-:W-:Y:S01]  /*75c0*/  IMAD.MOV.U32 R10, RZ, RZ, -0x46b2bead ;  /* 0xb94d4153ff0a7424 */ /* 0x000fe200078e00ff */
[----:B------:R-:W-:Y:S02]  /*75d0*/  FSEL R11, R11, 0.041666727513074874878, !P0 ;  /* 0x3d2aaabb0b0b7808 */ /* 0x000fe40004000000 */
[----:B------:R-:W-:-:S05]  /*75e0*/  FSEL R15, -R15, -0.4999999701976776123, !P0 ;  /* 0xbeffffff0f0f7808 */ /* 0x000fca0004000100 */
[----:B------:R-:W-:-:S04]  /*75f0*/  @P0 IMAD.MOV.U32 R8, RZ, RZ, 0x37cbac00 ;  /* 0x37cbac00ff080424 */ /* 0x000fc800078e00ff */
[----:B------:R-:W-:Y:S01]  /*7600*/  @P0 FFMA R10, R21, R8, -0.0013887860113754868507 ;  /* 0xbab607ed150a0423 */ /* 0x000fe20000000008 */
[----:B------:R-:W-:Y:S02]  /*7610*/  FSEL R8, R16, 1, !P0 ;  /* 0x3f80000010087808 */ /* 0x000fe40004000000 */
[----:B------:R-:W-:Y:S01]  /*7620*/  LOP3.LUT P0, RZ, R17, 0x2, RZ, 0xc0, !PT ;  /* 0x0000000211ff7812 */ /* 0x000fe2000780c0ff */
[C---:B------:R-:W-:Y:S02]  /*7630*/  FFMA R10, R21.reuse, R10, R11 ;  /* 0x0000000a150a7223 */ /* 0x040fe4000000000b */
[----:B------:R-:W-:Y:S02]  /*7640*/  FFMA R11, R8, R21, RZ ;  /* 0x00000015080b7223 */ /* 0x000fe400000000ff */
[----:B------:R-:W-:-:S04]  /*7650*/  FFMA R15, R21, R10, R15 ;  /* 0x0000000a150f7223 */ /* 0x000fc8000000000f */
[----:B------:R-:W-:-:S04]  /*7660*/  FFMA R8, R15, R11, R8 ;  /* 0x0000000b0f087223 */ /* 0x000fc80000000008 */
[----:B------:R-:W-:Y:S05]  /*7670*/  @!P0 BRA `(.L_x_318) ;  /* 0x0000008000008947 */ /* 0x000fea0003800000 */
[----:B------:R-:W-:Y:S01]  /*7680*/  FFMA R8, R8, -1, RZ ;  /* 0xbf80000008087823 */ /* 0x000fe200000000ff */
[----:B------:R-:W-:Y:S05]  /*7690*/  BRA `(.L_x_318) ;  /* 0x0000006000007947 */ /* 0x000fea0003800000 */
.L_x_300:
[----:B------:R-:W-:-:S05]  /*76a0*/  SHF.R.U32.HI R7, RZ, 0x1, R5 ;  /* 0x00000001ff077819 */ /* 0x000fca0000011605 */
[----:B------:R-:W-:-:S04]  /*76b0*/  IMAD R15, R15, R7, R8 ;  /* 0x000000070f0f7224 */ /* 0x000fc800078e0208 */
[----:B------:R-:W-:-:S04]  /*76c0*/  IMAD.WIDE.U32 R10, R15, R14, c[0x0][0x188] ;  /* 0x000062000f0a7625 */ /* 0x000fc800078e000e */
[----:B------:R-:W-:Y:S01]  /*76d0*/  IMAD.WIDE.U32 R14, R15, R14, c[0x0][0x190] ;  /* 0x000064000f0e7625 */ /* 0x000fe200078e000e */
[----:B------:R0:W5:Y:S04]  /*76e0*/  LDG.E R7, [R10.64] ;  /* 0x000000060a077981 */ /* 0x000168000c1e1900 */
[----:B------:R0:W5:Y:S02]  /*76f0*/  LDG.E R8, [R14.64] ;  /* 0x000000060e087981 */ /* 0x000164000c1e1900 */
.L_x_318:
[----:B------:R-:W-:Y:S05]  /*7700*/  BSYNC B1 ;  /* 0x0000000000017941 */ /* 0x000fea0003800000 */
.L_x_299:
[----:B------:R-:W-:Y:S01]  /*7710*/  IMAD R16, R6, c[0x0][0x1b0], RZ ;  /* 0x00006c0006107a24 */ /* 0x000fe200078e02ff */
[CC--:B-----5:R-:W-:Y:S01]  /*7720*/  FMUL R6, R8.reuse, R27.reuse ;  /* 0x0000001b08067220 */ /* 0x0e0fe20000400000 */
[----:B0-----:R-:W-:Y:S01]  /*7730*/  IMAD R11, R9, c[0x0][0x1a4], R28 ;  /* 0x00006900090b7a24 */ /* 0x001fe200078e021c */
[-C--:B------:R-:W-:Y:S01]  /*7740*/  FMUL R10, R8, R26.reuse ;  /* 0x0000001a080a7220 */ /* 0x080fe20000400000 */
[----:B------:R-:W-:Y:S01]  /*7750*/  IMAD.MOV.U32 R14, RZ, RZ, 0x4 ;  /* 0x00000004ff0e7424 */ /* 0x000fe200078e00ff */
[C---:B------:R-:W-:Y:S01]  /*7760*/  FFMA R15, R7.reuse, R26, -R6 ;  /* 0x0000001a070f7223 */ /* 0x040fe20000000806 */
[----:B------:R-:W-:Y:S01]  /*7770*/  IMAD.IADD R11, R16, 0x1, R11 ;  /* 0x00000001100b7824 */ /* 0x000fe200078e020b */
[----:B------:R-:W-:-:S03]  /*7780*/  FFMA R27, R7, R27, R10 ;  /* 0x0000001b071b7223 */ /* 0x000fc6000000000a */
[----:B------:R-:W-:Y:S01]  /*7790*/  IMAD.WIDE.U32 R10, R11, R14, c[0x0][0x170] ;  /* 0x00005c000b0a7625 */ /* 0x000fe200078e000e */
[----:B------:R0:W-:Y:S04]  /*77a0*/  STG.E [R18.64], R15 ;  /* 0x0000000f12007986 */ /* 0x0001e8000c101906 */
[----:B------:R0:W-:Y:S01]  /*77b0*/  STG.E [R10.64], R27 ;  /* 0x0000001b0a007986 */ /* 0x0001e2000c101906 */
[----:B------:R-:W-:Y:S05]  /*77c0*/  @P2 BRA `(.L_x_262) ;  /* 0x000000c000002947 */ /* 0x000fea0003800000 */
[----:B0-----:R-:W-:Y:S01]  /*77d0*/  IADD3 R11, R9, c[0x0][0x1a0], RZ ;  /* 0x00006800090b7a10 */ /* 0x001fe20007ffe0ff */
[C---:B------:R-:W-:Y:S01]  /*77e0*/  FMUL R6, R8.reuse, R12 ;  /* 0x0000000c08067220 */ /* 0x040fe20000400000 */
[-C--:B------:R-:W-:Y:S01]  /*77f0*/  FMUL R9, R8, R29.reuse ;  /* 0x0000001d08097220 */ /* 0x080fe20000400000 */
[----:B------:R-:W-:Y:S02]  /*7800*/  IMAD.IADD R13, R16, 0x1, R13 ;  /* 0x00000001100d7824 */ /* 0x000fe400078e020d */
[----:B------:R-:W-:Y:S01]  /*7810*/  IMAD R11, R11, c[0x0][0x1a4], R16 ;  /* 0x000069000b0b7a24 */ /* 0x000fe200078e0210 */
[----:B------:R-:W-:-:S03]  /*7820*/  FFMA R29, R7, R29, -R6 ;  /* 0x0000001d071d7223 */ /* 0x000fc60000000806 */
[----:B------:R-:W-:Y:S01]  /*7830*/  IMAD.IADD R8, R11, 0x1, R28 ;  /* 0x000000010b087824 */ /* 0x000fe200078e021c */
[----:B------:R-:W-:Y:S01]  /*7840*/  FFMA R11, R7, R12, R9 ;  /* 0x0000000c070b7223 */ /* 0x000fe20000000009 */
[----:B------:R-:W-:-:S04]  /*7850*/  IMAD.WIDE.U32 R6, R13, R14, c[0x0][0x170] ;  /* 0x00005c000d067625 */ /* 0x000fc800078e000e */
[----:B------:R-:W-:Y:S01]  /*7860*/  IMAD.WIDE.U32 R8, R8, R14, c[0x0][0x170] ;  /* 0x00005c0008087625 */ /* 0x000fe200078e000e */
[----:B------:R0:W-:Y:S04]  /*7870*/  STG.E [R6.64], R29 ;  /* 0x0000001d06007986 */ /* 0x0001e8000c101906 */
[----:B------:R0:W-:Y:S02]  /*7880*/  STG.E [R8.64], R11 ;  /* 0x0000000b08007986 */ /* 0x0001e4000c101906 */
.L_x_262:
[----:B------:R-:W-:Y:S05]  /*7890*/  BSYNC B0 ;  /* 0x0000000000007941 */ /* 0x000fea0003800000 */
.L_x_253:
[----:B------:R-:W-:Y:S01]  /*78a0*/  @P3 CALL.REL.NOINC `(.L_x_319) ;  /* 0x0000001000003944 */ /* 0x000fe20003c00000 */
[----:B------:R-:W-:Y:S05]  /*78b0*/  BRA `(.L_x_320) ;  /* 0xffff8a6000007947 */ /* 0x000fea000383ffff */
.L_x_319:
[----:B------:R-:W-:Y:S05]  /*78c0*/  EXIT ;  /* 0x000000000000794d */ /* 0x000fea0003800000 */
        .weak           $fused_qkv_rope$__cuda_sm3x_div_rn_noftz_f32_slowpath
        .type           $fused_qkv_rope$__cuda_sm3x_div_rn_noftz_f32_slowpath,@function
        .size           $fused_qkv_rope$__cuda_sm3x_div_rn_noftz_f32_slowpath,(.L_x_468 - $fused_qkv_rope$__cuda_sm3x_div_rn_noftz_f32_slowpath)
$fused_qkv_rope$__cuda_sm3x_div_rn_noftz_f32_slowpath:
[----:B------:R-:W-:Y:S01]  /*78d0*/  SHF.R.U32.HI R11, RZ, 0x17, R16 ;  /* 0x00000017ff0b7819 */ /* 0x000fe20000011610 */
[----:B------:R-:W-:Y:S01]  /*78e0*/  BSSY B3, `(.L_x_321) ;  /* 0x0000064000037945 */ /* 0x000fe20003800000 */
[--C-:B------:R-:W-:Y:S01]  /*78f0*/  SHF.R.U32.HI R8, RZ, 0x17, R7.reuse ;  /* 0x00000017ff087819 */ /* 0x100fe20000011607 */
[----:B------:R-:W-:Y:S01]  /*7900*/  IMAD.MOV.U32 R15, RZ, RZ, R7 ;  /* 0x000000ffff0f7224 */ /* 0x000fe200078e0007 */
[----:B------:R-:W-:Y:S02]  /*7910*/  LOP3.LUT R11, R11, 0xff, RZ, 0xc0, !PT ;  /* 0x000000ff0b0b7812 */ /* 0x000fe400078ec0ff */
[----:B------:R-:W-:-:S02]  /*7920*/  LOP3.LUT R22, R8, 0xff, RZ, 0xc0, !PT ;  /* 0x000000ff08167812 */ /* 0x000fc400078ec0ff */
[----:B------:R-:W-:Y:S02]  /*7930*/  IADD3 R17, R11, -0x1, RZ ;  /* 0xffffffff0b117810 */ /* 0x000fe40007ffe0ff */
[----:B------:R-:W-:Y:S02]  /*7940*/  IADD3 R20, R22, -0x1, RZ ;  /* 0xffffffff16147810 */ /* 0x000fe40007ffe0ff */
[----:B------:R-:W-:-:S04]  /*7950*/  ISETP.GT.U32.AND P0, PT, R17, 0xfd, PT ;  /* 0x000000fd1100780c */ /* 0x000fc80003f04070 */
[----:B------:R-:W-:-:S13]  /*7960*/  ISETP.GT.U32.OR P0, PT, R20, 0xfd, P0 ;  /* 0x000000fd1400780c */ /* 0x000fda0000704470 */
[----:B------:R-:W-:Y:S01]  /*7970*/  @!P0 IMAD.MOV.U32 R14, RZ, RZ, RZ ;  /* 0x000000ffff0e8224 */ /* 0x000fe200078e00ff */
[----:B------:R-:W-:Y:S05]  /*7980*/  @!P0 BRA `(.L_x_322) ;  /* 0x0000018000008947 */ /* 0x000fea0003800000 */
[----:B------:R-:W-:Y:S01]  /*7990*/  FSETP.GTU.FTZ.AND P0, PT, |R7|, +INF , PT ;  /* 0x7f8000000700780b */ /* 0x000fe20003f1c200 */
[----:B------:R-:W-:Y:S01]  /*79a0*/  IMAD.MOV.U32 R8, RZ, RZ, R16 ;  /* 0x000000ffff087224 */ /* 0x000fe200078e0010 */
        /* <DEDUP_REMOVED lines=17> */
[----:B------:R-:W-:Y:S01]  /*7ac0*/  @P0 IMAD.MOV.U32 R14, RZ, RZ, RZ ;  /* 0x000000ffff0e0224 */ /* 0x000fe200078e00ff */
[----:B------:R-:W-:Y:S01]  /*7ad0*/  @!P0 FFMA R15, R7, 1.84467440737095516160e+19, RZ ;  /* 0x5f800000070f8823 */ /* 0x000fe200000000ff */
[----:B------:R-:W-:Y:S01]  /*7ae0*/  @!P0 IMAD.MOV.U32 R14, RZ, RZ, -0x40 ;  /* 0xffffffc0ff0e8424 */ /* 0x000fe200078e00ff */
[----:B------:R-:W-:-:S04]  /*7af0*/  @!P4 FFMA R16, R8, 1.84467440737095516160e+19, RZ ;  /* 0x5f8000000810c823 */ /* 0x000fc800000000ff */
[----:B------:R-:W-:-:S02]  /*7b00*/  @!P4 IADD3 R14, R14, 0x40, RZ ;  /* 0x000000400e0ec810 */ /* 0x000fc40007ffe0ff */
.L_x_322:
[----:B------:R-:W-:Y:S01]  /*7b10*/  LEA R7, R11, 0xc0800000, 0x17 ;  /* 0xc08000000b077811 */ /* 0x000fe200078eb8ff */
[----:B------:R-:W-:Y:S04]  /*7b20*/  BSSY B4, `(.L_x_327) ;  /* 0x0000036000047945 */ /* 0x000fe80003800000 */
[----:B------:R-:W-:Y:S01]  /*7b30*/  IMAD.IADD R17, R16, 0x1, -R7 ;  /* 0x0000000110117824 */ /* 0x000fe200078e0a07 */
[----:B------:R-:W-:-:S03]  /*7b40*/  IADD3 R16, R22, -0x7f, RZ ;  /* 0xffffff8116107810 */ /* 0x000fc60007ffe0ff */
[----:B------:R-:W0:Y:S01]  /*7b50*/  MUFU.RCP R8, R17 ;  /* 0x0000001100087308 */ /* 0x000e220000001000 */
[----:B------:R-:W-:Y:S01]  /*7b60*/  FADD.FTZ R20, -R17, -RZ ;  /* 0x800000ff11147221 */ /* 0x000fe20000010100 */
[----:B------:R-:W-:-:S03]  /*7b70*/  IMAD R7, R16, -0x800000, R15 ;  /* 0xff80000010077824 */ /* 0x000fc600078e020f */
[----:B0-----:R-:W-:-:S04]  /*7b80*/  FFMA R23, R8, R20, 1 ;  /* 0x3f80000008177423 */ /* 0x001fc80000000014 */
[----:B------:R-:W-:-:S04]  /*7b90*/  FFMA R8, R8, R23, R8 ;  /* 0x0000001708087223 */ /* 0x000fc80000000008 */
[----:B------:R-:W-:-:S04]  /*7ba0*/  FFMA R15, R7, R8, RZ ;  /* 0x00000008070f7223 */ /* 0x000fc800000000ff */
[----:B------:R-:W-:-:S04]  /*7bb0*/  FFMA R22, R20, R15, R7 ;  /* 0x0000000f14167223 */ /* 0x000fc80000000007 */
[----:B------:R-:W-:Y:S01]  /*7bc0*/  FFMA R23, R8, R22, R15 ;  /* 0x0000001608177223 */ /* 0x000fe2000000000f */
[----:B------:R-:W-:-:S03]  /*7bd0*/  IADD3 R15, R16, 0x7f, -R11 ;  /* 0x0000007f100f7810 */ /* 0x000fc60007ffe80b */
[----:B------:R-:W-:Y:S02]  /*7be0*/  FFMA R20, R20, R23, R7 ;  /* 0x0000001714147223 */ /* 0x000fe40000000007 */
[----:B------:R-:W-:Y:S02]  /*7bf0*/  IMAD.IADD R14, R15, 0x1, R14 ;  /* 0x000000010f0e7824 */ /* 0x000fe400078e020e */
[----:B------:R-:W-:-:S05]  /*7c00*/  FFMA R7, R8, R20, R23 ;  /* 0x0000001408077223 */ /* 0x000fca0000000017 */
[----:B------:R-:W-:-:S04]  /*7c10*/  SHF.R.U32.HI R11, RZ, 0x17, R7 ;  /* 0x00000017ff0b7819 */ /* 0x000fc80000011607 */
[----:B------:R-:W-:-:S05]  /*7c20*/  LOP3.LUT R11, R11, 0xff, RZ, 0xc0, !PT ;  /* 0x000000ff0b0b7812 */ /* 0x000fca00078ec0ff */
[----:B------:R-:W-:-:S05]  /*7c30*/  IMAD.IADD R16, R11, 0x1, R14 ;  /* 0x000000010b107824 */ /* 0x000fca00078e020e */
        /* <DEDUP_REMOVED lines=11> */
[C---:B------:R-:W-:Y:S02]  /*7cf0*/  IADD3 R15, R16.reuse, 0x20, RZ ;  /* 0x00000020100f7810 */ /* 0x040fe40007ffe0ff */
[----:B------:R-:W-:Y:S02]  /*7d00*/  ISETP.NE.AND P5, PT, R16, RZ, PT ;  /* 0x000000ff1000720c */ /* 0x000fe40003fa5270 */
[----:B------:R-:W-:Y:S01]  /*7d10*/  LOP3.LUT R14, R11, 0x7fffff, RZ, 0xc0, !PT ;  /* 0x007fffff0b0e7812 */ /* 0x000fe200078ec0ff */
[CCC-:B------:R-:W-:Y:S01]  /*7d20*/  FFMA.RP R11, R8.reuse, R20.reuse, R23.reuse ;  /* 0x00000014080b7223 */ /* 0x1c0fe20000008017 */
[----:B------:R-:W-:Y:S01]  /*7d30*/  FFMA.RM R8, R8, R20, R23 ;  /* 0x0000001408087223 */ /* 0x000fe20000004017 */
[----:B------:R-:W-:Y:S01]  /*7d40*/  ISETP.NE.AND P4, PT, R16, RZ, PT ;  /* 0x000000ff1000720c */ /* 0x000fe20003f85270 */
[----:B------:R-:W-:Y:S01]  /*7d50*/  IMAD.MOV R16, RZ, RZ, -R16 ;  /* 0x000000ffff107224 */ /* 0x000fe200078e0a10 */
[----:B------:R-:W-:-:S02]  /*7d60*/  LOP3.LUT R14, R14, 0x800000, RZ, 0xfc, !PT ;  /* 0x008000000e0e7812 */ /* 0x000fc400078efcff */
[----:B------:R-:W-:Y:S02]  /*7d70*/  FSETP.NEU.FTZ.AND P0, PT, R11, R8, PT ;  /* 0x000000080b00720b */ /* 0x000fe40003f1d000 */
[----:B------:R-:W-:Y:S02]  /*7d80*/  SHF.L.U32 R15, R14, R15, RZ ;  /* 0x0000000f0e0f7219 */ /* 0x000fe400000006ff */
[----:B------:R-:W-:Y:S02]  /*7d90*/  SEL R11, R16, RZ, P5 ;  /* 0x000000ff100b7207 */ /* 0x000fe40002800000 */
[----:B------:R-:W-:Y:S02]  /*7da0*/  ISETP.NE.AND P4, PT, R15, RZ, P4 ;  /* 0x000000ff0f00720c */ /* 0x000fe40002785270 */
[----:B------:R-:W-:Y:S02]  /*7db0*/  SHF.R.U32.HI R11, RZ, R11, R14 ;  /* 0x0000000bff0b7219 */ /* 0x000fe4000001160e */
[----:B------:R-:W-:-:S02]  /*7dc0*/  PLOP3.LUT P0, PT, P0, P4, PT, 0xa8, 0x0 ;  /* 0x000000000000781c */ /* 0x000fc40000709570 */
[----:B------:R-:W-:Y:S02]  /*7dd0*/  SHF.R.U32.HI R15, RZ, 0x1, R11 ;  /* 0x00000001ff0f7819 */ /* 0x000fe4000001160b */
[----:B------:R-:W-:-:S04]  /*7de0*/  SEL R8, RZ, 0x1, !P0 ;  /* 0x00000001ff087807 */ /* 0x000fc80004000000 */
[----:B------:R-:W-:-:S04]  /*7df0*/  LOP3.LUT R8, R8, 0x1, R15, 0xf8, !PT ;  /* 0x0000000108087812 */ /* 0x000fc800078ef80f */
[----:B------:R-:W-:-:S05]  /*7e00*/  LOP3.LUT R8, R8, R11, RZ, 0xc0, !PT ;  /* 0x0000000b08087212 */ /* 0x000fca00078ec0ff */
[----:B------:R-:W-:-:S05]  /*7e10*/  IMAD.IADD R8, R15, 0x1, R8 ;  /* 0x000000010f087824 */ /* 0x000fca00078e0208 */
[----:B------:R-:W-:Y:S01]  /*7e20*/  LOP3.LUT R7, R8, R7, RZ, 0xfc, !PT ;  /* 0x0000000708077212 */ /* 0x000fe200078efcff */
[----:B------:R-:W-:Y:S05]  /*7e30*/  BRA `(.L_x_330) ;  /* 0x0000004000007947 */ /* 0x000fea0003800000 */
.L_x_329:
[----:B------:R-:W-:-:S04]  /*7e40*/  LOP3.LUT R7, R7, 0x80000000, RZ, 0xc0, !PT ;  /* 0x8000000007077812 */ /* 0x000fc800078ec0ff */
[----:B------:R-:W-:Y:S01]  /*7e50*/  LOP3.LUT R7, R7, 0x7f800000, RZ, 0xfc, !PT ;  /* 0x7f80000007077812 */ /* 0x000fe200078efcff */
[----:B------:R-:W-:Y:S05]  /*7e60*/  BRA `(.L_x_330) ;  /* 0x0000001000007947 */ /* 0x000fea0003800000 */
.L_x_328:
[----:B------:R-:W-:-:S02]  /*7e70*/  IMAD R7, R14, 0x800000, R7 ;  /* 0x008000000e077824 */ /* 0x000fc400078e0207 */
.L_x_330:
[----:B------:R-:W-:Y:S05]  /*7e80*/  BSYNC B4 ;  /* 0x0000000000047941 */ /* 0x000fea0003800000 */
.L_x_327:
[----:B------:R-:W-:Y:S05]  /*7e90*/  BRA `(.L_x_331) ;  /* 0x0000008000007947 */ /* 0x000fea0003800000 */
.L_x_326:
[----:B------:R-:W-:-:S04]  /*7ea0*/  LOP3.LUT R7, R16, 0x80000000, R15, 0x48, !PT ;  /* 0x8000000010077812 */ /* 0x000fc800078e480f */
[----:B------:R-:W-:Y:S01]  /*7eb0*/  LOP3.LUT R7, R7, 0x7f800000, RZ, 0xfc, !PT ;  /* 0x7f80000007077812 */ /* 0x000fe200078efcff */
[----:B------:R-:W-:Y:S05]  /*7ec0*/  BRA `(.L_x_331) ;  /* 0x0000005000007947 */ /* 0x000fea0003800000 */
.L_x_325:
[----:B------:R-:W-:Y:S01]  /*7ed0*/  LOP3.LUT R7, R16, 0x80000000, R15, 0x48, !PT ;  /* 0x8000000010077812 */ /* 0x000fe200078e480f */
[----:B------:R-:W-:Y:S05]  /*7ee0*/  BRA `(.L_x_331) ;  /* 0x0000003000007947 */ /* 0x000fea0003800000 */
.L_x_324:
[----:B------:R-:W0:Y:S01]  /*7ef0*/  MUFU.RSQ R7, -QNAN ;  /* 0xffc0000000077908 */ /* 0x000e220000001400 */
[----:B------:R-:W-:Y:S05]  /*7f00*/  BRA `(.L_x_331) ;  /* 0x0000001000007947 */ /* 0x000fea0003800000 */
.L_x_323:
[----:B------:R-:W-:-:S02]  /*7f10*/  FADD.FTZ R7, R7, R8 ;  /* 0x0000000807077221 */ /* 0x000fc40000010000 */
.L_x_331:
[----:B------:R-:W-:Y:S05]  /*7f20*/  BSYNC B3 ;  /* 0x0000000000037941 */ /* 0x000fea0003800000 */
.L_x_321:
[----:B------:R-:W-:-:S04]  /*7f30*/  IMAD.MOV.U32 R11, RZ, RZ, 0x0 ;  /* 0x00000000ff0b7424 */ /* 0x000fc800078e00ff */
[----:B------:R-:W-:Y:S05]  /*7f40*/  RET.REL.NODEC R10 `(fused_qkv_rope) ;  /* 0xffff80b00a007950 */ /* 0x000fea0003c3ffff */
.L_x_332:
        /* <DEDUP_REMOVED lines=11> */
.L_x_468:


//--------------------- .text.rope                --------------------------
	.section	.text.rope,"ax",@progbits
	.sectioninfo	@"SHI_REGISTERS=28"
	.align	128
        .global         rope
        .type           rope,@function
        .size           rope,(.L_x_469 - rope)
        .other          rope,@"STO_CUDA_ENTRY STV_DEFAULT"
rope:
.text.rope:
[----:B------:R-:W-:-:S03]  /*0000*/  IMAD.MOV.U32 R1, RZ, RZ, c[0x0][0x28] ;  /* 0x00000a00ff017624 */ /* 0x000fc600078e00ff */
[----:B------:R-:W-:Y:S02]  /*0010*/  ISETP.NE.AND P0, PT, RZ, c[0x0][0x188], PT ;  /* 0x00006200ff007a0c */ /* 0x000fe40003f05270 */
[----:B------:R-:W-:Y:S02]  /*0020*/  IADD3 R1, R1, -0x20, RZ ;  /* 0xffffffe001017810 */ /* 0x000fe40007ffe0ff */
[----:B------:R-:W-:-:S04]  /*0030*/  ISETP.EQ.OR P0, PT, RZ, c[0x0][0x18c], !P0 ;  /* 0x00006300ff007a0c */ /* 0x000fc80004702670 */
[----:B------:R-:W-:-:S13]  /*0040*/  ISETP.EQ.OR P0, PT, RZ, c[0x0][0x1a0], P0 ;  /* 0x00006800ff007a0c */ /* 0x000fda0000702670 */
[----:B------:R-:W-:Y:S05]  /*0050*/  @P0 EXIT ;  /* 0x000000000000094d */ /* 0x000fea0003800000 */
[----:B------:R-:W-:Y:S02]  /*0060*/  ULDC UR5, c[0x0][0x190] ;  /* 0x0000640000057ab9 */ /* 0x000fe40000000800 */
[----:B------:R-:W-:Y:S02]  /*0070*/  ULDC UR4, c[0x0][0x18c] ;  /* 0x0000630000047ab9 */ /* 0x000fe40000000800 */
[----:B------:R-:W-:-:S04]  /*0080*/  UISETP.LT.U32.AND UP0, UPT, UR5, UR4, UPT ;  /* 0x000000040500728c */ /* 0x000fc8000bf01070 */
[----:B------:R-:W-:-:S06]  /*0090*/  USEL UR5, UR5, UR4, UP0 ;  /* 0x0000000405057287 */ /* 0x000fcc0008000000 */
[----:B------:R-:W-:-:S13]  /*00a0*/  ISETP.NE.AND P0, PT, RZ, UR5, PT ;  /* 0x00000005ff007c0c */ /* 0x000fda000bf05270 */
[----:B------:R-:W-:Y:S05]  /*00b0*/  @!P0 EXIT ;  /* 0x000000000000894d */ /* 0x000fea0003800000 */
[----:B------:R-:W0:Y:S01]  /*00c0*/  S2R R13, SR_CTAID.X ;  /* 0x00000000000d7919 */ /* 0x000e220000002500 */
[----:B------:R-:W-:Y:S02]  /*00d0*/  ULDC UR6, c[0x0][0x188] ;  /* 0x0000620000067ab9 */ /* 0x000fe40000000800 */
[----:B------:R-:W-:Y:S01]  /*00e0*/  ULDC UR4, c[0x0][0x1a0] ;  /* 0x0000680000047ab9 */ /* 0x000fe20000000800 */
[----:B------:R-:W0:Y:S01]  /*00f0*/  S2R R0, SR_TID.X ;  /* 0x0000000000007919 */ /* 0x000e220000002100 */
[----:B------:R-:W-:Y:S01]  /*0100*/  UIMAD UR6, UR6, UR4, URZ ;  /* 0x00000004060672a4 */ /* 0x000fe2000f8e023f */
[----:B0-----:R-:W-:-:S05]  /*0110*/  IMAD R13, R13, c[0x0][0x0], R0 ;  /* 0x000000000d0d7a24 */ /* 0x001fca00078e0200 */
[----:B------:R-:W-:-:S13]  /*0120*/  ISETP.GE.U32.AND P0, PT, R13, UR6, PT ;  /* 0x000000060d007c0c */ /* 0x000fda000bf06070 */
[----:B------:R-:W-:Y:S05]  /*0130*/  @P0 EXIT ;  /* 0x000000000000094d */ /* 0x000fea0003800000 */
[----:B------:R-:W-:Y:S01]  /*0140*/  ISETP.NE.U32.AND P0, PT, RZ, c[0x0][0x180], PT ;  /* 0x00006000ff007a0c */ /* 0x000fe20003f05070 */
[----:B------:R-:W-:Y:S01]  /*0150*/  IMAD.MOV.U32 R11, RZ, RZ, c[0x0][0x194] ;  /* 0x00006500ff0b7624 */ /* 0x000fe200078e00ff */
[----:B------:R-:W-:Y:S01]  /*0160*/  ISETP.NE.U32.AND P1, PT, RZ, c[0x0][0x178], PT ;  /* 0x00005e00ff007a0c */ /* 0x000fe20003f25070 */
[----:B------:R-:W-:Y:S01]  /*0170*/  USHF.R.U32.HI UR7, URZ, 0x1, UR5 ;  /* 0x000000013f077899 */ /* 0x000fe20008011605 */
[----:B------:R-:W-:Y:S01]  /*0180*/  ISETP.NE.AND.EX P0, PT, RZ, c[0x0][0x184], PT, P0 ;  /* 0x00006100ff007a0c */ /* 0x000fe20003f05300 */
[C---:B------:R-:W-:Y:S01]  /*0190*/  FADD R15, R11.reuse, c[0x0][0x194] ;  /* 0x000065000b0f7621 */ /* 0x040fe20000000000 */
[----:B------:R-:W-:Y:S01]  /*01a0*/  FMUL R11, |R11|, 16777216 ;  /* 0x4b8000000b0b7820 */ /* 0x000fe20000400200 */
[----:B------:R-:W-:Y:S01]  /*01b0*/  ULDC.64 UR8, c[0x0][0x118] ;  /* 0x0000460000087ab9 */ /* 0x000fe20000000a00 */
[----:B------:R-:W-:-:S04]  /*01c0*/  ISETP.NE.AND.EX P0, PT, RZ, c[0x0][0x17c], P0, P1 ;  /* 0x00005f00ff007a0c */ /* 0x000fc80000705310 */
[----:B------:R-:W-:-:S02]  /*01d0*/  ISETP.NE.AND P0, PT, RZ, c[0x0][0x1a4], P0 ;  /* 0x00006900ff007a0c */ /* 0x000fc40000705270 */
.L_x_359:
[----:B0-----:R-:W0:Y:S01]  /*01e0*/  I2F.U32.RP R0, c[0x0][0x1a0] ;  /* 0x0000680000007b06 */ /* 0x001e220000209000 */
[----:B------:R-:W-:Y:S01]  /*01f0*/  ISETP.NE.U32.AND P3, PT, RZ, c[0x0][0x1a0], PT ;  /* 0x00006800ff007a0c */ /* 0x000fe20003f65070 */
[----:B------:R-:W-:Y:S06]  /*0200*/  BSSY B1, `(.L_x_333) ;  /* 0x00001a8000017945 */ /* 0x000fec0003800000 */
[----:B------:R-:W1:Y:S08]  /*0210*/  I2F.U32.RP R6, c[0x0][0x18c] ;  /* 0x0000630000067b06 */ /* 0x000e700000209000 */
[----:B0-----:R-:W0:Y:S08]  /*0220*/  MUFU.RCP R0, R0 ;  /* 0x0000000000007308 */ /* 0x001e300000001000 */
[----:B-1----:R-:W-:Y:S01]  /*0230*/  MUFU.RCP R6, R6 ;  /* 0x0000000600067308 */ /* 0x002fe20000001000 */
[----:B0-----:R-:W-:-:S07]  /*0240*/  IADD3 R2, R0, 0xffffffe, RZ ;  /* 0x0ffffffe00027810 */ /* 0x001fce0007ffe0ff */
[----:B------:R0:W1:Y:S02]  /*0250*/  F2I.FTZ.U32.TRUNC.NTZ R3, R2 ;  /* 0x0000000200037305 */ /* 0x000064000021f000 */
[----:B0-----:R-:W-:Y:S02]  /*0260*/  IMAD.MOV.U32 R2, RZ, RZ, RZ ;  /* 0x000000ffff027224 */ /* 0x001fe400078e00ff */
[----:B-1----:R-:W-:-:S04]  /*0270*/  IMAD.MOV R5, RZ, RZ, -R3 ;  /* 0x000000ffff057224 */ /* 0x002fc800078e0a03 */
[----:B------:R-:W-:-:S04]  /*0280*/  IMAD R5, R5, c[0x0][0x1a0], RZ ;  /* 0x0000680005057a24 */ /* 0x000fc800078e02ff */
[----:B------:R-:W-:Y:S01]  /*0290*/  IMAD.HI.U32 R4, R3, R5, R2 ;  /* 0x0000000503047227 */ /* 0x000fe200078e0002 */
[----:B------:R-:W-:-:S04]  /*02a0*/  IADD3 R2, R6, 0xffffffe, RZ ;  /* 0x0ffffffe06027810 */ /* 0x000fc80007ffe0ff */
[----:B------:R0:W1:Y:S01]  /*02b0*/  F2I.FTZ.U32.TRUNC.NTZ R3, R2 ;  /* 0x0000000200037305 */ /* 0x000062000021f000 */
[----:B------:R-:W-:-:S04]  /*02c0*/  IMAD.HI.U32 R5, R4, R13, RZ ;  /* 0x0000000d04057227 */ /* 0x000fc800078e00ff */
[----:B------:R-:W-:-:S04]  /*02d0*/  IMAD.MOV R4, RZ, RZ, -R5 ;  /* 0x000000ffff047224 */ /* 0x000fc800078e0a05 */
[----:B------:R-:W-:Y:S02]  /*02e0*/  IMAD R0, R4, c[0x0][0x1a0], R13 ;  /* 0x0000680004007a24 */ /* 0x000fe400078e020d */
[----:B0-----:R-:W-:-:S03]  /*02f0*/  IMAD.MOV.U32 R2, RZ, RZ, RZ ;  /* 0x000000ffff027224 */ /* 0x001fc600078e00ff */
[----:B------:R-:W-:Y:S01]  /*0300*/  ISETP.GE.U32.AND P1, PT, R0, c[0x0][0x1a0], PT ;  /* 0x0000680000007a0c */ /* 0x000fe20003f26070 */
[----:B-1----:R-:W-:-:S04]  /*0310*/  IMAD.MOV R7, RZ, RZ, -R3 ;  /* 0x000000ffff077224 */ /* 0x002fc800078e0a03 */
[----:B------:R-:W-:-:S04]  /*0320*/  IMAD R7, R7, c[0x0][0x18c], RZ ;  /* 0x0000630007077a24 */ /* 0x000fc800078e02ff */
[----:B------:R-:W-:-:S04]  /*0330*/  IMAD.HI.U32 R2, R3, R7, R2 ;  /* 0x0000000703027227 */ /* 0x000fc800078e0002 */
[----:B------:R-:W-:Y:S02]  /*0340*/  @P1 IADD3 R0, R0, -c[0x0][0x1a0], RZ ;  /* 0x8000680000001a10 */ /* 0x000fe40007ffe0ff */
[----:B------:R-:W-:Y:S02]  /*0350*/  @P1 IADD3 R5, R5, 0x1, RZ ;  /* 0x0000000105051810 */ /* 0x000fe40007ffe0ff */
[----:B------:R-:W-:-:S13]  /*0360*/  ISETP.GE.U32.AND P2, PT, R0, c[0x0][0x1a0], PT ;  /* 0x0000680000007a0c */ /* 0x000fda0003f46070 */
[----:B------:R-:W-:Y:S02]  /*0370*/  @P2 IADD3 R5, R5, 0x1, RZ ;  /* 0x0000000105052810 */ /* 0x000fe40007ffe0ff */
[----:B------:R-:W-:Y:S02]  /*0380*/  @!P3 LOP3.LUT R5, RZ, c[0x0][0x1a0], RZ, 0x33, !PT ;  /* 0x00006800ff05ba12 */ /* 0x000fe400078e33ff */
[----:B------:R-:W-:-:S03]  /*0390*/  ISETP.NE.U32.AND P2, PT, RZ, c[0x0][0x18c], PT ;  /* 0x00006300ff007a0c */ /* 0x000fc60003f45070 */
[----:B------:R-:W-:-:S04]  /*03a0*/  IMAD.MOV R0, RZ, RZ, -R5 ;  /* 0x000000ffff007224 */ /* 0x000fc800078e0a05 */
[----:B------:R-:W-:Y:S02]  /*03b0*/  IMAD R17, R0, c[0x0][0x1a0], R13 ;  /* 0x0000680000117a24 */ /* 0x000fe400078e020d */
[----:B------:R-:W-:Y:S02]  /*03c0*/  IMAD.MOV.U32 R0, RZ, RZ, c[0x0][0x0] ;  /* 0x00000000ff007624 */ /* 0x000fe400078e00ff */
[----:B------:R-:W-:-:S04]  /*03d0*/  IMAD.HI.U32 R2, R2, R17, RZ ;  /* 0x0000001102027227 */ /* 0x000fc800078e00ff */
[----:B------:R-:W-:Y:S02]  /*03e0*/  IMAD.MOV R2, RZ, RZ, -R2 ;  /* 0x000000ffff027224 */ /* 0x000fe400078e0a02 */
[----:B------:R-:W-:Y:S02]  /*03f0*/  IMAD R13, R0, c[0x0][0xc], R13 ;  /* 0x00000300000d7a24 */ /* 0x000fe400078e020d */
[----:B------:R-:W-:-:S05]  /*0400*/  IMAD R12, R2, c[0x0][0x18c], R17 ;  /* 0x00006300020c7a24 */ /* 0x000fca00078e0211 */
[----:B------:R-:W-:-:S13]  /*0410*/  ISETP.GE.U32.AND P1, PT, R12, c[0x0][0x18c], PT ;  /* 0x000063000c007a0c */ /* 0x000fda0003f26070 */
[----:B------:R-:W-:-:S04]  /*0420*/  @P1 IADD3 R12, R12, -c[0x0][0x18c], RZ ;  /* 0x800063000c0c1a10 */ /* 0x000fc80007ffe0ff */
[----:B------:R-:W-:-:S13]  /*0430*/  ISETP.GE.U32.AND P1, PT, R12, c[0x0][0x18c], PT ;  /* 0x000063000c007a0c */ /* 0x000fda0003f26070 */
[----:B------:R-:W-:Y:S02]  /*0440*/  @P1 IADD3 R12, R12, -c[0x0][0x18c], RZ ;  /* 0x800063000c0c1a10 */ /* 0x000fe40007ffe0ff */
[----:B------:R-:W-:Y:S02]  /*0450*/  @!P2 LOP3.LUT R12, RZ, c[0x0][0x18c], RZ, 0x33, !PT ;  /* 0x00006300ff0caa12 */ /* 0x000fe400078e33ff */
[----:B------:R-:W-:Y:S02]  /*0460*/  ISETP.GE.U32.AND P2, PT, R13, UR6, PT ;  /* 0x000000060d007c0c */ /* 0x000fe4000bf46070 */
[----:B------:R-:W-:-:S13]  /*0470*/  ISETP.GE.U32.AND P1, PT, R12, UR5, PT ;  /* 0x000000050c007c0c */ /* 0x000fda000bf26070 */
[----:B------:R-:W-:Y:S05]  /*0480*/  @P1 BRA `(.L_x_334) ;  /* 0x000017f000001947 */ /* 0x000fea0003800000 */
[----:B------:R-:W-:Y:S01]  /*0490*/  ISETP.NE.AND P1, PT, RZ, c[0x0][0x19c], PT ;  /* 0x00006700ff007a0c */ /* 0x000fe20003f25270 */
[----:B------:R-:W-:-:S12]  /*04a0*/  IMAD.MOV.U32 R2, RZ, RZ, R5 ;  /* 0x000000ffff027224 */ /* 0x000fd800078e0005 */
[----:B------:R-:W-:Y:S05]  /*04b0*/  @!P1 BRA `(.L_x_335) ;  /* 0x0000008000009947 */ /* 0x000fea0003800000 */
[----:B------:R-:W-:-:S04]  /*04c0*/  LOP3.LUT R0, R12, 0x1, RZ, 0xc0, !PT ;  /* 0x000000010c007812 */ /* 0x000fc800078ec0ff */
[----:B------:R-:W-:-:S13]  /*04d0*/  ISETP.NE.U32.AND P1, PT, R0, 0x1, PT ;  /* 0x000000010000780c */ /* 0x000fda0003f25070 */
[----:B------:R-:W-:Y:S05]  /*04e0*/  @!P1 BRA `(.L_x_334) ;  /* 0x0000179000009947 */ /* 0x000fea0003800000 */
[----:B------:R-:W-:-:S04]  /*04f0*/  IADD3 R10, R12, 0x1, RZ ;  /* 0x000000010c0a7810 */ /* 0x000fc80007ffe0ff */
[----:B------:R-:W-:-:S13]  /*0500*/  ISETP.GE.U32.AND P1, PT, R10, UR5, PT ;  /* 0x000000050a007c0c */ /* 0x000fda000bf26070 */
[----:B------:R-:W-:Y:S05]  /*0510*/  @P1 BRA `(.L_x_334) ;  /* 0x0000176000001947 */ /* 0x000fea0003800000 */
[----:B------:R-:W-:Y:S01]  /*0520*/  SHF.R.U32.HI R7, RZ, 0x1, R12 ;  /* 0x00000001ff077819 */ /* 0x000fe2000001160c */
[----:B------:R-:W-:Y:S05]  /*0530*/  BRA `(.L_x_336) ;  /* 0x0000006000007947 */ /* 0x000fea0003800000 */
.L_x_335:
[----:B------:R-:W-:-:S13]  /*0540*/  ISETP.GE.U32.AND P1, PT, R12, UR7, PT ;  /* 0x000000070c007c0c */ /* 0x000fda000bf26070 */
[----:B------:R-:W-:Y:S05]  /*0550*/  @P1 BRA `(.L_x_334) ;  /* 0x0000172000001947 */ /* 0x000fea0003800000 */
[----:B------:R-:W-:-:S04]  /*0560*/  IADD3 R10, R12, UR7, RZ ;  /* 0x000000070c0a7c10 */ /* 0x000fc8000fffe0ff */
[----:B------:R-:W-:-:S13]  /*0570*/  ISETP.GE.U32.AND P1, PT, R10, UR5, PT ;  /* 0x000000050a007c0c */ /* 0x000fda000bf26070 */
[----:B------:R-:W-:Y:S05]  /*0580*/  @P1 BRA `(.L_x_334) ;  /* 0x000016f000001947 */ /* 0x000fea0003800000 */
[----:B------:R-:W-:-:S02]  /*0590*/  IMAD.MOV.U32 R7, RZ, RZ, R12 ;  /* 0x000000ffff077224 */ /* 0x000fc400078e000c */
.L_x_336:
[----:B------:R-:W-:-:S04]  /*05a0*/  ISETP.NE.U32.AND P1, PT, RZ, c[0x0][0x170], PT ;  /* 0x00005c00ff007a0c */ /* 0x000fc80003f25070 */
[----:B------:R-:W-:-:S13]  /*05b0*/  ISETP.NE.AND.EX P1, PT, RZ, c[0x0][0x174], PT, P1 ;  /* 0x00005d00ff007a0c */ /* 0x000fda0003f25310 */
[----:B------:R-:W-:Y:S05]  /*05c0*/  @!P1 BRA `(.L_x_337) ;  /* 0x0000003000009947 */ /* 0x000fea0003800000 */
[----:B------:R-:W-:-:S04]  /*05d0*/  IMAD.MOV.U32 R3, RZ, RZ, 0x4 ;  /* 0x00000004ff037424 */ /* 0x000fc800078e00ff */
[----:B------:R-:W-:-:S06]  /*05e0*/  IMAD.WIDE.U32 R2, R2, R3, c[0x0][0x170] ;  /* 0x00005c0002027625 */ /* 0x000fcc00078e0003 */
[----:B------:R0:W5:Y:S02]  /*05f0*/  LDG.E R2, [R2.64] ;  /* 0x0000000802027981 */ /* 0x000164000c1e1900 */
.L_x_337:
[C---:B-----5:R-:W-:Y:S01]  /*0600*/  ISETP.GT.AND P1, PT, R2.reuse, -0x1, P0 ;  /* 0xffffffff0200780c */ /* 0x060fe20000724270 */
[----:B------:R-:W-:Y:S01]  /*0610*/  IMAD R9, R5, c[0x0][0x1a0], -R12 ;  /* 0x0000680005097a24 */ /* 0x000fe200078e0a0c */
[----:B------:R-:W-:Y:S01]  /*0620*/  ISETP.LT.U32.AND P3, PT, R2, c[0x0][0x1a4], PT ;  /* 0x0000690002007a0c */ /* 0x000fe20003f61070 */
[----:B------:R-:W-:Y:S02]  /*0630*/  BSSY B0, `(.L_x_338) ;  /* 0x0000144000007945 */ /* 0x000fe40003800000 */
[----:B------:R-:W-:-:S10]  /*0640*/  IMAD.IADD R9, R17, 0x1, R9 ;  /* 0x0000000111097824 */ /* 0x000fd400078e0209 */
[----:B------:R-:W-:Y:S05]  /*0650*/  @P1 BRA P3, `(.L_x_339) ;  /* 0x000013b000001947 */ /* 0x000fea0001800000 */
[----:B0-----:R-:W-:Y:S01]  /*0660*/  I2FP.F32.U32 R3, UR5 ;  /* 0x0000000500037c45 */ /* 0x001fe20008201000 */
        /* <DEDUP_REMOVED lines=14> */
[----:B------:R-:W-:Y:S05]  /*0750*/  CALL.REL.NOINC `($rope$__cuda_sm3x_div_rn_noftz_f32_slowpath) ;  /* 0x0000156000007944 */ /* 0x000fea0003c00000 */
[----:B0-----:R-:W-:-:S02]  /*0760*/  IMAD.MOV.U32 R2, RZ, RZ, R4 ;  /* 0x000000ffff027224 */ /* 0x001fc400078e0004 */
.L_x_341:
[----:B------:R-:W-:Y:S05]  /*0770*/  BSYNC B2 ;  /* 0x0000000000027941 */ /* 0x000fea0003800000 */
.L_x_340:
[----:B------:R-:W-:Y:S01]  /*0780*/  IMAD.MOV.U32 R16, RZ, RZ, c[0x0][0x194] ;  /* 0x00006500ff107624 */ /* 0x000fe200078e00ff */
[----:B------:R-:W-:Y:S01]  /*0790*/  FSETP.NEU.AND P6, PT, RZ, c[0x0][0x194], PT ;  /* 0x00006500ff007a0b */ /* 0x000fe20003fcd000 */
[----:B------:R-:W-:Y:S01]  /*07a0*/  IMAD.MOV.U32 R17, RZ, RZ, 0x43170000 ;  /* 0x43170000ff117424 */ /* 0x000fe200078e00ff */
[----:B------:R-:W-:Y:S02]  /*07b0*/  BSSY B2, `(.L_x_342) ;  /* 0x000005a000027945 */ /* 0x000fe40003800000 */
        /* <DEDUP_REMOVED lines=14> */
[----:B------:R-:W-:-:S04]  /*08a0*/  FFMA R6, R3, R6, 0.01249298732727766037 ;  /* 0x3c4caf6303067423 */ /* 0x000fc80000000006 */
[----:B------:R-:W-:-:S04]  /*08b0*/  FFMA R6, R3, R6, 0.083333469927310943604 ;  /* 0x3daaaabd03067423 */ /* 0x000fc80000000006 */
[----:B------:R-:W-:Y:S01]  /*08c0*/  FMUL R6, R3, R6 ;  /* 0x0000000603067220 */ /* 0x000fe20000400000 */
[----:B------:R-:W-:Y:S02]  /*08d0*/  SHF.R.U32.HI R3, RZ, 0x17, R0 ;  /* 0x00000017ff037819 */ /* 0x000fe40000011600 */
[----:B------:R-:W-:Y:S01]  /*08e0*/  FSEL R0, -R17, -127, !P3 ;  /* 0xc2fe000011007808 */ /* 0x000fe20005800100 */
[C---:B------:R-:W-:Y:S01]  /*08f0*/  FMUL R6, R7.reuse, R6 ;  /* 0x0000000607067220 */ /* 0x040fe20000400000 */
[----:B------:R-:W-:Y:S01]  /*0900*/  FADD R17, R8, R8 ;  /* 0x0000000808117221 */ /* 0x000fe20000000000 */
[----:B------:R-:W-:Y:S02]  /*0910*/  I2FP.F32.U32 R3, R3 ;  /* 0x0000000300037245 */ /* 0x000fe40000201000 */
[C---:B------:R-:W-:Y:S01]  /*0920*/  FADD R8, R7.reuse, R6 ;  /* 0x0000000607087221 */ /* 0x040fe20000000000 */
[----:B------:R-:W-:Y:S02]  /*0930*/  FFMA R4, R4, -R7, R17 ;  /* 0x8000000704047223 */ /* 0x000fe40000000011 */
[----:B------:R-:W-:Y:S01]  /*0940*/  FADD R0, R0, R3 ;  /* 0x0000000300007221 */ /* 0x000fe20000000000 */
[----:B------:R-:W-:Y:S01]  /*0950*/  FADD R7, R7, -R8 ;  /* 0x8000000807077221 */ /* 0x000fe20000000000 */
[----:B------:R-:W-:-:S02]  /*0960*/  FMUL R4, R5, R4 ;  /* 0x0000000405047220 */ /* 0x000fc40000400000 */
[----:B------:R-:W-:Y:S01]  /*0970*/  @P1 FADD R0, R0, 1 ;  /* 0x3f80000000001421 */ /* 0x000fe20000000000 */
[----:B------:R-:W-:Y:S01]  /*0980*/  FADD R7, R6, R7 ;  /* 0x0000000706077221 */ /* 0x000fe20000000000 */
[----:B------:R-:W-:-:S03]  /*0990*/  FSETP.GT.AND P1, PT, |R2|, 9.99999979021476795361e+33, PT ;  /* 0x77f684df0200780b */ /* 0x000fc60003f24200 */
        /* <DEDUP_REMOVED lines=27> */
[----:B------:R0:W1:Y:S02]  /*0b50*/  FRND.TRUNC R4, R0 ;  /* 0x0000000000047307 */ /* 0x000064000020d000 */
[----:B0-----:R-:W-:Y:S01]  /*0b60*/  IMAD.MOV.U32 R0, RZ, RZ, 0x7f800000 ;  /* 0x7f800000ff007424 */ /* 0x001fe200078e00ff */
[C---:B-1----:R-:W-:Y:S02]  /*0b70*/  FSETP.GT.AND P3, PT, |R4|.reuse, 126, PT ;  /* 0x42fc00000400780b */ /* 0x042fe40003f64200 */
        /* <DEDUP_REMOVED lines=13> */
[----:B-1----:R-:W-:-:S03]  /*0c50*/  FMUL R4, R4, R5 ;  /* 0x0000000504047220 */ /* 0x002fc60000400000 */
[----:B------:R-:W-:Y:S02]  /*0c60*/  FSETP.GT.AND P3, PT, RZ, c[0x0][0x194], !P4 ;  /* 0x00006500ff007a0b */ /* 0x000fe40006764000 */
        /* <DEDUP_REMOVED lines=11> */
.L_x_343:
[----:B------:R-:W-:Y:S02]  /*0d20*/  FSETP.GEU.AND P1, PT, R2, RZ, PT ;  /* 0x000000ff0200720b */ /* 0x000fe40003f2e000 */
[----:B------:R-:W-:-:S11]  /*0d30*/  SEL R0, R15, RZ, !P4 ;  /* 0x000000ff0f007207 */ /* 0x000fd60006000000 */
[----:B------:R-:W-:-:S02]  /*0d40*/  @!P1 LOP3.LUT R0, R0, 0x7f800000, RZ, 0xfc, !PT ;  /* 0x7f80000000009812 */ /* 0x000fc400078efcff */
.L_x_344:
[----:B------:R-:W-:Y:S05]  /*0d50*/  BSYNC B2 ;  /* 0x0000000000027941 */ /* 0x000fea0003800000 */
.L_x_342:
        /* <DEDUP_REMOVED lines=15> */
.L_x_348:
[----:B------:R-:W-:Y:S02]  /*0e50*/  FSETP.GEU.AND P3, PT, R2, RZ, PT ;  /* 0x000000ff0200720b */ /* 0x000fe40003f6e000 */
[----:B------:R-:W-:-:S04]  /*0e60*/  FSETP.GT.AND P1, PT, |R16|, 1, PT ;  /* 0x3f8000001000780b */ /* 0x000fc80003f24200 */
[----:B------:R-:W-:Y:S02]  /*0e70*/  SEL R0, RZ, 0x7f800000, !P1 ;  /* 0x7f800000ff007807 */ /* 0x000fe40004800000 */
[----:B------:R-:W-:-:S05]  /*0e80*/  FSETP.NEU.AND P1, PT, R16, -1, PT ;  /* 0xbf8000001000780b */ /* 0x000fca0003f2d000 */
[----:B------:R-:W-:-:S04]  /*0e90*/  @!P3 LOP3.LUT R0, R0, 0x7f800000, RZ, 0x3c, !PT ;  /* 0x7f8000000000b812 */ /* 0x000fc800078e3cff */
[----:B------:R-:W-:Y:S01]  /*0ea0*/  FSEL R0, R0, 1, P1 ;  /* 0x3f80000000007808 */ /* 0x000fe20000800000 */
[----:B------:R-:W-:Y:S05]  /*0eb0*/  BRA `(.L_x_346) ;  /* 0x0000001000007947 */ /* 0x000fea0003800000 */
.L_x_347:
[----:B------:R-:W-:-:S02]  /*0ec0*/  FADD R0, R2, c[0x0][0x194] ;  /* 0x0000650002007621 */ /* 0x000fc40000000000 */
.L_x_346:
[----:B------:R-:W-:Y:S05]  /*0ed0*/  BSYNC B2 ;  /* 0x0000000000027941 */ /* 0x000fea0003800000 */
.L_x_345:
        /* <DEDUP_REMOVED lines=19> */
[----:B------:R-:W-:Y:S01]  /*1010*/  CS2R R6, SRZ ;  /* 0x0000000000067805 */ /* 0x000fe2000001ff00 */
[----:B------:R-:W-:Y:S01]  /*1020*/  UMOV UR10, 32@lo(__cudart_i2opi_f) ;  /* 0x00000000000a7882 */ /* 0x000fe20000000000 */
[----:B------:R-:W-:Y:S01]  /*1030*/  LOP3.LUT R0, R0, 0xff, RZ, 0xc0, !PT ;  /* 0x000000ff00007812 */ /* 0x000fe200078ec0ff */
[----:B------:R-:W-:Y:S01]  /*1040*/  UMOV UR11, 32@hi(__cudart_i2opi_f) ;  /* 0x00000000000b7882 */ /* 0x000fe20000000000 */
[----:B------:R-:W-:Y:S01]  /*1050*/  LOP3.LUT R21, R2, 0x80000000, RZ, 0xfc, !PT ;  /* 0x8000000002157812 */ /* 0x000fe200078efcff */
[----:B------:R-:W-:Y:S01]  /*1060*/  UMOV UR4, URZ ;  /* 0x0000003f00047c82 */ /* 0x000fe20008000000 */
[----:B------:R-:W-:Y:S01]  /*1070*/  IADD3 R16, R0, -0x80, RZ ;  /* 0xffffff8000107810 */ /* 0x000fe20007ffe0ff */
[----:B------:R-:W-:-:S03]  /*1080*/  IMAD.MOV.U32 R0, RZ, RZ, R1 ;  /* 0x000000ffff007224 */ /* 0x000fc600078e0001 */
[----:B------:R-:W-:-:S02]  /*1090*/  SHF.R.U32.HI R18, RZ, 0x5, R16 ;  /* 0x00000005ff127819 */ /* 0x000fc40000011610 */
.L_x_352:
        /* <DEDUP_REMOVED lines=15> */
[C---:B------:R-:W-:Y:S02]  /*1190*/  IADD3 R0, -R18.reuse, 0x6, RZ ;  /* 0x0000000612007810 */ /* 0x040fe40007ffe1ff */
[----:B------:R-:W-:Y:S02]  /*11a0*/  ISETP.NE.AND P3, PT, R19, RZ, PT ;  /* 0x000000ff1300720c */ /* 0x000fe40003f65270 */
[----:B------:R-:W-:Y:S01]  /*11b0*/  IADD3 R18, -R18, 0x4, RZ ;  /* 0x0000000412127810 */ /* 0x000fe20007ffe1ff */
[----:B------:R-:W-:-:S05]  /*11c0*/  IMAD R16, R0, 0x4, R1 ;  /* 0x0000000400107824 */ /* 0x000fca00078e0201 */
[----:B------:R-:W2:Y:S04]  /*11d0*/  LDL R3, [R16+-0x4] ;  /* 0xfffffc0010037983 */ /* 0x000ea80000100800 */
[----:B------:R-:W3:Y:S01]  /*11e0*/  LDL R0, [R16] ;  /* 0x0000000010007983 */ /* 0x000ee20000100800 */
[----:B------:R-:W-:-:S05]  /*11f0*/  @P3 IMAD R18, R18, 0x4, R1 ;  /* 0x0000000412123824 */ /* 0x000fca00078e0201 */
[----:B------:R-:W4:Y:S01]  /*1200*/  @P3 LDL R7, [R18] ;  /* 0x0000000012073983 */ /* 0x000f220000100800 */
[----:B------:R-:W-:Y:S02]  /*1210*/  @P3 IADD3 R2, -R19, 0x20, RZ ;  /* 0x0000002013023810 */ /* 0x000fe40007ffe1ff */
[----:B0-----:R-:W-:-:S04]  /*1220*/  LOP3.LUT R6, R14, 0x80000000, RZ, 0xc0, !PT ;  /* 0x800000000e067812 */ /* 0x001fc800078ec0ff */
[----:B------:R-:W-:Y:S02]  /*1230*/  ISETP.NE.AND P4, PT, R6, RZ, PT ;  /* 0x000000ff0600720c */ /* 0x000fe40003f85270 */
[-C--:B--2---:R-:W-:Y:S02]  /*1240*/  @P3 SHF.R.U32.HI R4, RZ, R2.reuse, R3 ;  /* 0x00000002ff043219 */ /* 0x084fe40000011603 */
[-C--:B---3--:R-:W-:Y:S02]  /*1250*/  @P3 SHF.L.U32 R5, R0, R19.reuse, RZ ;  /* 0x0000001300053219 */ /* 0x088fe400000006ff */
[----:B----4-:R-:W-:Y:S02]  /*1260*/  @P3 SHF.R.U32.HI R7, RZ, R2, R7 ;  /* 0x00000002ff073219 */ /* 0x010fe40000011607 */
[----:B------:R-:W-:Y:S01]  /*1270*/  @P3 SHF.L.U32 R2, R3, R19, RZ ;  /* 0x0000001303023219 */ /* 0x000fe200000006ff */
[----:B------:R-:W-:-:S04]  /*1280*/  @P3 IMAD.IADD R0, R4, 0x1, R5 ;  /* 0x0000000104003824 */ /* 0x000fc800078e0205 */
[----:B------:R-:W-:-:S05]  /*1290*/  @P3 IMAD.IADD R3, R7, 0x1, R2 ;  /* 0x0000000107033824 */ /* 0x000fca00078e0202 */
[----:B------:R-:W-:-:S04]  /*12a0*/  SHF.L.U32.HI R5, R3, 0x2, R0 ;  /* 0x0000000203057819 */ /* 0x000fc80000010600 */
[----:B------:R-:W-:-:S04]  /*12b0*/  SHF.R.U32.HI R7, RZ, 0x1f, R5 ;  /* 0x0000001fff077819 */ /* 0x000fc80000011605 */
[----:B------:R-:W-:Y:S01]  /*12c0*/  ISETP.NE.AND P3, PT, R7, RZ, PT ;  /* 0x000000ff0700720c */ /* 0x000fe20003f65270 */
[----:B------:R-:W-:-:S12]  /*12d0*/  IMAD.SHL.U32 R4, R3, 0x4, RZ ;  /* 0x0000000403047824 */ /* 0x000fd800078e00ff */
[----:B------:R-:W-:Y:S02]  /*12e0*/  @P3 LOP3.LUT R5, RZ, R5, RZ, 0x33, !PT ;  /* 0x00000005ff053212 */ /* 0x000fe400078e33ff */
[----:B------:R-:W-:-:S04]  /*12f0*/  @P3 LOP3.LUT R4, RZ, R4, RZ, 0x33, !PT ;  /* 0x00000004ff043212 */ /* 0x000fc800078e33ff */
        /* <DEDUP_REMOVED lines=10> */
.L_x_351:
[----:B------:R-:W-:Y:S01]  /*13a0*/  FMUL R6, RZ, R14 ;  /* 0x0000000eff067220 */ /* 0x000fe20000400000 */
[----:B------:R-:W-:-:S02]  /*13b0*/  IMAD.MOV.U32 R0, RZ, RZ, RZ ;  /* 0x000000ffff007224 */ /* 0x000fc400078e00ff */
.L_x_350:
[----:B------:R-:W-:Y:S05]  /*13c0*/  BSYNC B2 ;  /* 0x0000000000027941 */ /* 0x000fea0003800000 */
.L_x_349:
        /* <DEDUP_REMOVED lines=13> */
[----:B------:R-:W-:Y:S02]  /*14a0*/  FFMA R2, R4, R2, R3 ;  /* 0x0000000204027223 */ /* 0x000fe40000000003 */
        /* <DEDUP_REMOVED lines=16> */
[----:B------:R-:W-:-:S03]  /*15b0*/  UMOV UR11, 32@hi(__cudart_i2opi_f) ;  /* 0x00000000000b7882 */ /* 0x000fc60000000000 */
[----:B------:R-:W-:-:S02]  /*15c0*/  SHF.R.U32.HI R17, RZ, 0x5, R19 ;  /* 0x00000005ff117819 */ /* 0x000fc40000011613 */
.L_x_356:
        /* <DEDUP_REMOVED lines=16> */
[C---:B0-----:R-:W-:Y:S02]  /*16d0*/  IADD3 R2, -R17.reuse, 0x6, RZ ;  /* 0x0000000611027810 */ /* 0x041fe40007ffe1ff */
        /* <DEDUP_REMOVED lines=8> */
[----:B------:R-:W-:-:S04]  /*1760*/  LOP3.LUT R14, R14, 0x80000000, RZ, 0xc0, !PT ;  /* 0x800000000e0e7812 */ /* 0x000fc800078ec0ff */
[----:B------:R-:W-:Y:S02]  /*1770*/  ISETP.NE.AND P3, PT, R14, RZ, PT ;  /* 0x000000ff0e00720c */ /* 0x000fe40003f65270 */
[----:B--2---:R-:W-:Y:S02]  /*1780*/  @P1 SHF.R.U32.HI R5, RZ, R4, R3 ;  /* 0x00000004ff051219 */ /* 0x004fe40000011603 */
[----:B---3--:R-:W-:Y:S02]  /*1790*/  @P1 SHF.L.U32 R6, R2, R20, RZ ;  /* 0x0000001402061219 */ /* 0x008fe400000006ff */
        /* <DEDUP_REMOVED lines=12> */
[----:B-1----:R-:W-:-:S09]  /*1860*/  LEA.HI R8, R2, R21, RZ, 0x2 ;  /* 0x0000001502087211 */ /* 0x002fd200078f10ff */
[----:B0-----:R-:W0:Y:S01]  /*1870*/  F2F.F32.F64 R4, R4 ;  /* 0x0000000400047310 */ /* 0x001e220000301000 */
[----:B------:R-:W-:Y:S01]  /*1880*/  @P1 LOP3.LUT R14, R14, 0x80000000, RZ, 0x3c, !PT ;  /* 0x800000000e0e1812 */ /* 0x000fe200078e3cff */
[----:B------:R-:W-:-:S03]  /*1890*/  IMAD.MOV R2, RZ, RZ, -R8 ;  /* 0x000000ffff027224 */ /* 0x000fc600078e0a08 */
[----:B------:R-:W-:Y:S01]  /*18a0*/  ISETP.NE.AND P1, PT, R14, RZ, PT ;  /* 0x000000ff0e00720c */ /* 0x000fe20003f25270 */
[----:B------:R-:W-:-:S03]  /*18b0*/  @P3 IMAD.MOV.U32 R8, RZ, RZ, R2 ;  /* 0x000000ffff083224 */ /* 0x000fc600078e0002 */
[----:B0-----:R-:W-:Y:S01]  /*18c0*/  FSEL R17, R4, -R4, !P1 ;  /* 0x8000000404117208 */ /* 0x001fe20004800000 */
[----:B------:R-:W-:Y:S05]  /*18d0*/  BRA `(.L_x_354) ;  /* 0x0000002000007947 */ /* 0x000fea0003800000 */
.L_x_355:
[----:B------:R-:W-:Y:S01]  /*18e0*/  FMUL R17, RZ, R14 ;  /* 0x0000000eff117220 */ /* 0x000fe20000400000 */
[----:B------:R-:W-:-:S02]  /*18f0*/  IMAD.MOV.U32 R8, RZ, RZ, RZ ;  /* 0x000000ffff087224 */ /* 0x000fc400078e00ff */
.L_x_354:
[----:B------:R-:W-:Y:S05]  /*1900*/  BSYNC B2 ;  /* 0x0000000000027941 */ /* 0x000fea0003800000 */
.L_x_353:
[----:B------:R-:W-:Y:S01]  /*1910*/  LOP3.LUT P1, RZ, R8, 0x1, RZ, 0xc0, !PT ;  /* 0x0000000108ff7812 */ /* 0x000fe2000782c0ff */
[----:B------:R-:W-:Y:S01]  /*1920*/  FMUL R5, R17, R17 ;  /* 0x0000001111057220 */ /* 0x000fe20000400000 */
[----:B------:R-:W-:Y:S02]  /*1930*/  IMAD.MOV.U32 R3, RZ, RZ, -0x46b2bead ;  /* 0xb94d4153ff037424 */ /* 0x000fe400078e00ff */
[----:B------:R-:W-:Y:S02]  /*1940*/  FSEL R18, R18, 0.041666727513074874878, !P1 ;  /* 0x3d2aaabb12127808 */ /* 0x000fe40004800000 */
[----:B------:R-:W-:-:S07]  /*1950*/  FSEL R16, -R16, -0.4999999701976776123, !P1 ;  /* 0xbeffffff10107808 */ /* 0x000fce0004800100 */
        /* <DEDUP_REMOVED lines=11> */
.L_x_339:
[----:B0-----:R-:W-:Y:S02]  /*1a10*/  IMAD.MOV.U32 R3, RZ, RZ, 0x4 ;  /* 0x00000004ff037424 */ /* 0x001fe400078e00ff */
[----:B------:R-:W-:-:S04]  /*1a20*/  IMAD R2, R2, UR7, R7 ;  /* 0x0000000702027c24 */ /* 0x000fc8000f8e0207 */
[----:B------:R-:W-:-:S04]  /*1a30*/  IMAD.WIDE.U32 R4, R2, R3, c[0x0][0x178] ;  /* 0x00005e0002047625 */ /* 0x000fc800078e0003 */
[----:B------:R-:W-:Y:S01]  /*1a40*/  IMAD.WIDE.U32 R2, R2, R3, c[0x0][0x180] ;  /* 0x0000600002027625 */ /* 0x000fe200078e0003 */
[----:B------:R0:W5:Y:S05]  /*1a50*/  LDG.E R0, [R4.64] ;  /* 0x0000000804007981 */ /* 0x00016a000c1e1900 */
[----:B------:R0:W5:Y:S02]  /*1a60*/  LDG.E R2, [R2.64] ;  /* 0x0000000802027981 */ /* 0x000164000c1e1900 */
.L_x_357:
[----:B------:R-:W-:Y:S05]  /*1a70*/  BSYNC B0 ;  /* 0x0000000000007941 */ /* 0x000fea0003800000 */
.L_x_338:
[----:B------:R-:W-:Y:S02]  /*1a80*/  IADD3 R8, P1, R12, R9, RZ ;  /* 0x000000090c087210 */ /* 0x000fe40007f3e0ff */
[----:B------:R-:W-:-:S03]  /*1a90*/  IADD3 R10, P3, R9, R10, RZ ;  /* 0x0000000a090a7210 */ /* 0x000fc60007f7e0ff */
[----:B------:R-:W-:Y:S02]  /*1aa0*/  IMAD.X R9, RZ, RZ, RZ, P1 ;  /* 0x000000ffff097224 */ /* 0x000fe400008e06ff */
[----:B0-----:R-:W-:Y:S02]  /*1ab0*/  IMAD.X R3, RZ, RZ, RZ, P3 ;  /* 0x000000ffff037224 */ /* 0x001fe400018e06ff */
[----:B------:R-:W-:Y:S01]  /*1ac0*/  IMAD.SHL.U32 R6, R10, 0x4, RZ ;  /* 0x000000040a067824 */ /* 0x000fe200078e00ff */
[C---:B------:R-:W-:Y:S01]  /*1ad0*/  SHF.L.U64.HI R9, R8.reuse, 0x2, R9 ;  /* 0x0000000208097819 */ /* 0x040fe20000010209 */
[----:B------:R-:W-:Y:S01]  /*1ae0*/  IMAD.SHL.U32 R8, R8, 0x4, RZ ;  /* 0x0000000408087824 */ /* 0x000fe200078e00ff */
[----:B------:R-:W-:Y:S02]  /*1af0*/  SHF.L.U64.HI R3, R10, 0x2, R3 ;  /* 0x000000020a037819 */ /* 0x000fe40000010203 */
[C---:B------:R-:W-:Y:S02]  /*1b00*/  IADD3 R16, P3, R6.reuse, c[0x0][0x160], RZ ;  /* 0x0000580006107a10 */ /* 0x040fe40007f7e0ff */
[----:B------:R-:W-:-:S02]  /*1b10*/  IADD3 R6, P5, R6, c[0x0][0x168], RZ ;  /* 0x00005a0006067a10 */ /* 0x000fc40007fbe0ff */
[C---:B------:R-:W-:Y:S02]  /*1b20*/  IADD3 R4, P1, R8.reuse, c[0x0][0x160], RZ ;  /* 0x0000580008047a10 */ /* 0x040fe40007f3e0ff */
[C---:B------:R-:W-:Y:S02]  /*1b30*/  IADD3.X R17, R3.reuse, c[0x0][0x164], RZ, P3, !PT ;  /* 0x0000590003117a10 */ /* 0x040fe40001ffe4ff */
[----:B------:R-:W-:Y:S02]  /*1b40*/  IADD3 R8, P4, R8, c[0x0][0x168], RZ ;  /* 0x00005a0008087a10 */ /* 0x000fe40007f9e0ff */
[----:B------:R-:W-:Y:S01]  /*1b50*/  IADD3.X R7, R3, c[0x0][0x16c], RZ, P5, !PT ;  /* 0x00005b0003077a10 */ /* 0x000fe20002ffe4ff */
[----:B------:R-:W2:Y:S01]  /*1b60*/  LDG.E R19, [R16.64] ;  /* 0x0000000810137981 */ /* 0x000ea2000c1e1900 */
[C---:B------:R-:W-:Y:S02]  /*1b70*/  IADD3.X R5, R9.reuse, c[0x0][0x164], RZ, P1, !PT ;  /* 0x0000590009057a10 */ /* 0x040fe40000ffe4ff */
[----:B------:R-:W-:Y:S01]  /*1b80*/  IADD3.X R9, R9, c[0x0][0x16c], RZ, P4, !PT ;  /* 0x00005b0009097a10 */ /* 0x000fe200027fe4ff */
[----:B------:R-:W3:Y:S04]  /*1b90*/  LDG.E R25, [R6.64] ;  /* 0x0000000806197981 */ /* 0x000ee8000c1e1900 */
[----:B------:R-:W4:Y:S04]  /*1ba0*/  LDG.E R3, [R4.64] ;  /* 0x0000000804037981 */ /* 0x000f28000c1e1900 */
[----:B------:R-:W4:Y:S01]  /*1bb0*/  LDG.E R23, [R8.64] ;  /* 0x0000000808177981 */ /* 0x000f22000c1e1900 */
[C---:B--2--5:R-:W-:Y:S01]  /*1bc0*/  FMUL R10, R19.reuse, R2 ;  /* 0x00000002130a7220 */ /* 0x064fe20000400000 */
[----:B------:R-:W-:Y:S01]  /*1bd0*/  FMUL R21, R19, R0 ;  /* 0x0000000013157220 */ /* 0x000fe20000400000 */
[C---:B---3--:R-:W-:Y:S01]  /*1be0*/  FMUL R12, R25.reuse, R2 ;  /* 0x00000002190c7220 */ /* 0x048fe20000400000 */
[-C--:B------:R-:W-:Y:S01]  /*1bf0*/  FMUL R25, R25, R0.reuse ;  /* 0x0000000019197220 */ /* 0x080fe20000400000 */
[C---:B----4-:R-:W-:Y:S01]  /*1c00*/  FFMA R19, R3.reuse, R0, -R10 ;  /* 0x0000000003137223 */ /* 0x050fe2000000080a */
[----:B------:R-:W-:Y:S01]  /*1c10*/  FFMA R21, R3, R2, R21 ;  /* 0x0000000203157223 */ /* 0x000fe20000000015 */
[C---:B------:R-:W-:Y:S01]  /*1c20*/  FFMA R3, R23.reuse, R0, -R12 ;  /* 0x0000000017037223 */ /* 0x040fe2000000080c */
[----:B------:R-:W-:-:S02]  /*1c30*/  FFMA R25, R23, R2, R25 ;  /* 0x0000000217197223 */ /* 0x000fc40000000019 */
[----:B------:R0:W-:Y:S04]  /*1c40*/  STG.E [R4.64], R19 ;  /* 0x0000001304007986 */ /* 0x0001e8000c101908 */
[----:B------:R0:W-:Y:S04]  /*1c50*/  STG.E [R16.64], R21 ;  /* 0x0000001510007986 */ /* 0x0001e8000c101908 */
[----:B------:R0:W-:Y:S04]  /*1c60*/  STG.E [R8.64], R3 ;  /* 0x0000000308007986 */ /* 0x0001e8000c101908 */
[----:B------:R0:W-:Y:S02]  /*1c70*/  STG.E [R6.64], R25 ;  /* 0x0000001906007986 */ /* 0x0001e4000c101908 */
.L_x_334:
[----:B------:R-:W-:Y:S05]  /*1c80*/  BSYNC B1 ;  /* 0x0000000000017941 */ /* 0x000fea0003800000 */
.L_x_333:
[----:B------:R-:W-:Y:S01]  /*1c90*/  @P2 CALL.REL.NOINC `(.L_x_358) ;  /* 0x0000001000002944 */ /* 0x000fe20003c00000 */
[----:B------:R-:W-:Y:S05]  /*1ca0*/  BRA `(.L_x_359) ;  /* 0xffffe53000007947 */ /* 0x000fea000383ffff */
.L_x_358:
[----:B------:R-:W-:Y:S05]  /*1cb0*/  EXIT ;  /* 0x000000000000794d */ /* 0x000fea0003800000 */
        .weak           $rope$__cuda_sm3x_div_rn_noftz_f32_slowpath
        .type           $rope$__cuda_sm3x_div_rn_noftz_f32_slowpath,@function
        .size           $rope$__cuda_sm3x_div_rn_noftz_f32_slowpath,(.L_x_469 - $rope$__cuda_sm3x_div_rn_noftz_f32_slowpath)
$rope$__cuda_sm3x_div_rn_noftz_f32_slowpath:
[--C-:B------:R-:W-:Y:S01]  /*1cc0*/  SHF.R.U32.HI R5, RZ, 0x17, R3.reuse ;  /* 0x00000017ff057819 */ /* 0x100fe20000011603 */
[----:B------:R-:W-:Y:S01]  /*1cd0*/  BSSY B3, `(.L_x_360) ;  /* 0x0000064000037945 */ /* 0x000fe20003800000 */
[----:B------:R-:W-:Y:S01]  /*1ce0*/  SHF.R.U32.HI R4, RZ, 0x17, R0 ;  /* 0x00000017ff047819 */ /* 0x000fe20000011600 */
[----:B------:R-:W-:Y:S01]  /*1cf0*/  IMAD.MOV.U32 R7, RZ, RZ, R3 ;  /* 0x000000ffff077224 */ /* 0x000fe200078e0003 */
[----:B------:R-:W-:-:S02]  /*1d00*/  LOP3.LUT R5, R5, 0xff, RZ, 0xc0, !PT ;  /* 0x000000ff05057812 */ /* 0x000fc400078ec0ff */
[----:B------:R-:W-:Y:S01]  /*1d10*/  LOP3.LUT R16, R4, 0xff, RZ, 0xc0, !PT ;  /* 0x000000ff04107812 */ /* 0x000fe200078ec0ff */
[----:B------:R-:W-:Y:S01]  /*1d20*/  IMAD.MOV.U32 R4, RZ, RZ, R0 ;  /* 0x000000ffff047224 */ /* 0x000fe200078e0000 */
[----:B------:R-:W-:Y:S02]  /*1d30*/  IADD3 R8, R5, -0x1, RZ ;  /* 0xffffffff05087810 */ /* 0x000fe40007ffe0ff */
[----:B------:R-:W-:Y:S02]  /*1d40*/  IADD3 R17, R16, -0x1, RZ ;  /* 0xffffffff10117810 */ /* 0x000fe40007ffe0ff */
[----:B------:R-:W-:-:S04]  /*1d50*/  ISETP.GT.U32.AND P1, PT, R8, 0xfd, PT ;  /* 0x000000fd0800780c */ /* 0x000fc80003f24070 */
[----:B------:R-:W-:-:S13]  /*1d60*/  ISETP.GT.U32.OR P1, PT, R17, 0xfd, P1 ;  /* 0x000000fd1100780c */ /* 0x000fda0000f24470 */
[----:B------:R-:W-:Y:S01]  /*1d70*/  @!P1 IMAD.MOV.U32 R6, RZ, RZ, RZ ;  /* 0x000000ffff069224 */ /* 0x000fe200078e00ff */
        /* <DEDUP_REMOVED lines=24> */
.L_x_361:
[----:B------:R-:W-:Y:S01]  /*1f00*/  LEA R0, R5, 0xc0800000, 0x17 ;  /* 0xc080000005007811 */ /* 0x000fe200078eb8ff */
[----:B------:R-:W-:Y:S01]  /*1f10*/  BSSY B4, `(.L_x_366) ;  /* 0x0000036000047945 */ /* 0x000fe20003800000 */
[----:B------:R-:W-:-:S03]  /*1f20*/  IADD3 R3, R16, -0x7f, RZ ;  /* 0xffffff8110037810 */ /* 0x000fc60007ffe0ff */
[----:B------:R-:W-:Y:S02]  /*1f30*/  IMAD.IADD R7, R7, 0x1, -R0 ;  /* 0x0000000107077824 */ /* 0x000fe400078e0a00 */
[C---:B------:R-:W-:Y:S01]  /*1f40*/  IMAD R0, R3.reuse, -0x800000, R4 ;  /* 0xff80000003007824 */ /* 0x040fe200078e0204 */
[----:B------:R-:W-:Y:S01]  /*1f50*/  IADD3 R3, R3, 0x7f, -R5 ;  /* 0x0000007f03037810 */ /* 0x000fe20007ffe805 */
[----:B------:R-:W0:Y:S01]  /*1f60*/  MUFU.RCP R8, R7 ;  /* 0x0000000700087308 */ /* 0x000e220000001000 */
[----:B------:R-:W-:-:S03]  /*1f70*/  FADD.FTZ R17, -R7, -RZ ;  /* 0x800000ff07117221 */ /* 0x000fc60000010100 */
[----:B------:R-:W-:Y:S01]  /*1f80*/  IMAD.IADD R3, R3, 0x1, R6 ;  /* 0x0000000103037824 */ /* 0x000fe200078e0206 */
        /* <DEDUP_REMOVED lines=21> */
[----:B------:R-:W-:Y:S01]  /*20e0*/  IADD3 R6, R7, 0x20, RZ ;  /* 0x0000002007067810 */ /* 0x000fe20007ffe0ff */
[-CC-:B------:R-:W-:Y:S01]  /*20f0*/  FFMA.RM R3, R21, R17.reuse, R8.reuse ;  /* 0x0000001115037223 */ /* 0x180fe20000004008 */
[----:B------:R-:W-:Y:S02]  /*2100*/  ISETP.NE.AND P4, PT, R7, RZ, PT ;  /* 0x000000ff0700720c */ /* 0x000fe40003f85270 */
[----:B------:R-:W-:Y:S01]  /*2110*/  LOP3.LUT R5, R0, 0x7fffff, RZ, 0xc0, !PT ;  /* 0x007fffff00057812 */ /* 0x000fe200078ec0ff */
[----:B------:R-:W-:Y:S01]  /*2120*/  FFMA.RP R0, R21, R17, R8 ;  /* 0x0000001115007223 */ /* 0x000fe20000008008 */
[----:B------:R-:W-:Y:S01]  /*2130*/  ISETP.NE.AND P3, PT, R7, RZ, PT ;  /* 0x000000ff0700720c */ /* 0x000fe20003f65270 */
[----:B------:R-:W-:Y:S01]  /*2140*/  IMAD.MOV R7, RZ, RZ, -R7 ;  /* 0x000000ffff077224 */ /* 0x000fe200078e0a07 */
[----:B------:R-:W-:Y:S02]  /*2150*/  LOP3.LUT R5, R5, 0x800000, RZ, 0xfc, !PT ;  /* 0x0080000005057812 */ /* 0x000fe400078efcff */
[----:B------:R-:W-:-:S02]  /*2160*/  FSETP.NEU.FTZ.AND P1, PT, R0, R3, PT ;  /* 0x000000030000720b */ /* 0x000fc40003f3d000 */
[----:B------:R-:W-:Y:S02]  /*2170*/  SHF.L.U32 R6, R5, R6, RZ ;  /* 0x0000000605067219 */ /* 0x000fe400000006ff */
[----:B------:R-:W-:Y:S02]  /*2180*/  SEL R0, R7, RZ, P4 ;  /* 0x000000ff07007207 */ /* 0x000fe40002000000 */
[----:B------:R-:W-:Y:S02]  /*2190*/  ISETP.NE.AND P3, PT, R6, RZ, P3 ;  /* 0x000000ff0600720c */ /* 0x000fe40001f65270 */
[----:B------:R-:W-:Y:S02]  /*21a0*/  SHF.R.U32.HI R0, RZ, R0, R5 ;  /* 0x00000000ff007219 */ /* 0x000fe40000011605 */
[----:B------:R-:W-:Y:S02]  /*21b0*/  PLOP3.LUT P1, PT, P1, P3, PT, 0xa8, 0x0 ;  /* 0x000000000000781c */ /* 0x000fe40000f27570 */
[----:B------:R-:W-:-:S02]  /*21c0*/  SHF.R.U32.HI R6, RZ, 0x1, R0 ;  /* 0x00000001ff067819 */ /* 0x000fc40000011600 */
[----:B------:R-:W-:-:S04]  /*21d0*/  SEL R3, RZ, 0x1, !P1 ;  /* 0x00000001ff037807 */ /* 0x000fc80004800000 */
[----:B------:R-:W-:-:S04]  /*21e0*/  LOP3.LUT R3, R3, 0x1, R6, 0xf8, !PT ;  /* 0x0000000103037812 */ /* 0x000fc800078ef806 */
[----:B------:R-:W-:-:S05]  /*21f0*/  LOP3.LUT R3, R3, R0, RZ, 0xc0, !PT ;  /* 0x0000000003037212 */ /* 0x000fca00078ec0ff */
[----:B------:R-:W-:-:S05]  /*2200*/  IMAD.IADD R3, R6, 0x1, R3 ;  /* 0x0000000106037824 */ /* 0x000fca00078e0203 */
[----:B------:R-:W-:Y:S01]  /*2210*/  LOP3.LUT R4, R3, R4, RZ, 0xfc, !PT ;  /* 0x0000000403047212 */ /* 0x000fe200078efcff */
[----:B------:R-:W-:Y:S05]  /*2220*/  BRA `(.L_x_369) ;  /* 0x0000004000007947 */ /* 0x000fea0003800000 */
.L_x_368:
[----:B------:R-:W-:-:S04]  /*2230*/  LOP3.LUT R4, R4, 0x80000000, RZ, 0xc0, !PT ;  /* 0x8000000004047812 */ /* 0x000fc800078ec0ff */
[----:B------:R-:W-:Y:S01]  /*2240*/  LOP3.LUT R4, R4, 0x7f800000, RZ, 0xfc, !PT ;  /* 0x7f80000004047812 */ /* 0x000fe200078efcff */
[----:B------:R-:W-:Y:S05]  /*2250*/  BRA `(.L_x_369) ;  /* 0x0000001000007947 */ /* 0x000fea0003800000 */
.L_x_367:
[----:B------:R-:W-:-:S02]  /*2260*/  IMAD R4, R3, 0x800000, R4 ;  /* 0x0080000003047824 */ /* 0x000fc400078e0204 */
.L_x_369:
[----:B------:R-:W-:Y:S05]  /*2270*/  BSYNC B4 ;  /* 0x0000000000047941 */ /* 0x000fea0003800000 */
.L_x_366:
[----:B------:R-:W-:Y:S05]  /*2280*/  BRA `(.L_x_370) ;  /* 0x0000008000007947 */ /* 0x000fea0003800000 */
.L_x_365:
[----:B------:R-:W-:-:S04]  /*2290*/  LOP3.LUT R4, R7, 0x80000000, R4, 0x48, !PT ;  /* 0x8000000007047812 */ /* 0x000fc800078e4804 */
[----:B------:R-:W-:Y:S01]  /*22a0*/  LOP3.LUT R4, R4, 0x7f800000, RZ, 0xfc, !PT ;  /* 0x7f80000004047812 */ /* 0x000fe200078efcff */
[----:B------:R-:W-:Y:S05]  /*22b0*/  BRA `(.L_x_370) ;  /* 0x0000005000007947 */ /* 0x000fea0003800000 */
.L_x_364:
[----:B------:R-:W-:Y:S01]  /*22c0*/  LOP3.LUT R4, R7, 0x80000000, R4, 0x48, !PT ;  /* 0x8000000007047812 */ /* 0x000fe200078e4804 */
[----:B------:R-:W-:Y:S05]  /*22d0*/  BRA `(.L_x_370) ;  /* 0x0000003000007947 */ /* 0x000fea0003800000 */
.L_x_363:
[----:B------:R-:W0:Y:S01]  /*22e0*/  MUFU.RSQ R4, -QNAN ;  /* 0xffc0000000047908 */ /* 0x000e220000001400 */
[----:B------:R-:W-:Y:S05]  /*22f0*/  BRA `(.L_x_370) ;  /* 0x0000001000007947 */ /* 0x000fea0003800000 */
.L_x_362:
[----:B------:R-:W-:-:S02]  /*2300*/  FADD.FTZ R4, R0, R3 ;  /* 0x0000000300047221 */ /* 0x000fc40000010000 */
.L_x_370:
[----:B------:R-:W-:Y:S05]  /*2310*/  BSYNC B3 ;  /* 0x0000000000037941 */ /* 0x000fea0003800000 */
.L_x_360:
[----:B------:R-:W-:-:S04]  /*2320*/  IMAD.MOV.U32 R3, RZ, RZ, 0x0 ;  /* 0x00000000ff037424 */ /* 0x000fc800078e00ff */
[----:B------:R-:W-:Y:S05]  /*2330*/  RET.REL.NODEC R2 `(rope) ;  /* 0xffffdcc002007950 */ /* 0x000fea0003c3ffff */
.L_x_371:
        /* <DEDUP_REMOVED lines=12> */
.L_x_469:


//--------------------- .text.fused_gate_up_silu  --------------------------
	.section	.text.fused_gate_up_silu,"ax",@progbits
	.sectioninfo	@"SHI_REGISTERS=18"
	.align	128
        .global         fused_gate_up_silu
        .type           fused_gate_up_silu,@function
        .size           fused_gate_up_silu,(.L_x_470 - fused_gate_up_silu)
        .other          fused_gate_up_silu,@"STO_CUDA_ENTRY STV_DEFAULT"
fused_gate_up_silu:
.text.fused_gate_up_silu:
[----:B------:R-:W-:-:S02]  /*0000*/  IMAD.MOV.U32 R1, RZ, RZ, c[0x0][0x28] ;  /* 0x00000a00ff017624 */ /* 0x000fc400078e00ff */
[----:B------:R-:W0:Y:S04]  /*0010*/  S2R R3, SR_CTAID.X ;  /* 0x0000000000037919 */ /* 0x000e280000002500 */
[----:B------:R-:W0:Y:S02]  /*0020*/  S2R R0, SR_TID.X ;  /* 0x0000000000007919 */ /* 0x000e240000002100 */
[----:B0-----:R-:W-:-:S05]  /*0030*/  IMAD R3, R3, c[0x0][0x0], R0 ;  /* 0x0000000003037a24 */ /* 0x001fca00078e0200 */
[----:B------:R-:W-:-:S13]  /*0040*/  ISETP.GE.U32.AND P0, PT, R3, c[0x0][0x178], PT ;  /* 0x00005e0003007a0c */ /* 0x000fda0003f06070 */
[----:B------:R-:W-:Y:S05]  /*0050*/  @P0 EXIT ;  /* 0x000000000000094d */ /* 0x000fea0003800000 */
[----:B------:R-:W-:-:S02]  /*0060*/  ULDC.64 UR4, c[0x0][0x118] ;  /* 0x0000460000047ab9 */ /* 0x000fc40000000a00 */
.L_x_375:
[----:B------:R-:W-:-:S04]  /*0070*/  IMAD.MOV.U32 R4, RZ, RZ, 0x4 ;  /* 0x00000004ff047424 */ /* 0x000fc800078e00ff */
[----:B0-----:R-:W-:-:S06]  /*0080*/  IMAD.WIDE.U32 R6, R3, R4, c[0x0][0x168] ;  /* 0x00005a0003067625 */ /* 0x001fcc00078e0004 */
[----:B------:R0:W2:Y:S01]  /*0090*/  LDG.E R6, [R6.64] ;  /* 0x0000000406067981 */ /* 0x0000a2000c1e1900 */
[----:B------:R-:W-:Y:S01]  /*00a0*/  MOV R5, 0x3bbb989d ;  /* 0x3bbb989d00057802 */ /* 0x000fe20000000f00 */
[----:B------:R-:W-:Y:S01]  /*00b0*/  IMAD.MOV.U32 R9, RZ, RZ, 0x437c0000 ;  /* 0x437c0000ff097424 */ /* 0x000fe200078e00ff */
[----:B------:R-:W-:Y:S01]  /*00c0*/  MOV R8, c[0x0][0x0] ;  /* 0x0000000000087a02 */ /* 0x000fe20000000f00 */
[----:B------:R-:W-:Y:S01]  /*00d0*/  BSSY B0, `(.L_x_372) ;  /* 0x0000019000007945 */ /* 0x000fe20003800000 */
[----:B0-----:R-:W-:Y:S01]  /*00e0*/  IMAD.MOV.U32 R7, RZ, RZ, R3 ;  /* 0x000000ffff077224 */ /* 0x001fe200078e0003 */
[----:B--2---:R-:W-:-:S04]  /*00f0*/  FFMA.SAT R0, -R6, R5, 0.5 ;  /* 0x3f00000006007423 */ /* 0x004fc80000002105 */
[----:B------:R-:W-:-:S04]  /*0100*/  FFMA.RM R0, R0, R9, 12582913 ;  /* 0x4b40000100007423 */ /* 0x000fc80000004009 */
[C---:B------:R-:W-:Y:S01]  /*0110*/  FADD R5, R0.reuse, -12583039 ;  /* 0xcb40007f00057421 */ /* 0x040fe20000000000 */
[----:B------:R-:W-:-:S03]  /*0120*/  IMAD.SHL.U32 R0, R0, 0x800000, RZ ;  /* 0x0080000000007824 */ /* 0x000fc600078e00ff */
[----:B------:R-:W-:-:S04]  /*0130*/  FFMA R5, -R6, 1.4426950216293334961, -R5 ;  /* 0x3fb8aa3b06057823 */ /* 0x000fc80000000905 */
[----:B------:R-:W-:-:S04]  /*0140*/  FFMA R2, -R6, 1.925963033500011079e-08, R5 ;  /* 0x32a5706006027823 */ /* 0x000fc80000000105 */
[----:B------:R-:W0:Y:S02]  /*0150*/  MUFU.EX2 R5, R2 ;  /* 0x0000000200057308 */ /* 0x000e240000000800 */
[----:B0-----:R-:W-:Y:S01]  /*0160*/  FFMA R10, R0, R5, 1 ;  /* 0x3f800000000a7423 */ /* 0x001fe20000000005 */
[----:B------:R-:W-:-:S04]  /*0170*/  IMAD.WIDE.U32 R4, R3, R4, c[0x0][0x160] ;  /* 0x0000580003047625 */ /* 0x000fc800078e0004 */
[----:B------:R-:W-:Y:S01]  /*0180*/  IADD3 R0, R10, 0x1800000, RZ ;  /* 0x018000000a007810 */ /* 0x000fe20007ffe0ff */
[----:B------:R-:W-:-:S03]  /*0190*/  IMAD R3, R8, c[0x0][0xc], R3 ;  /* 0x0000030008037a24 */ /* 0x000fc600078e0203 */
[----:B------:R-:W-:Y:S02]  /*01a0*/  LOP3.LUT R0, R0, 0x7f800000, RZ, 0xc0, !PT ;  /* 0x7f80000000007812 */ /* 0x000fe400078ec0ff */
[----:B------:R-:W-:Y:S02]  /*01b0*/  ISETP.GE.U32.AND P3, PT, R3, c[0x0][0x178], PT ;  /* 0x00005e0003007a0c */ /* 0x000fe40003f66070 */
[----:B------:R-:W-:-:S13]  /*01c0*/  ISETP.GT.U32.AND P0, PT, R0, 0x1ffffff, PT ;  /* 0x01ffffff0000780c */ /* 0x000fda0003f04070 */
[----:B------:R-:W-:Y:S05]  /*01d0*/  @P0 BRA `(.L_x_373) ;  /* 0x0000004000000947 */ /* 0x000fea0003800000 */
[----:B------:R-:W-:-:S02]  /*01e0*/  MOV R8, 0x200 ;  /* 0x0000020000087802 */ /* 0x000fc40000000f00 */
[----:B------:R-:W-:Y:S05]  /*01f0*/  CALL.REL.NOINC `($fused_gate_up_silu$__cuda_sm20_rcp_rn_f32_slowpath) ;  /* 0x000000f000007944 */ /* 0x000fea0003c00000 */
[----:B------:R-:W-:Y:S01]  /*0200*/  IMAD.MOV.U32 R9, RZ, RZ, R0 ;  /* 0x000000ffff097224 */ /* 0x000fe200078e0000 */
[----:B------:R-:W-:Y:S05]  /*0210*/  BRA `(.L_x_374) ;  /* 0x0000004000007947 */ /* 0x000fea0003800000 */
.L_x_373:
[----:B------:R-:W0:Y:S02]  /*0220*/  MUFU.RCP R9, R10 ;  /* 0x0000000a00097308 */ /* 0x000e240000001000 */
[----:B0-----:R-:W-:-:S04]  /*0230*/  FFMA R0, R10, R9, -1 ;  /* 0xbf8000000a007423 */ /* 0x001fc80000000009 */
[----:B------:R-:W-:-:S04]  /*0240*/  FADD.FTZ R0, -R0, -RZ ;  /* 0x800000ff00007221 */ /* 0x000fc80000010100 */
[----:B------:R-:W-:-:S02]  /*0250*/  FFMA R9, R9, R0, R9 ;  /* 0x0000000009097223 */ /* 0x000fc40000000009 */
.L_x_374:
[----:B------:R-:W-:Y:S05]  /*0260*/  BSYNC B0 ;  /* 0x0000000000007941 */ /* 0x000fea0003800000 */
.L_x_372:
[----:B------:R-:W2:Y:S01]  /*0270*/  LDG.E R4, [R4.64] ;  /* 0x0000000404047981 */ /* 0x000ea2000c1e1900 */
[----:B------:R-:W-:Y:S01]  /*0280*/  FMUL R9, R6, R9 ;  /* 0x0000000906097220 */ /* 0x000fe20000400000 */
[----:B------:R-:W-:-:S05]  /*0290*/  MOV R6, 0x4 ;  /* 0x0000000400067802 */ /* 0x000fca0000000f00 */
[----:B------:R-:W-:Y:S01]  /*02a0*/  IMAD.WIDE.U32 R6, R7, R6, c[0x0][0x170] ;  /* 0x00005c0007067625 */ /* 0x000fe200078e0006 */
[----:B--2---:R-:W-:-:S05]  /*02b0*/  FMUL R9, R9, R4 ;  /* 0x0000000409097220 */ /* 0x004fca0000400000 */
[----:B------:R0:W-:Y:S01]  /*02c0*/  STG.E [R6.64], R9 ;  /* 0x0000000906007986 */ /* 0x0001e2000c101904 */
[----:B------:R-:W-:Y:S05]  /*02d0*/  @!P3 BRA `(.L_x_375) ;  /* 0xfffffd900000b947 */ /* 0x000fea000383ffff */
[----:B------:R-:W-:Y:S05]  /*02e0*/  EXIT ;  /* 0x000000000000794d */ /* 0x000fea0003800000 */
        .weak           $fused_gate_up_silu$__cuda_sm20_rcp_rn_f32_slowpath
        .type           $fused_gate_up_silu$__cuda_sm20_rcp_rn_f32_slowpath,@function
        .size           $fused_gate_up_silu$__cuda_sm20_rcp_rn_f32_slowpath,(.L_x_470 - $fused_gate_up_silu$__cuda_sm20_rcp_rn_f32_slowpath)
$fused_gate_up_silu$__cuda_sm20_rcp_rn_f32_slowpath:
[----:B------:R-:W-:Y:S01]  /*02f0*/  IMAD.SHL.U32 R0, R10, 0x2, RZ ;  /* 0x000000020a007824 */ /* 0x000fe200078e00ff */
[----:B------:R-:W-:Y:S04]  /*0300*/  BSSY B1, `(.L_x_376) ;  /* 0x0000031000017945 */ /* 0x000fe80003800000 */
[----:B------:R-:W-:Y:S01]  /*0310*/  SHF.R.U32.HI R13, RZ, 0x18, R0 ;  /* 0x00000018ff0d7819 */ /* 0x000fe20000011600 */
[----:B------:R-:W-:-:S03]  /*0320*/  IMAD.MOV.U32 R0, RZ, RZ, R10 ;  /* 0x000000ffff007224 */ /* 0x000fc600078e000a */
[----:B------:R-:W-:-:S13]  /*0330*/  ISETP.NE.U32.AND P0, PT, R13, RZ, PT ;  /* 0x000000ff0d00720c */ /* 0x000fda0003f05070 */
[----:B------:R-:W-:Y:S05]  /*0340*/  @P0 BRA `(.L_x_377) ;  /* 0x000000a000000947 */ /* 0x000fea0003800000 */
[----:B------:R-:W-:-:S04]  /*0350*/  SHF.L.U32 R2, R0, 0x1, RZ ;  /* 0x0000000100027819 */ /* 0x000fc800000006ff */
        /* <DEDUP_REMOVED lines=9> */
.L_x_377:
[----:B------:R-:W-:-:S04]  /*03f0*/  IADD3 R15, R13, -0xfd, RZ ;  /* 0xffffff030d0f7810 */ /* 0x000fc80007ffe0ff */
[----:B------:R-:W-:-:S13]  /*0400*/  ISETP.GT.U32.AND P0, PT, R15, 0x1, PT ;  /* 0x000000010f00780c */ /* 0x000fda0003f04070 */
[----:B------:R-:W-:Y:S05]  /*0410*/  @P0 BRA `(.L_x_379) ;  /* 0x000001e000000947 */ /* 0x000fea0003800000 */
[----:B------:R-:W-:Y:S01]  /*0420*/  LOP3.LUT R14, R0, 0x7fffff, RZ, 0xc0, !PT ;  /* 0x007fffff000e7812 */ /* 0x000fe200078ec0ff */
[----:B------:R-:W-:-:S03]  /*0430*/  IMAD.MOV.U32 R12, RZ, RZ, 0x3 ;  /* 0x00000003ff0c7424 */ /* 0x000fc600078e00ff */
        /* <DEDUP_REMOVED lines=11> */
[----:B------:R-:W-:Y:S02]  /*04f0*/  LOP3.LUT R12, R12, R9, RZ, 0xc0, !PT ;  /* 0x000000090c0c7212 */ /* 0x000fe400078ec0ff */
[----:B------:R-:W-:-:S02]  /*0500*/  IADD3 R10, -R10, RZ, RZ ;  /* 0x000000ff0a0a7210 */ /* 0x000fc40007ffe1ff */
[-C--:B------:R-:W-:Y:S02]  /*0510*/  SHF.R.U32.HI R12, RZ, R15.reuse, R12 ;  /* 0x0000000fff0c7219 */ /* 0x080fe4000001160c */
        /* <DEDUP_REMOVED lines=10> */
[----:B------:R-:W-:-:S04]  /*05c0*/  @!P0 IADD3 R9, R9, 0x1, RZ ;  /* 0x0000000109098810 */ /* 0x000fc80007ffe0ff */
[----:B------:R-:W-:-:S04]  /*05d0*/  @!P1 SHF.L.U32 R9, R9, 0x1, RZ ;  /* 0x0000000109099819 */ /* 0x000fc800000006ff */
[----:B------:R-:W-:Y:S01]  /*05e0*/  LOP3.LUT R9, R9, 0x80000000, R0, 0xf8, !PT ;  /* 0x8000000009097812 */ /* 0x000fe200078ef800 */
[----:B------:R-:W-:Y:S05]  /*05f0*/  BRA `(.L_x_378) ;  /* 0x0000001000007947 */ /* 0x000fea0003800000 */
.L_x_379:
[----:B------:R0:W1:Y:S02]  /*0600*/  MUFU.RCP R9, R0 ;  /* 0x0000000000097308 */ /* 0x0000640000001000 */
.L_x_378:
[----:B------:R-:W-:Y:S05]  /*0610*/  BSYNC B1 ;  /* 0x0000000000017941 */ /* 0x000fea0003800000 */
.L_x_376:
[----:B01----:R-:W-:Y:S01]  /*0620*/  IMAD.MOV.U32 R0, RZ, RZ, R9 ;  /* 0x000000ffff007224 */ /* 0x003fe200078e0009 */
[----:B------:R-:W-:-:S04]  /*0630*/  MOV R9, 0x0 ;  /* 0x0000000000097802 */ /* 0x000fc80000000f00 */
[----:B------:R-:W-:Y:S05]  /*0640*/  RET.REL.NODEC R8 `(fused_gate_up_silu) ;  /* 0xfffff9b008007950 */ /* 0x000fea0003c3ffff */
.L_x_380:
        /* <DEDUP_REMOVED lines=11> */
.L_x_470:


//--------------------- .text.silu                --------------------------
	.section	.text.silu,"ax",@progbits
	.sectioninfo	@"SHI_REGISTERS=16"
	.align	128
        .global         silu
        .type           silu,@function
        .size           silu,(.L_x_471 - silu)
        .other          silu,@"STO_CUDA_ENTRY STV_DEFAULT"
silu:
.text.silu:
[----:B------:R-:W-:-:S02]  /*0000*/  IMAD.MOV.U32 R1, RZ, RZ, c[0x0][0x28] ;  /* 0x00000a00ff017624 */ /* 0x000fc400078e00ff */
[----:B------:R-:W0:Y:S04]  /*0010*/  S2R R3, SR_CTAID.X ;  /* 0x0000000000037919 */ /* 0x000e280000002500 */
[----:B------:R-:W0:Y:S02]  /*0020*/  S2R R0, SR_TID.X ;  /* 0x0000000000007919 */ /* 0x000e240000002100 */
[----:B0-----:R-:W-:-:S05]  /*0030*/  IMAD R3, R3, c[0x0][0x0], R0 ;  /* 0x0000000003037a24 */ /* 0x001fca00078e0200 */
[----:B------:R-:W-:-:S13]  /*0040*/  ISETP.GE.U32.AND P0, PT, R3, c[0x0][0x170], PT ;  /* 0x00005c0003007a0c */ /* 0x000fda0003f06070 */
[----:B------:R-:W-:Y:S05]  /*0050*/  @P0 EXIT ;  /* 0x000000000000094d */ /* 0x000fea0003800000 */
[----:B------:R-:W-:-:S02]  /*0060*/  ULDC.64 UR4, c[0x0][0x118] ;  /* 0x0000460000047ab9 */ /* 0x000fc40000000a00 */
.L_x_384:
[----:B0-----:R-:W-:-:S04]  /*0070*/  IMAD.MOV.U32 R4, RZ, RZ, 0x4 ;  /* 0x00000004ff047424 */ /* 0x001fc800078e00ff */
[----:B------:R-:W-:-:S06]  /*0080*/  IMAD.WIDE.U32 R4, R3, R4, c[0x0][0x160] ;  /* 0x0000580003047625 */ /* 0x000fcc00078e0004 */
[----:B------:R0:W2:Y:S01]  /*0090*/  LDG.E R4, [R4.64] ;  /* 0x0000000404047981 */ /* 0x0000a2000c1e1900 */
[----:B------:R-:W-:Y:S01]  /*00a0*/  MOV R7, 0x3bbb989d ;  /* 0x3bbb989d00077802 */ /* 0x000fe20000000f00 */
[----:B------:R-:W-:Y:S01]  /*00b0*/  IMAD.MOV.U32 R9, RZ, RZ, 0x437c0000 ;  /* 0x437c0000ff097424 */ /* 0x000fe200078e00ff */
[----:B------:R-:W-:Y:S01]  /*00c0*/  MOV R2, c[0x0][0x0] ;  /* 0x0000000000027a02 */ /* 0x000fe20000000f00 */
[----:B------:R-:W-:Y:S01]  /*00d0*/  BSSY B0, `(.L_x_381) ;  /* 0x0000018000007945 */ /* 0x000fe20003800000 */
[----:B0-----:R-:W-:-:S03]  /*00e0*/  IMAD.MOV.U32 R5, RZ, RZ, R3 ;  /* 0x000000ffff057224 */ /* 0x001fc600078e0003 */
[----:B------:R-:W-:-:S05]  /*00f0*/  IMAD R3, R2, c[0x0][0xc], R3 ;  /* 0x0000030002037a24 */ /* 0x000fca00078e0203 */
[----:B------:R-:W-:Y:S01]  /*0100*/  ISETP.GE.U32.AND P3, PT, R3, c[0x0][0x170], PT ;  /* 0x00005c0003007a0c */ /* 0x000fe20003f66070 */
[----:B--2---:R-:W-:-:S04]  /*0110*/  FFMA.SAT R0, -R4, R7, 0.5 ;  /* 0x3f00000004007423 */ /* 0x004fc80000002107 */
[----:B------:R-:W-:-:S04]  /*0120*/  FFMA.RM R0, R0, R9, 12582913 ;  /* 0x4b40000100007423 */ /* 0x000fc80000004009 */
[C---:B------:R-:W-:Y:S01]  /*0130*/  FADD R7, R0.reuse, -12583039 ;  /* 0xcb40007f00077421 */ /* 0x040fe20000000000 */
[----:B------:R-:W-:-:S03]  /*0140*/  IMAD.SHL.U32 R0, R0, 0x800000, RZ ;  /* 0x0080000000007824 */ /* 0x000fc600078e00ff */
[----:B------:R-:W-:-:S04]  /*0150*/  FFMA R7, -R4, 1.4426950216293334961, -R7 ;  /* 0x3fb8aa3b04077823 */ /* 0x000fc80000000907 */
[----:B------:R-:W-:-:S06]  /*0160*/  FFMA R7, -R4, 1.925963033500011079e-08, R7 ;  /* 0x32a5706004077823 */ /* 0x000fcc0000000107 */
[----:B------:R-:W0:Y:S02]  /*0170*/  MUFU.EX2 R7, R7 ;  /* 0x0000000700077308 */ /* 0x000e240000000800 */
[----:B0-----:R-:W-:-:S05]  /*0180*/  FFMA R6, R0, R7, 1 ;  /* 0x3f80000000067423 */ /* 0x001fca0000000007 */
[----:B------:R-:W-:-:S04]  /*0190*/  IADD3 R0, R6, 0x1800000, RZ ;  /* 0x0180000006007810 */ /* 0x000fc80007ffe0ff */
[----:B------:R-:W-:-:S04]  /*01a0*/  LOP3.LUT R0, R0, 0x7f800000, RZ, 0xc0, !PT ;  /* 0x7f80000000007812 */ /* 0x000fc800078ec0ff */
[----:B------:R-:W-:-:S13]  /*01b0*/  ISETP.GT.U32.AND P0, PT, R0, 0x1ffffff, PT ;  /* 0x01ffffff0000780c */ /* 0x000fda0003f04070 */
[----:B------:R-:W-:Y:S05]  /*01c0*/  @P0 BRA `(.L_x_382) ;  /* 0x0000004000000947 */ /* 0x000fea0003800000 */
[----:B------:R-:W-:-:S02]  /*01d0*/  MOV R10, 0x1f0 ;  /* 0x000001f0000a7802 */ /* 0x000fc40000000f00 */
[----:B------:R-:W-:Y:S05]  /*01e0*/  CALL.REL.NOINC `($silu$__cuda_sm20_rcp_rn_f32_slowpath) ;  /* 0x000000d000007944 */ /* 0x000fea0003c00000 */
[----:B------:R-:W-:Y:S01]  /*01f0*/  IMAD.MOV.U32 R7, RZ, RZ, R0 ;  /* 0x000000ffff077224 */ /* 0x000fe200078e0000 */
[----:B------:R-:W-:Y:S05]  /*0200*/  BRA `(.L_x_383) ;  /* 0x0000004000007947 */ /* 0x000fea0003800000 */
.L_x_382:
[----:B------:R-:W0:Y:S02]  /*0210*/  MUFU.RCP R7, R6 ;  /* 0x0000000600077308 */ /* 0x000e240000001000 */
[----:B0-----:R-:W-:-:S04]  /*0220*/  FFMA R0, R6, R7, -1 ;  /* 0xbf80000006007423 */ /* 0x001fc80000000007 */
[----:B------:R-:W-:-:S04]  /*0230*/  FADD.FTZ R0, -R0, -RZ ;  /* 0x800000ff00007221 */ /* 0x000fc80000010100 */
[----:B------:R-:W-:-:S02]  /*0240*/  FFMA R7, R7, R0, R7 ;  /* 0x0000000007077223 */ /* 0x000fc40000000007 */
.L_x_383:
[----:B------:R-:W-:Y:S05]  /*0250*/  BSYNC B0 ;  /* 0x0000000000007941 */ /* 0x000fea0003800000 */
.L_x_381:
[----:B------:R-:W-:Y:S01]  /*0260*/  MOV R0, 0x4 ;  /* 0x0000000400007802 */ /* 0x000fe20000000f00 */
[----:B------:R-:W-:-:S04]  /*0270*/  FMUL R7, R4, R7 ;  /* 0x0000000704077220 */ /* 0x000fc80000400000 */
[----:B------:R-:W-:-:S05]  /*0280*/  IMAD.WIDE.U32 R4, R5, R0, c[0x0][0x168] ;  /* 0x00005a0005047625 */ /* 0x000fca00078e0000 */
[----:B------:R0:W-:Y:S01]  /*0290*/  STG.E [R4.64], R7 ;  /* 0x0000000704007986 */ /* 0x0001e2000c101904 */
[----:B------:R-:W-:Y:S05]  /*02a0*/  @!P3 BRA `(.L_x_384) ;  /* 0xfffffdc00000b947 */ /* 0x000fea000383ffff */
[----:B------:R-:W-:Y:S05]  /*02b0*/  EXIT ;  /* 0x000000000000794d */ /* 0x000fea0003800000 */
        .weak           $silu$__cuda_sm20_rcp_rn_f32_slowpath
        .type           $silu$__cuda_sm20_rcp_rn_f32_slowpath,@function
        .size           $silu$__cuda_sm20_rcp_rn_f32_slowpath,(.L_x_471 - $silu$__cuda_sm20_rcp_rn_f32_slowpath)
$silu$__cuda_sm20_rcp_rn_f32_slowpath:
        /* <DEDUP_REMOVED lines=16> */
.L_x_386:
        /* <DEDUP_REMOVED lines=21> */
[----:B------:R-:W-:Y:S02]  /*0510*/  LOP3.LUT P2, RZ, R9, 0x2, RZ, 0xc0, !PT ;  /* 0x0000000209ff7812 */ /* 0x000fe4000784c0ff */
[----:B------:R-:W-:Y:S02]  /*0520*/  IADD3 R7, R11, -0xfc, RZ ;  /* 0xffffff040b077810 */ /* 0x000fe40007ffe0ff */
[----:B------:R-:W-:Y:S02]  /*0530*/  PLOP3.LUT P0, PT, P0, P1, P2, 0xe0, 0x0 ;  /* 0x000000000000781c */ /* 0x000fe40000703c20 */
[----:B------:R-:W-:-:S02]  /*0540*/  ISETP.NE.U32.AND P1, PT, R13, RZ, PT ;  /* 0x000000ff0d00720c */ /* 0x000fc40003f25070 */
[----:B------:R-:W-:Y:S02]  /*0550*/  SEL R2, RZ, 0x1, !P0 ;  /* 0x00000001ff027807 */ /* 0x000fe40004000000 */
[----:B------:R-:W-:Y:S02]  /*0560*/  SHF.R.U32.HI R7, RZ, R7, R6 ;  /* 0x00000007ff077219 */ /* 0x000fe40000011606 */
[----:B------:R-:W-:-:S04]  /*0570*/  IADD3 R2, -R2, RZ, RZ ;  /* 0x000000ff02027210 */ /* 0x000fc80007ffe1ff */
[----:B------:R-:W-:-:S13]  /*0580*/  ISETP.GE.AND P0, PT, R2, RZ, PT ;  /* 0x000000ff0200720c */ /* 0x000fda0003f06270 */
[----:B------:R-:W-:-:S05]  /*0590*/  @!P0 IADD3 R7, R7, 0x1, RZ ;  /* 0x0000000107078810 */ /* 0x000fca0007ffe0ff */
[----:B------:R-:W-:-:S05]  /*05a0*/  @!P1 IMAD.SHL.U32 R7, R7, 0x2, RZ ;  /* 0x0000000207079824 */ /* 0x000fca00078e00ff */
[----:B------:R-:W-:Y:S01]  /*05b0*/  LOP3.LUT R6, R7, 0x80000000, R0, 0xf8, !PT ;  /* 0x8000000007067812 */ /* 0x000fe200078ef800 */
[----:B------:R-:W-:Y:S05]  /*05c0*/  BRA `(.L_x_387) ;  /* 0x0000001000007947 */ /* 0x000fea0003800000 */
.L_x_388:
[----:B------:R0:W1:Y:S02]  /*05d0*/  MUFU.RCP R6, R0 ;  /* 0x0000000000067308 */ /* 0x0000640000001000 */
.L_x_387:
[----:B------:R-:W-:Y:S05]  /*05e0*/  BSYNC B1 ;  /* 0x0000000000017941 */ /* 0x000fea0003800000 */
.L_x_385:
[----:B01----:R-:W-:Y:S01]  /*05f0*/  MOV R0, R6 ;  /* 0x0000000600007202 */ /* 0x003fe20000000f00 */
[----:B------:R-:W-:Y:S01]  /*0600*/  IMAD.MOV.U32 R6, RZ, RZ, R10 ;  /* 0x000000ffff067224 */ /* 0x000fe200078e000a */
[----:B------:R-:W-:-:S04]  /*0610*/  MOV R7, 0x0 ;  /* 0x0000000000077802 */ /* 0x000fc80000000f00 */
[----:B------:R-:W-:Y:S05]  /*0620*/  RET.REL.NODEC R6 `(silu) ;  /* 0xfffff9d006007950 */ /* 0x000fea0003c3ffff */
.L_x_389:
        /* <DEDUP_REMOVED lines=13> */
.L_x_471:


//--------------------- .text.rms_norm            --------------------------
	.section	.text.rms_norm,"ax",@progbits
	.sectioninfo	@"SHI_REGISTERS=39"
	.align	128
        .global         rms_norm
        .type           rms_norm,@function
        .size           rms_norm,(.L_x_472 - rms_norm)
        .other          rms_norm,@"STO_CUDA_ENTRY STV_DEFAULT"
rms_norm:
.text.rms_norm:
[----:B------:R-:W-:-:S02]  /*0000*/  IMAD.MOV.U32 R1, RZ, RZ, c[0x0][0x28] ;  /* 0x00000a00ff017624 */ /* 0x000fc400078e00ff */
[----:B------:R-:W0:Y:S04]  /*0010*/  S2R R2, SR_CTAID.X ;  /* 0x0000000000027919 */ /* 0x000e280000002500 */
[----:B------:R-:W0:Y:S02]  /*0020*/  S2R R3, SR_TID.X ;  /* 0x0000000000037919 */ /* 0x000e240000002100 */
[----:B0-----:R-:W-:-:S05]  /*0030*/  IMAD R2, R2, c[0x0][0x0], R3 ;  /* 0x0000000002027a24 */ /* 0x001fca00078e0203 */
[----:B------:R-:W-:-:S04]  /*0040*/  ISETP.GE.U32.AND P0, PT, R2, c[0x0][0x184], PT ;  /* 0x0000610002007a0c */ /* 0x000fc80003f06070 */
[----:B------:R-:W-:-:S13]  /*0050*/  ISETP.EQ.OR P0, PT, RZ, c[0x0][0x178], P0 ;  /* 0x00005e00ff007a0c */ /* 0x000fda0000702670 */
[----:B------:R-:W-:Y:S05]  /*0060*/  @P0 EXIT ;  /* 0x000000000000094d */ /* 0x000fea0003800000 */
[----:B------:R-:W-:Y:S01]  /*0070*/  IMAD.MOV.U32 R4, RZ, RZ, c[0x0][0x178] ;  /* 0x00005e00ff047624 */ /* 0x000fe200078e00ff */
[----:B------:R-:W-:Y:S01]  /*0080*/  UMOV UR4, URZ ;  /* 0x0000003f00047c82 */ /* 0x000fe20008000000 */
[----:B------:R-:W-:Y:S01]  /*0090*/  IMAD R2, R2, c[0x0][0x17c], RZ ;  /* 0x00005f0002027a24 */ /* 0x000fe200078e02ff */
[----:B------:R-:W-:Y:S01]  /*00a0*/  ULDC.64 UR6, c[0x0][0x118] ;  /* 0x0000460000067ab9 */ /* 0x000fe20000000a00 */
[----:B------:R-:W-:Y:S01]  /*00b0*/  IMAD.MOV.U32 R3, RZ, RZ, RZ ;  /* 0x000000ffff037224 */ /* 0x000fe200078e00ff */
[C---:B------:R-:W-:Y:S02]  /*00c0*/  IADD3 R0, R4.reuse, -0x1, RZ ;  /* 0xffffffff04007810 */ /* 0x040fe40007ffe0ff */
[----:B------:R-:W-:Y:S02]  /*00d0*/  LOP3.LUT R4, R4, 0x3, RZ, 0xc0, !PT ;  /* 0x0000000304047812 */ /* 0x000fe400078ec0ff */
        /* <DEDUP_REMOVED lines=9> */
.L_x_393:
[----:B------:R-:W-:Y:S01]  /*0170*/  IADD3 R5, P1, R2, UR4, RZ ;  /* 0x0000000402057c10 */ /* 0x000fe2000ff3e0ff */
[----:B------:R-:W-:-:S04]  /*0180*/  UIADD3 UR5, UR4, 0x4, URZ ;  /* 0x0000000404057890 */ /* 0x000fc8000fffe03f */
[----:B------:R-:W-:Y:S01]  /*0190*/  IMAD.X R8, RZ, RZ, RZ, P1 ;  /* 0x000000ffff087224 */ /* 0x000fe200008e06ff */
[----:B------:R-:W-:-:S04]  /*01a0*/  LEA R6, P1, R5, c[0x0][0x160], 0x2 ;  /* 0x0000580005067a11 */ /* 0x000fc800078210ff */
[----:B------:R-:W-:Y:S02]  /*01b0*/  LEA.HI.X R7, R5, c[0x0][0x164], R8, 0x2, P1 ;  /* 0x0000590005077a11 */ /* 0x000fe400008f1408 */
[----:B------:R-:W-:-:S03]  /*01c0*/  IADD3 R5, P1, R2, UR5, RZ ;  /* 0x0000000502057c10 */ /* 0x000fc6000ff3e0ff */
[----:B------:R0:W2:Y:S02]  /*01d0*/  LDG.E R12, [R6.64] ;  /* 0x00000006060c7981 */ /* 0x0000a4000c1e1900 */
[----:B------:R-:W-:Y:S02]  /*01e0*/  IMAD.X R8, RZ, RZ, RZ, P1 ;  /* 0x000000ffff087224 */ /* 0x000fe400008e06ff */
[----:B------:R0:W3:Y:S01]  /*01f0*/  LDG.E R14, [R6.64+0x4] ;  /* 0x00000406060e7981 */ /* 0x0000e2000c1e1900 */
[----:B------:R-:W-:-:S03]  /*0200*/  LEA R10, P1, R5, c[0x0][0x160], 0x2 ;  /* 0x00005800050a7a11 */ /* 0x000fc600078210ff */
[----:B------:R0:W4:Y:S01]  /*0210*/  LDG.E R16, [R6.64+0x8] ;  /* 0x0000080606107981 */ /* 0x000122000c1e1900 */
[----:B------:R-:W-:Y:S01]  /*0220*/  LEA.HI.X R11, R5, c[0x0][0x164], R8, 0x2, P1 ;  /* 0x00005900050b7a11 */ /* 0x000fe200008f1408 */
[----:B------:R-:W-:Y:S02]  /*0230*/  UIADD3 UR5, UR4, 0x8, URZ ;  /* 0x0000000804057890 */ /* 0x000fe4000fffe03f */
[----:B------:R0:W5:Y:S04]  /*0240*/  LDG.E R18, [R6.64+0xc] ;  /* 0x00000c0606127981 */ /* 0x000168000c1e1900 */
[----:B------:R1:W5:Y:S01]  /*0250*/  LDG.E R20, [R10.64] ;  /* 0x000000060a147981 */ /* 0x000362000c1e1900 */
[----:B------:R-:W-:-:S03]  /*0260*/  IADD3 R5, P1, R2, UR5, RZ ;  /* 0x0000000502057c10 */ /* 0x000fc6000ff3e0ff */
[----:B------:R1:W5:Y:S02]  /*0270*/  LDG.E R22, [R10.64+0x4] ;  /* 0x000004060a167981 */ /* 0x000364000c1e1900 */
[----:B------:R-:W-:Y:S01]  /*0280*/  IMAD.X R26, RZ, RZ, RZ, P1 ;  /* 0x000000ffff1a7224 */ /* 0x000fe200008e06ff */
[C---:B------:R-:W-:Y:S01]  /*0290*/  LEA R8, P1, R5.reuse, c[0x0][0x160], 0x2 ;  /* 0x0000580005087a11 */ /* 0x040fe200078210ff */
[----:B------:R1:W5:Y:S01]  /*02a0*/  LDG.E R24, [R10.64+0x8] ;  /* 0x000008060a187981 */ /* 0x000362000c1e1900 */
[----:B------:R-:W-:Y:S02]  /*02b0*/  UIADD3 UR5, UR4, 0xc, URZ ;  /* 0x0000000c04057890 */ /* 0x000fe4000fffe03f */
[----:B------:R-:W-:Y:S02]  /*02c0*/  LEA.HI.X R9, R5, c[0x0][0x164], R26, 0x2, P1 ;  /* 0x0000590005097a11 */ /* 0x000fe400008f141a */
[----:B------:R1:W5:Y:S02]  /*02d0*/  LDG.E R26, [R10.64+0xc] ;  /* 0x00000c060a1a7981 */ /* 0x000364000c1e1900 */
[----:B------:R-:W-:-:S02]  /*02e0*/  IADD3 R5, P1, R2, UR5, RZ ;  /* 0x0000000502057c10 */ /* 0x000fc4000ff3e0ff */
[----:B------:R-:W5:Y:S04]  /*02f0*/  LDG.E R28, [R8.64] ;  /* 0x00000006081c7981 */ /* 0x000f68000c1e1900 */
[----:B------:R-:W5:Y:S01]  /*0300*/  LDG.E R30, [R8.64+0x4] ;  /* 0x00000406081e7981 */ /* 0x000f62000c1e1900 */
[----:B------:R-:W-:Y:S01]  /*0310*/  IMAD.X R34, RZ, RZ, RZ, P1 ;  /* 0x000000ffff227224 */ /* 0x000fe200008e06ff */
[C---:B0-----:R-:W-:Y:S02]  /*0320*/  LEA R6, P1, R5.reuse, c[0x0][0x160], 0x2 ;  /* 0x0000580005067a11 */ /* 0x041fe400078210ff */
[----:B------:R-:W5:Y:S02]  /*0330*/  LDG.E R32, [R8.64+0x8] ;  /* 0x0000080608207981 */ /* 0x000f64000c1e1900 */
[----:B------:R-:W-:-:S02]  /*0340*/  LEA.HI.X R7, R5, c[0x0][0x164], R34, 0x2, P1 ;  /* 0x0000590005077a11 */ /* 0x000fc400008f1422 */
[----:B------:R-:W5:Y:S04]  /*0350*/  LDG.E R34, [R8.64+0xc] ;  /* 0x00000c0608227981 */ /* 0x000f68000c1e1900 */
[----:B------:R-:W5:Y:S04]  /*0360*/  LDG.E R36, [R6.64] ;  /* 0x0000000606247981 */ /* 0x000f68000c1e1900 */
[----:B------:R-:W5:Y:S04]  /*0370*/  LDG.E R5, [R6.64+0x4] ;  /* 0x0000040606057981 */ /* 0x000f68000c1e1900 */
[----:B-1----:R-:W5:Y:S04]  /*0380*/  LDG.E R10, [R6.64+0x8] ;  /* 0x00000806060a7981 */ /* 0x002f68000c1e1900 */
[----:B------:R-:W5:Y:S01]  /*0390*/  LDG.E R11, [R6.64+0xc] ;  /* 0x00000c06060b7981 */ /* 0x000f62000c1e1900 */
[----:B------:R-:W-:Y:S01]  /*03a0*/  IADD3 R0, R0, -0x10, RZ ;  /* 0xfffffff000007810 */ /* 0x000fe20007ffe0ff */
[----:B------:R-:W-:-:S03]  /*03b0*/  UIADD3 UR4, UR4, 0x10, URZ ;  /* 0x0000001004047890 */ /* 0x000fc6000fffe03f */
[----:B------:R-:W-:Y:S01]  /*03c0*/  ISETP.GT.AND P1, PT, R0, 0xc, PT ;  /* 0x0000000c0000780c */ /* 0x000fe20003f24270 */
[----:B--2---:R-:W-:-:S04]  /*03d0*/  FFMA R3, R12, R12, R3 ;  /* 0x0000000c0c037223 */ /* 0x004fc80000000003 */
[----:B---3--:R-:W-:-:S04]  /*03e0*/  FFMA R3, R14, R14, R3 ;  /* 0x0000000e0e037223 */ /* 0x008fc80000000003 */
[----:B----4-:R-:W-:-:S04]  /*03f0*/  FFMA R3, R16, R16, R3 ;  /* 0x0000001010037223 */ /* 0x010fc80000000003 */
[----:B-----5:R-:W-:-:S04]  /*0400*/  FFMA R3, R18, R18, R3 ;  /* 0x0000001212037223 */ /* 0x020fc80000000003 */
[----:B------:R-:W-:-:S04]  /*0410*/  FFMA R3, R20, R20, R3 ;  /* 0x0000001414037223 */ /* 0x000fc80000000003 */
        /* <DEDUP_REMOVED lines=10> */
[----:B------:R-:W-:Y:S01]  /*04c0*/  FFMA R3, R11, R11, R3 ;  /* 0x0000000b0b037223 */ /* 0x000fe20000000003 */
[----:B------:R-:W-:Y:S05]  /*04d0*/  @P1 BRA `(.L_x_393) ;  /* 0xfffffc9000001947 */ /* 0x000fea000383ffff */
.L_x_392:
[----:B------:R-:W-:-:S13]  /*04e0*/  ISETP.GT.AND P1, PT, R0, 0x4, PT ;  /* 0x000000040000780c */ /* 0x000fda0003f24270 */
[----:B------:R-:W-:Y:S05]  /*04f0*/  @!P1 BRA `(.L_x_394) ;  /* 0x000001c000009947 */ /* 0x000fea0003800000 */
[----:B------:R-:W-:Y:S01]  /*0500*/  IADD3 R5, P0, R2, UR4, RZ ;  /* 0x0000000402057c10 */ /* 0x000fe2000ff1e0ff */
[----:B------:R-:W-:-:S04]  /*0510*/  UIADD3 UR5, UR4, 0x4, URZ ;  /* 0x0000000404057890 */ /* 0x000fc8000fffe03f */
[----:B------:R-:W-:Y:S01]  /*0520*/  IMAD.X R8, RZ, RZ, RZ, P0 ;  /* 0x000000ffff087224 */ /* 0x000fe200000e06ff */
[----:B------:R-:W-:-:S04]  /*0530*/  LEA R6, P0, R5, c[0x0][0x160], 0x2 ;  /* 0x0000580005067a11 */ /* 0x000fc800078010ff */
[----:B------:R-:W-:Y:S02]  /*0540*/  LEA.HI.X R7, R5, c[0x0][0x164], R8, 0x2, P0 ;  /* 0x0000590005077a11 */ /* 0x000fe400000f1408 */
[----:B------:R-:W-:-:S03]  /*0550*/  IADD3 R5, P0, R2, UR5, RZ ;  /* 0x0000000502057c10 */ /* 0x000fc6000ff1e0ff */
[----:B------:R-:W2:Y:S02]  /*0560*/  LDG.E R10, [R6.64] ;  /* 0x00000006060a7981 */ /* 0x000ea4000c1e1900 */
[----:B------:R-:W-:Y:S02]  /*0570*/  IMAD.X R16, RZ, RZ, RZ, P0 ;  /* 0x000000ffff107224 */ /* 0x000fe400000e06ff */
[----:B------:R-:W3:Y:S01]  /*0580*/  LDG.E R12, [R6.64+0x4] ;  /* 0x00000406060c7981 */ /* 0x000ee2000c1e1900 */
[----:B------:R-:W-:-:S03]  /*0590*/  LEA R8, P0, R5, c[0x0][0x160], 0x2 ;  /* 0x0000580005087a11 */ /* 0x000fc600078010ff */
[----:B------:R-:W4:Y:S01]  /*05a0*/  LDG.E R14, [R6.64+0x8] ;  /* 0x00000806060e7981 */ /* 0x000f22000c1e1900 */
[----:B------:R-:W-:-:S03]  /*05b0*/  LEA.HI.X R9, R5, c[0x0][0x164], R16, 0x2, P0 ;  /* 0x0000590005097a11 */ /* 0x000fc600000f1410 */
[----:B------:R-:W5:Y:S04]  /*05c0*/  LDG.E R16, [R6.64+0xc] ;  /* 0x00000c0606107981 */ /* 0x000f68000c1e1900 */
[----:B------:R-:W5:Y:S04]  /*05d0*/  LDG.E R18, [R8.64] ;  /* 0x0000000608127981 */ /* 0x000f68000c1e1900 */
[----:B------:R-:W5:Y:S04]  /*05e0*/  LDG.E R20, [R8.64+0x4] ;  /* 0x0000040608147981 */ /* 0x000f68000c1e1900 */
[----:B------:R-:W5:Y:S04]  /*05f0*/  LDG.E R22, [R8.64+0x8] ;  /* 0x0000080608167981 */ /* 0x000f68000c1e1900 */
[----:B------:R-:W5:Y:S01]  /*0600*/  LDG.E R24, [R8.64+0xc] ;  /* 0x00000c0608187981 */ /* 0x000f62000c1e1900 */
[----:B------:R-:W-:Y:S01]  /*0610*/  PLOP3.LUT P0, PT, PT, PT, PT, 0x8, 0x0 ;  /* 0x000000000000781c */ /* 0x000fe20003f0e170 */
[----:B------:R-:W-:Y:S01]  /*0620*/  UIADD3 UR4, UR4, 0x8, URZ ;  /* 0x0000000804047890 */ /* 0x000fe2000fffe03f */
[----:B------:R-:W-:Y:S01]  /*0630*/  IADD3 R0, R0, -0x8, RZ ;  /* 0xfffffff800007810 */ /* 0x000fe20007ffe0ff */
        /* <DEDUP_REMOVED lines=8> */
.L_x_394:
[----:B------:R-:W-:-:S13]  /*06c0*/  ISETP.NE.OR P0, PT, R0, RZ, P0 ;  /* 0x000000ff0000720c */ /* 0x000fda0000705670 */
[----:B------:R-:W-:Y:S05]  /*06d0*/  @!P0 BRA `(.L_x_390) ;  /* 0x0000010000008947 */ /* 0x000fea0003800000 */
.L_x_391:
[----:B------:R-:W-:-:S05]  /*06e0*/  IADD3 R5, P0, R2, UR4, RZ ;  /* 0x0000000402057c10 */ /* 0x000fca000ff1e0ff */
[----:B------:R-:W-:Y:S01]  /*06f0*/  IMAD.X R8, RZ, RZ, RZ, P0 ;  /* 0x000000ffff087224 */ /* 0x000fe200000e06ff */
[----:B------:R-:W-:-:S04]  /*0700*/  LEA R6, P0, R5, c[0x0][0x160], 0x2 ;  /* 0x0000580005067a11 */ /* 0x000fc800078010ff */
[----:B------:R-:W-:-:S05]  /*0710*/  LEA.HI.X R7, R5, c[0x0][0x164], R8, 0x2, P0 ;  /* 0x0000590005077a11 */ /* 0x000fca00000f1408 */
[----:B------:R-:W2:Y:S04]  /*0720*/  LDG.E R8, [R6.64] ;  /* 0x0000000606087981 */ /* 0x000ea8000c1e1900 */
[----:B------:R-:W3:Y:S04]  /*0730*/  LDG.E R10, [R6.64+0x4] ;  /* 0x00000406060a7981 */ /* 0x000ee8000c1e1900 */
[----:B------:R-:W4:Y:S04]  /*0740*/  LDG.E R12, [R6.64+0x8] ;  /* 0x00000806060c7981 */ /* 0x000f28000c1e1900 */
        /* <DEDUP_REMOVED lines=9> */
.L_x_390:
[----:B------:R-:W-:Y:S02]  /*07e0*/  I2FP.F32.U32 R8, c[0x0][0x178] ;  /* 0x00005e0000087a45 */ /* 0x000fe40000201000 */
[----:B------:R-:W-:Y:S02]  /*07f0*/  ISETP.NE.AND P1, PT, R4, RZ, PT ;  /* 0x000000ff0400720c */ /* 0x000fe40003f25270 */
[----:B------:R-:W0:Y:S02]  /*0800*/  MUFU.RCP R5, R8 ;  /* 0x0000000800057308 */ /* 0x000e240000001000 */
[----:B0-----:R-:W-:-:S04]  /*0810*/  FFMA R0, -R8, R5, 1 ;  /* 0x3f80000008007423 */ /* 0x001fc80000000105 */
[----:B------:R-:W-:-:S05]  /*0820*/  FFMA R0, R5, R0, R5 ;  /* 0x0000000005007223 */ /* 0x000fca0000000005 */
[----:B------:R-:W-:Y:S05]  /*0830*/  @!P1 BRA `(.L_x_395) ;  /* 0x000000e000009947 */ /* 0x000fea0003800000 */
[----:B------:R-:W-:Y:S01]  /*0840*/  IADD3 R10, P0, R2, UR4, RZ ;  /* 0x00000004020a7c10 */ /* 0x000fe2000ff1e0ff */
[----:B------:R-:W-:-:S03]  /*0850*/  IMAD.MOV.U32 R5, RZ, RZ, R4 ;  /* 0x000000ffff057224 */ /* 0x000fc600078e0004 */
[----:B------:R-:W-:Y:S01]  /*0860*/  LEA R9, P3, R10, c[0x0][0x160], 0x2 ;  /* 0x000058000a097a11 */ /* 0x000fe200078610ff */
[----:B------:R-:W-:-:S05]  /*0870*/  IMAD.X R7, RZ, RZ, RZ, P0 ;  /* 0x000000ffff077224 */ /* 0x000fca00000e06ff */
[----:B------:R-:W-:-:S03]  /*0880*/  LEA.HI.X R10, R10, c[0x0][0x164], R7, 0x2, P3 ;  /* 0x000059000a0a7a11 */ /* 0x000fc600018f1407 */
.L_x_396:
[----:B------:R-:W-:Y:S02]  /*0890*/  IMAD.MOV.U32 R6, RZ, RZ, R9 ;  /* 0x000000ffff067224 */ /* 0x000fe400078e0009 */
[----:B------:R-:W-:-:S05]  /*08a0*/  IMAD.MOV.U32 R7, RZ, RZ, R10 ;  /* 0x000000ffff077224 */ /* 0x000fca00078e000a */
[----:B------:R-:W2:Y:S01]  /*08b0*/  LDG.E R6, [R6.64] ;  /* 0x0000000606067981 */ /* 0x000ea2000c1e1900 */
[----:B------:R-:W-:Y:S02]  /*08c0*/  IADD3 R5, R5, -0x1, RZ ;  /* 0xffffffff05057810 */ /* 0x000fe40007ffe0ff */
[----:B------:R-:W-:Y:S02]  /*08d0*/  IADD3 R9, P3, R9, 0x4, RZ ;  /* 0x0000000409097810 */ /* 0x000fe40007f7e0ff */
[----:B------:R-:W-:-:S03]  /*08e0*/  ISETP.NE.AND P0, PT, R5, RZ, PT ;  /* 0x000000ff0500720c */ /* 0x000fc60003f05270 */
[----:B------:R-:W-:Y:S01]  /*08f0*/  IMAD.X R10, RZ, RZ, R10, P3 ;  /* 0x000000ffff0a7224 */ /* 0x000fe200018e060a */
[----:B--2---:R-:W-:-:S09]  /*0900*/  FFMA R3, R6, R6, R3 ;  /* 0x0000000606037223 */ /* 0x004fd20000000003 */
[----:B------:R-:W-:Y:S05]  /*0910*/  @P0 BRA `(.L_x_396) ;  /* 0xffffff7000000947 */ /* 0x000fea000383ffff */
.L_x_395:
[----:B------:R-:W0:Y:S01]  /*0920*/  FCHK P0, R3, R8 ;  /* 0x0000000803007302 */ /* 0x000e220000000000 */
[----:B------:R-:W-:Y:S01]  /*0930*/  FFMA R5, R0, R3, RZ ;  /* 0x0000000300057223 */ /* 0x000fe200000000ff */
[----:B------:R-:W-:Y:S03]  /*0940*/  BSSY B0, `(.L_x_397) ;  /* 0x0000007000007945 */ /* 0x000fe60003800000 */
[----:B------:R-:W-:-:S04]  /*0950*/  FFMA R6, -R8, R5, R3 ;  /* 0x0000000508067223 */ /* 0x000fc80000000103 */
[----:B------:R-:W-:Y:S01]  /*0960*/  FFMA R0, R0, R6, R5 ;  /* 0x0000000600007223 */ /* 0x000fe20000000005 */
[----:B0-----:R-:W-:Y:S05]  /*0970*/  @!P0 BRA `(.L_x_398) ;  /* 0x0000003000008947 */ /* 0x001fea0003800000 */
[----:B------:R-:W-:-:S02]  /*0980*/  MOV R6, 0x9a0 ;  /* 0x000009a000067802 */ /* 0x000fc40000000f00 */
[----:B------:R-:W-:Y:S05]  /*0990*/  CALL.REL.NOINC `($rms_norm$__cuda_sm3x_div_rn_noftz_f32_slowpath) ;  /* 0x0000113000007944 */ /* 0x000fea0003c00000 */
[----:B0-----:R-:W-:-:S02]  /*09a0*/  IMAD.MOV.U32 R0, RZ, RZ, R3 ;  /* 0x000000ffff007224 */ /* 0x001fc400078e0003 */
.L_x_398:
[----:B------:R-:W-:Y:S05]  /*09b0*/  BSYNC B0 ;  /* 0x0000000000007941 */ /* 0x000fea0003800000 */
.L_x_397:
[----:B------:R-:W-:Y:S01]  /*09c0*/  FADD R5, R0, c[0x0][0x180] ;  /* 0x0000600000057621 */ /* 0x000fe20000000000 */
[----:B------:R-:W-:-:S04]  /*09d0*/  IMAD.MOV.U32 R3, RZ, RZ, RZ ;  /* 0x000000ffff037224 */ /* 0x000fc800078e00ff */
[----:B------:R-:W-:-:S13]  /*09e0*/  FSETP.GEU.AND P0, PT, |R5|, 1.175494350822287508e-38, PT ;  /* 0x008000000500780b */ /* 0x000fda0003f0e200 */
[----:B------:R-:W-:-:S04]  /*09f0*/  @!P0 FMUL R5, R5, 16777216 ;  /* 0x4b80000005058820 */ /* 0x000fc80000400000 */
[----:B------:R-:W0:Y:S02]  /*0a00*/  MUFU.RSQ R0, R5 ;  /* 0x0000000500007308 */ /* 0x000e240000001400 */
[----:B0-----:R-:W-:Y:S01]  /*0a10*/  @!P0 FMUL R0, R0, 4096 ;  /* 0x4580000000008820 */ /* 0x001fe20000400000 */
        /* <DEDUP_REMOVED lines=8> */
.L_x_402:
[----:B--2---:R-:W-:Y:S02]  /*0aa0*/  IADD3 R15, P2, R2, R3, RZ ;  /* 0x00000003020f7210 */ /* 0x004fe40007f5e0ff */
[----:B------:R-:W-:-:S03]  /*0ab0*/  MOV R12, 0x4 ;  /* 0x00000004000c7802 */ /* 0x000fc60000000f00 */
[----:B------:R-:W-:Y:S02]  /*0ac0*/  IMAD.X R8, RZ, RZ, RZ, P2 ;  /* 0x000000ffff087224 */ /* 0x000fe400010e06ff */
[----:B------:R-:W-:-:S03]  /*0ad0*/  IMAD.SHL.U32 R6, R15, 0x4, RZ ;  /* 0x000000040f067824 */ /* 0x000fc600078e00ff */
[----:B------:R-:W-:Y:S01]  /*0ae0*/  SHF.L.U64.HI R15, R15, 0x2, R8 ;  /* 0x000000020f0f7819 */ /* 0x000fe20000010208 */
[----:B------:R-:W-:Y:S01]  /*0af0*/  IMAD.WIDE.U32 R8, R3, R12, c[0x0][0x168] ;  /* 0x00005a0003087625 */ /* 0x000fe200078e000c */
[----:B------:R-:W-:-:S04]  /*0b00*/  IADD3 R10, P2, R6, c[0x0][0x160], RZ ;  /* 0x00005800060a7a10 */ /* 0x000fc80007f5e0ff */
[----:B------:R-:W-:Y:S01]  /*0b10*/  IADD3.X R11, R15, c[0x0][0x164], RZ, P2, !PT ;  /* 0x000059000f0b7a10 */ /* 0x000fe200017fe4ff */
[----:B------:R-:W2:Y:S04]  /*0b20*/  LDG.E R14, [R8.64] ;  /* 0x00000006080e7981 */ /* 0x000ea8000c1e1900 */
[----:B------:R-:W3:Y:S01]  /*0b30*/  LDG.E R7, [R10.64] ;  /* 0x000000060a077981 */ /* 0x000ee2000c1e1900 */
[----:B------:R-:W-:Y:S01]  /*0b40*/  IADD3 R6, P2, R6, c[0x0][0x170], RZ ;  /* 0x00005c0006067a10 */ /* 0x000fe20007f5e0ff */
[----:B---3--:R-:W-:-:S03]  /*0b50*/  FMUL R13, R0, R7 ;  /* 0x00000007000d7220 */ /* 0x008fc60000400000 */
[----:B------:R-:W-:Y:S01]  /*0b60*/  IADD3.X R7, R15, c[0x0][0x174], RZ, P2, !PT ;  /* 0x00005d000f077a10 */ /* 0x000fe200017fe4ff */
[----:B--2---:R-:W-:-:S05]  /*0b70*/  FMUL R13, R13, R14 ;  /* 0x0000000e0d0d7220 */ /* 0x004fca0000400000 */
[----:B------:R0:W-:Y:S04]  /*0b80*/  STG.E [R6.64], R13 ;  /* 0x0000000d06007986 */ /* 0x0001e8000c101906 */
[----:B------:R-:W2:Y:S04]  /*0b90*/  LDG.E R15, [R10.64+0x4] ;  /* 0x000004060a0f7981 */ /* 0x000ea8000c1e1900 */
[----:B------:R-:W3:Y:S01]  /*0ba0*/  LDG.E R14, [R8.64+0x4] ;  /* 0x00000406080e7981 */ /* 0x000ee2000c1e1900 */
[----:B--2---:R-:W-:-:S04]  /*0bb0*/  FMUL R15, R0, R15 ;  /* 0x0000000f000f7220 */ /* 0x004fc80000400000 */
[----:B---3--:R-:W-:-:S05]  /*0bc0*/  FMUL R15, R15, R14 ;  /* 0x0000000e0f0f7220 */ /* 0x008fca0000400000 */
[----:B------:R1:W-:Y:S04]  /*0bd0*/  STG.E [R6.64+0x4], R15 ;  /* 0x0000040f06007986 */ /* 0x0003e8000c101906 */
[----:B------:R-:W2:Y:S04]  /*0be0*/  LDG.E R17, [R10.64+0x8] ;  /* 0x000008060a117981 */ /* 0x000ea8000c1e1900 */
[----:B------:R-:W3:Y:S01]  /*0bf0*/  LDG.E R14, [R8.64+0x8] ;  /* 0x00000806080e7981 */ /* 0x000ee2000c1e1900 */
[----:B--2---:R-:W-:-:S04]  /*0c00*/  FMUL R17, R0, R17 ;  /* 0x0000001100117220 */ /* 0x004fc80000400000 */
[----:B---3--:R-:W-:-:S05]  /*0c10*/  FMUL R17, R17, R14 ;  /* 0x0000000e11117220 */ /* 0x008fca0000400000 */
[----:B------:R2:W-:Y:S04]  /*0c20*/  STG.E [R6.64+0x8], R17 ;  /* 0x0000081106007986 */ /* 0x0005e8000c101906 */
[----:B0-----:R0:W3:Y:S04]  /*0c30*/  LDG.E R13, [R10.64+0xc] ;  /* 0x00000c060a0d7981 */ /* 0x0010e8000c1e1900 */
[----:B------:R-:W4:Y:S01]  /*0c40*/  LDG.E R16, [R8.64+0xc] ;  /* 0x00000c0608107981 */ /* 0x000f22000c1e1900 */
[----:B------:R-:W-:-:S04]  /*0c50*/  IADD3 R19, R3, 0x4, RZ ;  /* 0x0000000403137810 */ /* 0x000fc80007ffe0ff */
[----:B------:R-:W-:-:S05]  /*0c60*/  IADD3 R20, P2, R2, R19, RZ ;  /* 0x0000001302147210 */ /* 0x000fca0007f5e0ff */
[----:B------:R-:W-:Y:S02]  /*0c70*/  IMAD.X R21, RZ, RZ, RZ, P2 ;  /* 0x000000ffff157224 */ /* 0x000fe400010e06ff */
[----:B------:R-:W-:-:S03]  /*0c80*/  IMAD.SHL.U32 R18, R20, 0x4, RZ ;  /* 0x0000000414127824 */ /* 0x000fc600078e00ff */
[----:B------:R-:W-:Y:S02]  /*0c90*/  SHF.L.U64.HI R20, R20, 0x2, R21 ;  /* 0x0000000214147819 */ /* 0x000fe40000010215 */
[----:B------:R-:W-:-:S04]  /*0ca0*/  IADD3 R14, P2, R18, c[0x0][0x160], RZ ;  /* 0x00005800120e7a10 */ /* 0x000fc80007f5e0ff */
[----:B-1----:R-:W-:Y:S01]  /*0cb0*/  IADD3.X R15, R20, c[0x0][0x164], RZ, P2, !PT ;  /* 0x00005900140f7a10 */ /* 0x002fe200017fe4ff */
[----:B0-----:R-:W-:Y:S01]  /*0cc0*/  IMAD.WIDE.U32 R10, R19, R12, c[0x0][0x168] ;  /* 0x00005a00130a7625 */ /* 0x001fe200078e000c */
[----:B---3--:R-:W-:-:S04]  /*0cd0*/  FMUL R13, R0, R13 ;  /* 0x0000000d000d7220 */ /* 0x008fc80000400000 */
[----:B----4-:R-:W-:-:S05]  /*0ce0*/  FMUL R13, R13, R16 ;  /* 0x000000100d0d7220 */ /* 0x010fca0000400000 */
[----:B------:R0:W-:Y:S04]  /*0cf0*/  STG.E [R6.64+0xc], R13 ;  /* 0x00000c0d06007986 */ /* 0x0001e8000c101906 */
[----:B------:R-:W3:Y:S04]  /*0d00*/  LDG.E R9, [R14.64] ;  /* 0x000000060e097981 */ /* 0x000ee8000c1e1900 */
[----:B--2---:R-:W2:Y:S01]  /*0d10*/  LDG.E R17, [R10.64] ;  /* 0x000000060a117981 */ /* 0x004ea2000c1e1900 */
        /* <DEDUP_REMOVED lines=10> */
[----:B0-----:R-:W3:Y:S04]  /*0dc0*/  LDG.E R7, [R14.64+0x8] ;  /* 0x000008060e077981 */ /* 0x001ee8000c1e1900 */
[----:B------:R-:W4:Y:S01]  /*0dd0*/  LDG.E R6, [R10.64+0x8] ;  /* 0x000008060a067981 */ /* 0x000f22000c1e1900 */
[----:B---3--:R-:W-:-:S04]  /*0de0*/  FMUL R7, R0, R7 ;  /* 0x0000000700077220 */ /* 0x008fc80000400000 */
[----:B----4-:R-:W-:-:S05]  /*0df0*/  FMUL R13, R7, R6 ;  /* 0x00000006070d7220 */ /* 0x010fca0000400000 */
[----:B------:R0:W-:Y:S04]  /*0e00*/  STG.E [R8.64+0x8], R13 ;  /* 0x0000080d08007986 */ /* 0x0001e8000c101906 */
[----:B------:R3:W4:Y:S04]  /*0e10*/  LDG.E R7, [R14.64+0xc] ;  /* 0x00000c060e077981 */ /* 0x000728000c1e1900 */
[----:B-1----:R-:W5:Y:S01]  /*0e20*/  LDG.E R17, [R10.64+0xc] ;  /* 0x00000c060a117981 */ /* 0x002f62000c1e1900 */
[----:B------:R-:W-:-:S04]  /*0e30*/  IADD3 R21, R3, 0x8, RZ ;  /* 0x0000000803157810 */ /* 0x000fc80007ffe0ff */
[----:B------:R-:W-:-:S05]  /*0e40*/  IADD3 R6, P2, R2, R21, RZ ;  /* 0x0000001502067210 */ /* 0x000fca0007f5e0ff */
[----:B------:R-:W-:Y:S02]  /*0e50*/  IMAD.X R23, RZ, RZ, RZ, P2 ;  /* 0x000000ffff177224 */ /* 0x000fe400010e06ff */
[----:B------:R-:W-:-:S03]  /*0e60*/  IMAD.SHL.U32 R18, R6, 0x4, RZ ;  /* 0x0000000406127824 */ /* 0x000fc600078e00ff */
[----:B--2---:R-:W-:Y:S02]  /*0e70*/  SHF.L.U64.HI R19, R6, 0x2, R23 ;  /* 0x0000000206137819 */ /* 0x004fe40000010217 */
[----:B------:R-:W-:Y:S01]  /*0e80*/  IADD3 R6, P2, R18, c[0x0][0x160], RZ ;  /* 0x0000580012067a10 */ /* 0x000fe20007f5e0ff */
[----:B---3--:R-:W-:Y:S01]  /*0e90*/  IMAD.WIDE.U32 R14, R21, R12, c[0x0][0x168] ;  /* 0x00005a00150e7625 */ /* 0x008fe200078e000c */
[----:B----4-:R-:W-:Y:S02]  /*0ea0*/  FMUL R16, R0, R7 ;  /* 0x0000000700107220 */ /* 0x010fe40000400000 */
[----:B------:R-:W-:Y:S02]  /*0eb0*/  IADD3.X R7, R19, c[0x0][0x164], RZ, P2, !PT ;  /* 0x0000590013077a10 */ /* 0x000fe400017fe4ff */
[----:B-----5:R-:W-:-:S05]  /*0ec0*/  FMUL R17, R16, R17 ;  /* 0x0000001110117220 */ /* 0x020fca0000400000 */
[----:B------:R1:W-:Y:S04]  /*0ed0*/  STG.E [R8.64+0xc], R17 ;  /* 0x00000c1108007986 */ /* 0x0003e8000c101906 */
[----:B------:R-:W0:Y:S04]  /*0ee0*/  LDG.E R11, [R6.64] ;  /* 0x00000006060b7981 */ /* 0x000e28000c1e1900 */
[----:B------:R-:W2:Y:S01]  /*0ef0*/  LDG.E R16, [R14.64] ;  /* 0x000000060e107981 */ /* 0x000ea2000c1e1900 */
[----:B------:R-:W-:Y:S01]  /*0f00*/  IADD3 R10, P2, R18, c[0x0][0x170], RZ ;  /* 0x00005c00120a7a10 */ /* 0x000fe20007f5e0ff */
[----:B0-----:R-:W-:-:S03]  /*0f10*/  FMUL R13, R0, R11 ;  /* 0x0000000b000d7220 */ /* 0x001fc60000400000 */
        /* <DEDUP_REMOVED lines=8> */
[----:B-1----:R-:W3:Y:S04]  /*0fa0*/  LDG.E R9, [R6.64+0x8] ;  /* 0x0000080606097981 */ /* 0x002ee8000c1e1900 */
[----:B------:R-:W4:Y:S01]  /*0fb0*/  LDG.E R8, [R14.64+0x8] ;  /* 0x000008060e087981 */ /* 0x000f22000c1e1900 */
[----:B------:R-:W-:Y:S01]  /*0fc0*/  IADD3 R21, R3, 0xc, RZ ;  /* 0x0000000c03157810 */ /* 0x000fe20007ffe0ff */
[----:B---3--:R-:W-:-:S04]  /*0fd0*/  FMUL R9, R0, R9 ;  /* 0x0000000900097220 */ /* 0x008fc80000400000 */
[----:B----4-:R-:W-:-:S05]  /*0fe0*/  FMUL R17, R9, R8 ;  /* 0x0000000809117220 */ /* 0x010fca0000400000 */
[----:B------:R1:W-:Y:S04]  /*0ff0*/  STG.E [R10.64+0x8], R17 ;  /* 0x000008110a007986 */ /* 0x0003e8000c101906 */
[----:B------:R-:W3:Y:S04]  /*1000*/  LDG.E R9, [R6.64+0xc] ;  /* 0x00000c0606097981 */ /* 0x000ee8000c1e1900 */
[----:B------:R-:W1:Y:S01]  /*1010*/  LDG.E R16, [R14.64+0xc] ;  /* 0x00000c060e107981 */ /* 0x000e62000c1e1900 */
[----:B------:R-:W-:-:S05]  /*1020*/  IADD3 R8, P2, R2, R21, RZ ;  /* 0x0000001502087210 */ /* 0x000fca0007f5e0ff */
[----:B0-----:R-:W-:Y:S02]  /*1030*/  IMAD.X R13, RZ, RZ, RZ, P2 ;  /* 0x000000ffff0d7224 */ /* 0x001fe400010e06ff */
[----:B------:R-:W-:-:S03]  /*1040*/  IMAD.SHL.U32 R18, R8, 0x4, RZ ;  /* 0x0000000408127824 */ /* 0x000fc600078e00ff */
[----:B--2---:R-:W-:Y:S02]  /*1050*/  SHF.L.U64.HI R19, R8, 0x2, R13 ;  /* 0x0000000208137819 */ /* 0x004fe4000001020d */
[----:B------:R-:W-:Y:S01]  /*1060*/  IADD3 R8, P2, R18, c[0x0][0x160], RZ ;  /* 0x0000580012087a10 */ /* 0x000fe20007f5e0ff */
[----:B---3--:R-:W-:-:S03]  /*1070*/  FMUL R13, R0, R9 ;  /* 0x00000009000d7220 */ /* 0x008fc60000400000 */
[----:B------:R-:W-:Y:S01]  /*1080*/  IADD3.X R9, R19, c[0x0][0x164], RZ, P2, !PT ;  /* 0x0000590013097a10 */ /* 0x000fe200017fe4ff */
[----:B-1----:R-:W-:Y:S01]  /*1090*/  FMUL R17, R13, R16 ;  /* 0x000000100d117220 */ /* 0x002fe20000400000 */
[----:B------:R-:W-:-:S04]  /*10a0*/  IMAD.WIDE.U32 R12, R21, R12, c[0x0][0x168] ;  /* 0x00005a00150c7625 */ /* 0x000fc800078e000c */
[----:B------:R0:W-:Y:S04]  /*10b0*/  STG.E [R10.64+0xc], R17 ;  /* 0x00000c110a007986 */ /* 0x0001e8000c101906 */
[----:B------:R-:W2:Y:S04]  /*10c0*/  LDG.E R7, [R8.64] ;  /* 0x0000000608077981 */ /* 0x000ea8000c1e1900 */
[----:B------:R-:W3:Y:S01]  /*10d0*/  LDG.E R15, [R12.64] ;  /* 0x000000060c0f7981 */ /* 0x000ee2000c1e1900 */
[----:B------:R-:W-:Y:S01]  /*10e0*/  IADD3 R6, P2, R18, c[0x0][0x170], RZ ;  /* 0x00005c0012067a10 */ /* 0x000fe20007f5e0ff */
[----:B--2---:R-:W-:-:S03]  /*10f0*/  FMUL R14, R0, R7 ;  /* 0x00000007000e7220 */ /* 0x004fc60000400000 */
[----:B------:R-:W-:Y:S01]  /*1100*/  IADD3.X R7, R19, c[0x0][0x174], RZ, P2, !PT ;  /* 0x00005d0013077a10 */ /* 0x000fe200017fe4ff */
[----:B---3--:R-:W-:-:S05]  /*1110*/  FMUL R15, R14, R15 ;  /* 0x0000000f0e0f7220 */ /* 0x008fca0000400000 */
        /* <DEDUP_REMOVED lines=11> */
[----:B-1----:R-:W3:Y:S04]  /*11d0*/  LDG.E R15, [R8.64+0xc] ;  /* 0x00000c06080f7981 */ /* 0x002ee8000c1e1900 */
[----:B------:R-:W4:Y:S01]  /*11e0*/  LDG.E R10, [R12.64+0xc] ;  /* 0x00000c060c0a7981 */ /* 0x000f22000c1e1900 */
[----:B------:R-:W-:-:S04]  /*11f0*/  IADD3 R5, R5, -0x10, RZ ;  /* 0xfffffff005057810 */ /* 0x000fc80007ffe0ff */
[----:B------:R-:W-:Y:S02]  /*1200*/  ISETP.GT.AND P2, PT, R5, 0xc, PT ;  /* 0x0000000c0500780c */ /* 0x000fe40003f44270 */
[----:B------:R-:W-:Y:S01]  /*1210*/  IADD3 R3, R3, 0x10, RZ ;  /* 0x0000001003037810 */ /* 0x000fe20007ffe0ff */
[----:B---3--:R-:W-:-:S04]  /*1220*/  FMUL R15, R0, R15 ;  /* 0x0000000f000f7220 */ /* 0x008fc80000400000 */
[----:B----4-:R-:W-:-:S05]  /*1230*/  FMUL R15, R15, R10 ;  /* 0x0000000a0f0f7220 */ /* 0x010fca0000400000 */
[----:B------:R2:W-:Y:S01]  /*1240*/  STG.E [R6.64+0xc], R15 ;  /* 0x00000c0f06007986 */ /* 0x0005e2000c101906 */
[----:B------:R-:W-:Y:S05]  /*1250*/  @P2 BRA `(.L_x_402) ;  /* 0xfffff84000002947 */ /* 0x000fea000383ffff */
.L_x_401:
[----:B------:R-:W-:-:S13]  /*1260*/  ISETP.GT.AND P2, PT, R5, 0x4, PT ;  /* 0x000000040500780c */ /* 0x000fda0003f44270 */
[----:B------:R-:W-:Y:S05]  /*1270*/  @!P2 BRA `(.L_x_403) ;  /* 0x000003f00000a947 */ /* 0x000fea0003800000 */
[----:B------:R-:W-:Y:S01]  /*1280*/  IADD3 R14, P0, R2, R3, RZ ;  /* 0x00000003020e7210 */ /* 0x000fe20007f1e0ff */
[----:B------:R-:W-:-:S04]  /*1290*/  IMAD.MOV.U32 R20, RZ, RZ, 0x4 ;  /* 0x00000004ff147424 */ /* 0x000fc800078e00ff */
[----:B--2---:R-:W-:Y:S02]  /*12a0*/  IMAD.X R7, RZ, RZ, RZ, P0 ;  /* 0x000000ffff077224 */ /* 0x004fe400000e06ff */
[C---:B------:R-:W-:Y:S02]  /*12b0*/  IMAD.SHL.U32 R6, R14.reuse, 0x4, RZ ;  /* 0x000000040e067824 */ /* 0x040fe400078e00ff */
[----:B------:R-:W-:Y:S01]  /*12c0*/  IMAD.WIDE.U32 R8, R3, R20, c[0x0][0x168] ;  /* 0x00005a0003087625 */ /* 0x000fe200078e0014 */
[----:B------:R-:W-:Y:S02]  /*12d0*/  SHF.L.U64.HI R14, R14, 0x2, R7 ;  /* 0x000000020e0e7819 */ /* 0x000fe40000010207 */
[----:B------:R-:W-:Y:S02]  /*12e0*/  IADD3 R10, P0, R6, c[0x0][0x160], RZ ;  /* 0x00005800060a7a10 */ /* 0x000fe40007f1e0ff */
[----:B------:R-:W2:Y:S02]  /*12f0*/  LDG.E R13, [R8.64] ;  /* 0x00000006080d7981 */ /* 0x000ea4000c1e1900 */
[----:B------:R-:W-:-:S05]  /*1300*/  IADD3.X R11, R14, c[0x0][0x164], RZ, P0, !PT ;  /* 0x000059000e0b7a10 */ /* 0x000fca00007fe4ff */
        /* <DEDUP_REMOVED lines=23> */
[----:B------:R-:W-:Y:S01]  /*1480*/  IADD3 R12, P0, R16, c[0x0][0x160], RZ ;  /* 0x00005800100c7a10 */ /* 0x000fe20007f1e0ff */
[----:B0-----:R-:W-:Y:S01]  /*1490*/  IMAD.WIDE.U32 R10, R21, R20, c[0x0][0x168] ;  /* 0x00005a00150a7625 */ /* 0x001fe200078e0014 */
[----:B---3--:R-:W-:Y:S02]  /*14a0*/  FMUL R14, R0, R13 ;  /* 0x0000000d000e7220 */ /* 0x008fe40000400000 */
[----:B------:R-:W-:Y:S02]  /*14b0*/  IADD3.X R13, R18, c[0x0][0x164], RZ, P0, !PT ;  /* 0x00005900120d7a10 */ /* 0x000fe400007fe4ff */
[----:B----4-:R-:W-:-:S05]  /*14c0*/  FMUL R19, R14, R19 ;  /* 0x000000130e137220 */ /* 0x010fca0000400000 */
[----:B------:R0:W-:Y:S04]  /*14d0*/  STG.E [R6.64+0xc], R19 ;  /* 0x00000c1306007986 */ /* 0x0001e8000c101906 */
[----:B------:R-:W3:Y:S04]  /*14e0*/  LDG.E R9, [R12.64] ;  /* 0x000000060c097981 */ /* 0x000ee8000c1e1900 */
[----:B-1----:R-:W4:Y:S01]  /*14f0*/  LDG.E R15, [R10.64] ;  /* 0x000000060a0f7981 */ /* 0x002f22000c1e1900 */
[----:B------:R-:W-:Y:S01]  /*1500*/  IADD3 R8, P0, R16, c[0x0][0x170], RZ ;  /* 0x00005c0010087a10 */ /* 0x000fe20007f1e0ff */
[----:B---3--:R-:W-:-:S03]  /*1510*/  FMUL R14, R0, R9 ;  /* 0x00000009000e7220 */ /* 0x008fc60000400000 */
[----:B------:R-:W-:Y:S01]  /*1520*/  IADD3.X R9, R18, c[0x0][0x174], RZ, P0, !PT ;  /* 0x00005d0012097a10 */ /* 0x000fe200007fe4ff */
[----:B----4-:R-:W-:-:S05]  /*1530*/  FMUL R15, R14, R15 ;  /* 0x0000000f0e0f7220 */ /* 0x010fca0000400000 */
[----:B------:R1:W-:Y:S04]  /*1540*/  STG.E [R8.64], R15 ;  /* 0x0000000f08007986 */ /* 0x0003e8000c101906 */
[----:B--2---:R-:W2:Y:S04]  /*1550*/  LDG.E R17, [R12.64+0x4] ;  /* 0x000004060c117981 */ /* 0x004ea8000c1e1900 */
        /* <DEDUP_REMOVED lines=11> */
[----:B------:R-:W-:Y:S02]  /*1610*/  PLOP3.LUT P0, PT, PT, PT, PT, 0x8, 0x0 ;  /* 0x000000000000781c */ /* 0x000fe40003f0e170 */
[----:B------:R-:W-:-:S02]  /*1620*/  IADD3 R5, R5, -0x8, RZ ;  /* 0xfffffff805057810 */ /* 0x000fc40007ffe0ff */
[----:B------:R-:W-:Y:S01]  /*1630*/  IADD3 R3, R3, 0x8, RZ ;  /* 0x0000000803037810 */ /* 0x000fe20007ffe0ff */
[----:B---3--:R-:W-:-:S04]  /*1640*/  FMUL R15, R0, R15 ;  /* 0x0000000f000f7220 */ /* 0x008fc80000400000 */
[----:B----4-:R-:W-:-:S05]  /*1650*/  FMUL R15, R15, R6 ;  /* 0x000000060f0f7220 */ /* 0x010fca0000400000 */
[----:B------:R2:W-:Y:S02]  /*1660*/  STG.E [R8.64+0xc], R15 ;  /* 0x00000c0f08007986 */ /* 0x0005e4000c101906 */
.L_x_403:
[----:B------:R-:W-:-:S13]  /*1670*/  ISETP.NE.OR P0, PT, R5, RZ, P0 ;  /* 0x000000ff0500720c */ /* 0x000fda0000705670 */
[----:B------:R-:W-:Y:S05]  /*1680*/  @!P0 BRA `(.L_x_399) ;  /* 0x0000022000008947 */ /* 0x000fea0003800000 */
.L_x_400:
[----:B--2---:R-:W-:Y:S02]  /*1690*/  IADD3 R6, P0, R2, R3, RZ ;  /* 0x0000000302067210 */ /* 0x004fe40007f1e0ff */
[----:B------:R-:W-:-:S03]  /*16a0*/  MOV R8, 0x4 ;  /* 0x0000000400087802 */ /* 0x000fc60000000f00 */
[----:B------:R-:W-:Y:S02]  /*16b0*/  IMAD.X R7, RZ, RZ, RZ, P0 ;  /* 0x000000ffff077224 */ /* 0x000fe400000e06ff */
        /* <DEDUP_REMOVED lines=22> */
[----:B0-----:R-:W2:Y:S04]  /*1820*/  LDG.E R13, [R10.64+0xc] ;  /* 0x00000c060a0d7981 */ /* 0x001ea8000c1e1900 */
[----:B------:R-:W3:Y:S01]  /*1830*/  LDG.E R12, [R8.64+0xc] ;  /* 0x00000c06080c7981 */ /* 0x000ee2000c1e1900 */
[----:B------:R-:W-:-:S04]  /*1840*/  IADD3 R5, R5, -0x4, RZ ;  /* 0xfffffffc05057810 */ /* 0x000fc80007ffe0ff */
[----:B------:R-:W-:Y:S02]  /*1850*/  ISETP.NE.AND P0, PT, R5, RZ, PT ;  /* 0x000000ff0500720c */ /* 0x000fe40003f05270 */
[----:B------:R-:W-:Y:S01]  /*1860*/  IADD3 R3, R3, 0x4, RZ ;  /* 0x0000000403037810 */ /* 0x000fe20007ffe0ff */
[----:B--2---:R-:W-:-:S04]  /*1870*/  FMUL R13, R0, R13 ;  /* 0x0000000d000d7220 */ /* 0x004fc80000400000 */
[----:B---3--:R-:W-:-:S05]  /*1880*/  FMUL R13, R13, R12 ;  /* 0x0000000c0d0d7220 */ /* 0x008fca0000400000 */
[----:B------:R1:W-:Y:S02]  /*1890*/  STG.E [R6.64+0xc], R13 ;  /* 0x00000c0d06007986 */ /* 0x0003e4000c101906 */
[----:B-1----:R-:W-:Y:S05]  /*18a0*/  @P0 BRA `(.L_x_400) ;  /* 0xfffffde000000947 */ /* 0x002fea000383ffff */
.L_x_399:
[----:B------:R-:W-:Y:S05]  /*18b0*/  @!P1 EXIT ;  /* 0x000000000000994d */ /* 0x000fea0003800000 */
[----:B--2---:R-:W-:Y:S01]  /*18c0*/  IADD3 R8, P0, R2, R3, RZ ;  /* 0x0000000302087210 */ /* 0x004fe20007f1e0ff */
[----:B------:R-:W-:-:S04]  /*18d0*/  IMAD.MOV.U32 R2, RZ, RZ, 0x4 ;  /* 0x00000004ff027424 */ /* 0x000fc800078e00ff */
[C---:B------:R-:W-:Y:S02]  /*18e0*/  IMAD.SHL.U32 R7, R8.reuse, 0x4, RZ ;  /* 0x0000000408077824 */ /* 0x040fe400078e00ff */
[----:B------:R-:W-:Y:S02]  /*18f0*/  IMAD.X R5, RZ, RZ, RZ, P0 ;  /* 0x000000ffff057224 */ /* 0x000fe400000e06ff */
[----:B------:R-:W-:Y:S01]  /*1900*/  IMAD.WIDE.U32 R2, R3, R2, c[0x0][0x168] ;  /* 0x00005a0003027625 */ /* 0x000fe200078e0002 */
[C---:B------:R-:W-:Y:S02]  /*1910*/  IADD3 R9, P0, R7.reuse, c[0x0][0x170], RZ ;  /* 0x00005c0007097a10 */ /* 0x040fe40007f1e0ff */
[----:B------:R-:W-:Y:S01]  /*1920*/  SHF.L.U64.HI R8, R8, 0x2, R5 ;  /* 0x0000000208087819 */ /* 0x000fe20000010205 */
[----:B------:R-:W-:Y:S01]  /*1930*/  IMAD.MOV.U32 R11, RZ, RZ, R2 ;  /* 0x000000ffff0b7224 */ /* 0x000fe200078e0002 */
[----:B------:R-:W-:Y:S01]  /*1940*/  IADD3 R7, P1, R7, c[0x0][0x160], RZ ;  /* 0x0000580007077a10 */ /* 0x000fe20007f3e0ff */
[----:B------:R-:W-:Y:S01]  /*1950*/  IMAD.MOV.U32 R12, RZ, RZ, R3 ;  /* 0x000000ffff0c7224 */ /* 0x000fe200078e0003 */
[----:B------:R-:W-:-:S02]  /*1960*/  IADD3.X R10, R8, c[0x0][0x174], RZ, P0, !PT ;  /* 0x00005d00080a7a10 */ /* 0x000fc400007fe4ff */
[----:B------:R-:W-:-:S03]  /*1970*/  IADD3.X R8, R8, c[0x0][0x164], RZ, P1, !PT ;  /* 0x0000590008087a10 */ /* 0x000fc60000ffe4ff */
.L_x_404:
[----:B0-----:R-:W-:Y:S02]  /*1980*/  IMAD.MOV.U32 R2, RZ, RZ, R7 ;  /* 0x000000ffff027224 */ /* 0x001fe400078e0007 */
[----:B------:R-:W-:-:S05]  /*1990*/  IMAD.MOV.U32 R3, RZ, RZ, R8 ;  /* 0x000000ffff037224 */ /* 0x000fca00078e0008 */
[----:B------:R0:W2:Y:S02]  /*19a0*/  LDG.E R5, [R2.64] ;  /* 0x0000000602057981 */ /* 0x0000a4000c1e1900 */
[----:B0-----:R-:W-:Y:S02]  /*19b0*/  IMAD.MOV.U32 R2, RZ, RZ, R11 ;  /* 0x000000ffff027224 */ /* 0x001fe400078e000b */
[----:B------:R-:W-:-:S05]  /*19c0*/  IMAD.MOV.U32 R3, RZ, RZ, R12 ;  /* 0x000000ffff037224 */ /* 0x000fca00078e000c */
[----:B------:R0:W3:Y:S01]  /*19d0*/  LDG.E R6, [R2.64] ;  /* 0x0000000602067981 */ /* 0x0000e2000c1e1900 */
[----:B------:R-:W-:Y:S02]  /*19e0*/  IADD3 R4, R4, -0x1, RZ ;  /* 0xffffffff04047810 */ /* 0x000fe40007ffe0ff */
[----:B------:R-:W-:Y:S02]  /*19f0*/  IADD3 R11, P1, R11, 0x4, RZ ;  /* 0x000000040b0b7810 */ /* 0x000fe40007f3e0ff */
[----:B------:R-:W-:Y:S02]  /*1a00*/  ISETP.NE.AND P0, PT, R4, RZ, PT ;  /* 0x000000ff0400720c */ /* 0x000fe40003f05270 */
[----:B------:R-:W-:Y:S01]  /*1a10*/  IADD3 R7, P3, R7, 0x4, RZ ;  /* 0x0000000407077810 */ /* 0x000fe20007f7e0ff */
[----:B------:R-:W-:Y:S02]  /*1a20*/  IMAD.X R12, RZ, RZ, R12, P1 ;  /* 0x000000ffff0c7224 */ /* 0x000fe400008e060c */
[----:B0-----:R-:W-:Y:S01]  /*1a30*/  IMAD.MOV.U32 R2, RZ, RZ, R9 ;  /* 0x000000ffff027224 */ /* 0x001fe200078e0009 */
[----:B------:R-:W-:Y:S01]  /*1a40*/  IADD3 R9, P2, R9, 0x4, RZ ;  /* 0x0000000409097810 */ /* 0x000fe20007f5e0ff */
[----:B------:R-:W-:Y:S01]  /*1a50*/  IMAD.MOV.U32 R3, RZ, RZ, R10 ;  /* 0x000000ffff037224 */ /* 0x000fe200078e000a */
[----:B------:R-:W-:-:S03]  /*1a60*/  IADD3.X R8, RZ, R8, RZ, P3, !PT ;  /* 0x00000008ff087210 */ /* 0x000fc60001ffe4ff */
[----:B------:R-:W-:Y:S01]  /*1a70*/  IMAD.X R10, RZ, RZ, R10, P2 ;  /* 0x000000ffff0a7224 */ /* 0x000fe200010e060a */
[----:B--2---:R-:W-:-:S04]  /*1a80*/  FMUL R5, R0, R5 ;  /* 0x0000000500057220 */ /* 0x004fc80000400000 */
[----:B---3--:R-:W-:-:S05]  /*1a90*/  FMUL R5, R5, R6 ;  /* 0x0000000605057220 */ /* 0x008fca0000400000 */
[----:B------:R0:W-:Y:S01]  /*1aa0*/  STG.E [R2.64], R5 ;  /* 0x0000000502007986 */ /* 0x0001e2000c101906 */
[----:B------:R-:W-:Y:S05]  /*1ab0*/  @P0 BRA `(.L_x_404) ;  /* 0xfffffec000000947 */ /* 0x000fea000383ffff */
[----:B------:R-:W-:Y:S05]  /*1ac0*/  EXIT ;  /* 0x000000000000794d */ /* 0x000fea0003800000 */
        .weak           $rms_norm$__cuda_sm3x_div_rn_noftz_f32_slowpath
        .type           $rms_norm$__cuda_sm3x_div_rn_noftz_f32_slowpath,@function
        .size           $rms_norm$__cuda_sm3x_div_rn_noftz_f32_slowpath,(.L_x_472 - $rms_norm$__cuda_sm3x_div_rn_noftz_f32_slowpath)
$rms_norm$__cuda_sm3x_div_rn_noftz_f32_slowpath:
[----:B------:R-:W-:Y:S01]  /*1ad0*/  SHF.R.U32.HI R5, RZ, 0x17, R8 ;  /* 0x00000017ff057819 */ /* 0x000fe20000011608 */
[----:B------:R-:W-:Y:S01]  /*1ae0*/  BSSY B1, `(.L_x_405) ;  /* 0x0000063000017945 */ /* 0x000fe20003800000 */
[----:B------:R-:W-:Y:S02]  /*1af0*/  SHF.R.U32.HI R0, RZ, 0x17, R3 ;  /* 0x00000017ff007819 */ /* 0x000fe40000011603 */
[----:B------:R-:W-:Y:S02]  /*1b00*/  LOP3.LUT R5, R5, 0xff, RZ, 0xc0, !PT ;  /* 0x000000ff05057812 */ /* 0x000fe400078ec0ff */
[----:B------:R-:W-:Y:S02]  /*1b10*/  LOP3.LUT R12, R0, 0xff, RZ, 0xc0, !PT ;  /* 0x000000ff000c7812 */ /* 0x000fe400078ec0ff */
[----:B------:R-:W-:Y:S02]  /*1b20*/  IADD3 R9, R5, -0x1, RZ ;  /* 0xffffffff05097810 */ /* 0x000fe40007ffe0ff */
[----:B------:R-:W-:-:S02]  /*1b30*/  IADD3 R10, R12, -0x1, RZ ;  /* 0xffffffff0c0a7810 */ /* 0x000fc40007ffe0ff */
        /* <DEDUP_REMOVED lines=28> */
.L_x_406:
[----:B------:R-:W-:Y:S01]  /*1d00*/  LEA R9, R5, 0xc0800000, 0x17 ;  /* 0xc080000005097811 */ /* 0x000fe200078eb8ff */
[----:B------:R-:W-:Y:S04]  /*1d10*/  BSSY B2, `(.L_x_411) ;  /* 0x0000036000027945 */ /* 0x000fe80003800000 */
[----:B------:R-:W-:Y:S01]  /*1d20*/  IMAD.IADD R9, R8, 0x1, -R9 ;  /* 0x0000000108097824 */ /* 0x000fe200078e0a09 */
[----:B------:R-:W-:-:S03]  /*1d30*/  IADD3 R8, R12, -0x7f, RZ ;  /* 0xffffff810c087810 */ /* 0x000fc60007ffe0ff */
[----:B------:R-:W0:Y:S01]  /*1d40*/  MUFU.RCP R10, R9 ;  /* 0x00000009000a7308 */ /* 0x000e220000001000 */
[----:B------:R-:W-:Y:S01]  /*1d50*/  FADD.FTZ R11, -R9, -RZ ;  /* 0x800000ff090b7221 */ /* 0x000fe20000010100 */
[C---:B------:R-:W-:Y:S01]  /*1d60*/  IMAD R0, R8.reuse, -0x800000, R3 ;  /* 0xff80000008007824 */ /* 0x040fe200078e0203 */
[----:B------:R-:W-:-:S05]  /*1d70*/  IADD3 R8, R8, 0x7f, -R5 ;  /* 0x0000007f08087810 */ /* 0x000fca0007ffe805 */
        /* <DEDUP_REMOVED lines=21> */
[CCC-:B------:R-:W-:Y:S01]  /*1ed0*/  FFMA.RZ R0, R12.reuse, R10.reuse, R13.reuse ;  /* 0x0000000a0c007223 */ /* 0x1c0fe2000000c00d */
[C---:B------:R-:W-:Y:S01]  /*1ee0*/  IADD3 R8, R9.reuse, 0x20, RZ ;  /* 0x0000002009087810 */ /* 0x040fe20007ffe0ff */
[-CC-:B------:R-:W-:Y:S01]  /*1ef0*/  FFMA.RM R5, R12, R10.reuse, R13.reuse ;  /* 0x0000000a0c057223 */ /* 0x180fe2000000400d */
[C---:B------:R-:W-:Y:S02]  /*1f00*/  ISETP.NE.AND P4, PT, R9.reuse, RZ, PT ;  /* 0x000000ff0900720c */ /* 0x040fe40003f85270 */
        /* <DEDUP_REMOVED lines=18> */
.L_x_413:
[----:B------:R-:W-:-:S04]  /*2030*/  LOP3.LUT R3, R3, 0x80000000, RZ, 0xc0, !PT ;  /* 0x8000000003037812 */ /* 0x000fc800078ec0ff */
[----:B------:R-:W-:Y:S01]  /*2040*/  LOP3.LUT R3, R3, 0x7f800000, RZ, 0xfc, !PT ;  /* 0x7f80000003037812 */ /* 0x000fe200078efcff */
[----:B------:R-:W-:Y:S05]  /*2050*/  BRA `(.L_x_414) ;  /* 0x0000001000007947 */ /* 0x000fea0003800000 */
.L_x_412:
[----:B------:R-:W-:-:S02]  /*2060*/  IMAD R3, R8, 0x800000, R3 ;  /* 0x0080000008037824 */ /* 0x000fc400078e0203 */
.L_x_414:
[----:B------:R-:W-:Y:S05]  /*2070*/  BSYNC B2 ;  /* 0x0000000000027941 */ /* 0x000fea0003800000 */
.L_x_411:
[----:B------:R-:W-:Y:S05]  /*2080*/  BRA `(.L_x_415) ;  /* 0x0000008000007947 */ /* 0x000fea0003800000 */
.L_x_410:
[----:B------:R-:W-:-:S04]  /*2090*/  LOP3.LUT R3, R8, 0x80000000, R3, 0x48, !PT ;  /* 0x8000000008037812 */ /* 0x000fc800078e4803 */
[----:B------:R-:W-:Y:S01]  /*20a0*/  LOP3.LUT R3, R3, 0x7f800000, RZ, 0xfc, !PT ;  /* 0x7f80000003037812 */ /* 0x000fe200078efcff */
[----:B------:R-:W-:Y:S05]  /*20b0*/  BRA `(.L_x_415) ;  /* 0x0000005000007947 */ /* 0x000fea0003800000 */
.L_x_409:
[----:B------:R-:W-:Y:S01]  /*20c0*/  LOP3.LUT R3, R8, 0x80000000, R3, 0x48, !PT ;  /* 0x8000000008037812 */ /* 0x000fe200078e4803 */
[----:B------:R-:W-:Y:S05]  /*20d0*/  BRA `(.L_x_415) ;  /* 0x0000003000007947 */ /* 0x000fea0003800000 */
.L_x_408:
[----:B------:R-:W0:Y:S01]  /*20e0*/  MUFU.RSQ R3, -QNAN ;  /* 0xffc0000000037908 */ /* 0x000e220000001400 */
[----:B------:R-:W-:Y:S05]  /*20f0*/  BRA `(.L_x_415) ;  /* 0x0000001000007947 */ /* 0x000fea0003800000 */
.L_x_407:
[----:B------:R-:W-:-:S02]  /*2100*/  FADD.FTZ R3, R3, R0 ;  /* 0x0000000003037221 */ /* 0x000fc40000010000 */
.L_x_415:
[----:B------:R-:W-:Y:S05]  /*2110*/  BSYNC B1 ;  /* 0x0000000000017941 */ /* 0x000fea0003800000 */
.L_x_405:
[----:B------:R-:W-:-:S04]  /*2120*/  IMAD.MOV.U32 R7, RZ, RZ, 0x0 ;  /* 0x00000000ff077424 */ /* 0x000fc800078e00ff */
[----:B------:R-:W-:Y:S05]  /*2130*/  RET.REL.NODEC R6 `(rms_norm) ;  /* 0xffffdec006007950 */ /* 0x000fea0003c3ffff */
.L_x_416:
        /* <DEDUP_REMOVED lines=12> */
.L_x_472:


//--------------------- .text.add                 --------------------------
	.section	.text.add,"ax",@progbits
	.sectioninfo	@"SHI_REGISTERS=14"
	.align	128
        .global         add
        .type           add,@function
        .size           add,(.L_x_481 - add)
        .other          add,@"STO_CUDA_ENTRY STV_DEFAULT"
add:
.text.add:
[----:B------:R-:W-:-:S02]  /*0000*/  MOV R1, c[0x0][0x28] ;  /* 0x00000a0000017a02 */ /* 0x000fc40000000f00 */
[----:B------:R-:W0:Y:S04]  /*0010*/  S2R R0, SR_CTAID.X ;  /* 0x0000000000007919 */ /* 0x000e280000002500 */
[----:B------:R-:W0:Y:S02]  /*0020*/  S2R R3, SR_TID.X ;  /* 0x0000000000037919 */ /* 0x000e240000002100 */
[----:B0-----:R-:W-:-:S05]  /*0030*/  IMAD R0, R0, c[0x0][0x0], R3 ;  /* 0x0000000000007a24 */ /* 0x001fca00078e0203 */
[----:B------:R-:W-:-:S13]  /*0040*/  ISETP.GE.U32.AND P0, PT, R0, c[0x0][0x178], PT ;  /* 0x00005e0000007a0c */ /* 0x000fda0003f06070 */
[----:B------:R-:W-:Y:S05]  /*0050*/  @P0 EXIT ;  /* 0x000000000000094d */ /* 0x000fea0003800000 */
[----:B------:R-:W-:-:S02]  /*0060*/  ULDC.64 UR4, c[0x0][0x118] ;  /* 0x0000460000047ab9 */ /* 0x000fc40000000a00 */
.L_x_417:
[----:B0-----:R-:W-:-:S05]  /*0070*/  MOV R7, 0x4 ;  /* 0x0000000400077802 */ /* 0x001fca0000000f00 */
[----:B------:R-:W-:-:S04]  /*0080*/  IMAD.WIDE.U32 R2, R0, R7, c[0x0][0x160] ;  /* 0x0000580000027625 */ /* 0x000fc800078e0007 */
[CC--:B------:R-:W-:Y:S02]  /*0090*/  IMAD.WIDE.U32 R4, R0.reuse, R7.reuse, c[0x0][0x168] ;  /* 0x00005a0000047625 */ /* 0x0c0fe400078e0007 */
[----:B------:R-:W2:Y:S04]  /*00a0*/  LDG.E R3, [R2.64] ;  /* 0x0000000402037981 */ /* 0x000ea8000c1e1900 */
[----:B------:R-:W2:Y:S01]  /*00b0*/  LDG.E R4, [R4.64] ;  /* 0x0000000404047981 */ /* 0x000ea2000c1e1900 */
[----:B------:R-:W-:Y:S01]  /*00c0*/  IMAD.WIDE.U32 R6, R0, R7, c[0x0][0x170] ;  /* 0x00005c0000067625 */ /* 0x000fe200078e0007 */
[----:B------:R-:W-:-:S05]  /*00d0*/  MOV R11, c[0x0][0x0] ;  /* 0x00000000000b7a02 */ /* 0x000fca0000000f00 */
[----:B------:R-:W-:-:S05]  /*00e0*/  IMAD R0, R11, c[0x0][0xc], R0 ;  /* 0x000003000b007a24 */ /* 0x000fca00078e0200 */
[----:B------:R-:W-:Y:S01]  /*00f0*/  ISETP.GE.U32.AND P0, PT, R0, c[0x0][0x178], PT ;  /* 0x00005e0000007a0c */ /* 0x000fe20003f06070 */
[----:B--2---:R-:W-:-:S05]  /*0100*/  FADD R9, R4, R3 ;  /* 0x0000000304097221 */ /* 0x004fca0000000000 */
[----:B------:R0:W-:Y:S07]  /*0110*/  STG.E [R6.64], R9 ;  /* 0x0000000906007986 */ /* 0x0001ee000c101904 */
[----:B------:R-:W-:Y:S05]  /*0120*/  @!P0 BRA `(.L_x_417) ;  /* 0xffffff4000008947 */ /* 0x000fea000383ffff */
[----:B------:R-:W-:Y:S05]  /*0130*/  EXIT ;  /* 0x000000000000794d */ /* 0x000fea0003800000 */
.L_x_418:
        /* <DEDUP_REMOVED lines=12> */
.L_x_481:


//--------------------- .text._Z12quantized_mmILi8EEvPKfPKhPf15QuantizedConfig --------------------------
	.section	.text._Z12quantized_mmILi8EEvPKfPKhPf15QuantizedConfig,"ax",@progbits
	.sectioninfo	@"SHI_REGISTERS=40"
	.align	128
        .global         _Z12quantized_mmILi8EEvPKfPKhPf15QuantizedConfig
        .type           _Z12quantized_mmILi8EEvPKfPKhPf15QuantizedConfig,@function
        .size           _Z12quantized_mmILi8EEvPKfPKhPf15QuantizedConfig,(.L_x_482 - _Z12quantized_mmILi8EEvPKfPKhPf15QuantizedConfig)
        .other          _Z12quantized_mmILi8EEvPKfPKhPf15QuantizedConfig,@"STO_CUDA_ENTRY STV_DEFAULT"
_Z12quantized_mmILi8EEvPKfPKhPf15QuantizedConfig:
.text._Z12quantized_mmILi8EEvPKfPKhPf15QuantizedConfig:
[----:B------:R-:W-:-:S02]  /*0000*/  IMAD.MOV.U32 R1, RZ, RZ, c[0x0][0x28] ;  /* 0x00000a00ff017624 */ /* 0x000fc400078e00ff */
[----:B------:R-:W0:Y:S01]  /*0010*/  S2R R0, SR_CTAID.X ;  /* 0x0000000000007919 */ /* 0x000e220000002500 */
[----:B------:R-:W-:Y:S02]  /*0020*/  ULDC.64 UR4, c[0x0][0x178] ;  /* 0x00005e0000047ab9 */ /* 0x000fe40000000a00 */
[----:B------:R-:W-:Y:S01]  /*0030*/  UIMAD UR4, UR4, UR5, URZ ;  /* 0x00000005040472a4 */ /* 0x000fe2000f8e023f */
[----:B------:R-:W0:Y:S02]  /*0040*/  S2R R3, SR_TID.X ;  /* 0x0000000000037919 */ /* 0x000e240000002100 */
[----:B0-----:R-:W-:-:S05]  /*0050*/  IMAD R0, R0, c[0x0][0x0], R3 ;  /* 0x0000000000007a24 */ /* 0x001fca00078e0203 */
[----:B------:R-:W-:-:S13]  /*0060*/  ISETP.GE.U32.AND P0, PT, R0, UR4, PT ;  /* 0x0000000400007c0c */ /* 0x000fda000bf06070 */
[----:B------:R-:W-:Y:S05]  /*0070*/  @P0 EXIT ;  /* 0x000000000000094d */ /* 0x000fea0003800000 */
[----:B------:R-:W-:Y:S01]  /*0080*/  ISETP.NE.AND P0, PT, RZ, c[0x0][0x180], PT ;  /* 0x00006000ff007a0c */ /* 0x000fe20003f05270 */
[----:B------:R-:W-:-:S12]  /*0090*/  ULDC.64 UR6, c[0x0][0x118] ;  /* 0x0000460000067ab9 */ /* 0x000fd80000000a00 */
[----:B------:R-:W-:Y:S05]  /*00a0*/  @!P0 BRA `(.L_x_419) ;  /* 0x0000112000008947 */ /* 0x000fea0003800000 */
[----:B------:R-:W-:-:S05]  /*00b0*/  IMAD.MOV.U32 R10, RZ, RZ, c[0x0][0x180] ;  /* 0x00006000ff0a7624 */ /* 0x000fca00078e00ff */
[C---:B------:R-:W-:Y:S02]  /*00c0*/  LOP3.LUT R35, R10.reuse, 0x3, RZ, 0xc0, !PT ;  /* 0x000000030a237812 */ /* 0x040fe400078ec0ff */
[----:B------:R-:W-:Y:S02]  /*00d0*/  IADD3 R10, R10, -0x1, RZ ;  /* 0xffffffff0a0a7810 */ /* 0x000fe40007ffe0ff */
[----:B------:R-:W-:-:S02]  /*00e0*/  IADD3 R11, -R35, c[0x0][0x180], RZ ;  /* 0x00006000230b7a10 */ /* 0x000fc40007ffe1ff */
.L_x_427:
[----:B0-----:R-:W0:Y:S01]  /*00f0*/  I2F.U32.RP R4, c[0x0][0x17c] ;  /* 0x00005f0000047b06 */ /* 0x001e220000209000 */
[----:B------:R-:W-:Y:S02]  /*0100*/  ISETP.NE.U32.AND P2, PT, RZ, c[0x0][0x17c], PT ;  /* 0x00005f00ff007a0c */ /* 0x000fe40003f45070 */
[----:B------:R-:W-:-:S05]  /*0110*/  MOV R17, RZ ;  /* 0x000000ff00117202 */ /* 0x000fca0000000f00 */
[----:B0-----:R-:W0:Y:S02]  /*0120*/  MUFU.RCP R4, R4 ;  /* 0x0000000400047308 */ /* 0x001e240000001000 */
[----:B0-----:R-:W-:Y:S01]  /*0130*/  IADD3 R2, R4, 0xffffffe, RZ ;  /* 0x0ffffffe04027810 */ /* 0x001fe20007ffe0ff */
[----:B------:R-:W-:-:S05]  /*0140*/  IMAD.MOV.U32 R4, RZ, RZ, RZ ;  /* 0x000000ffff047224 */ /* 0x000fca00078e00ff */
[----:B------:R0:W1:Y:S02]  /*0150*/  F2I.FTZ.U32.TRUNC.NTZ R3, R2 ;  /* 0x0000000200037305 */ /* 0x000064000021f000 */
[----:B0-----:R-:W-:Y:S01]  /*0160*/  IMAD.MOV.U32 R2, RZ, RZ, RZ ;  /* 0x000000ffff027224 */ /* 0x001fe200078e00ff */
[----:B-1----:R-:W-:-:S05]  /*0170*/  IADD3 R5, RZ, -R3, RZ ;  /* 0x80000003ff057210 */ /* 0x002fca0007ffe0ff */
        /* <DEDUP_REMOVED lines=8> */
[----:B------:R-:W-:Y:S01]  /*0200*/  ISETP.GE.U32.AND P1, PT, R3, c[0x0][0x17c], PT ;  /* 0x00005f0003007a0c */ /* 0x000fe20003f26070 */
[----:B------:R-:W-:Y:S01]  /*0210*/  IMAD.MOV.U32 R3, RZ, RZ, c[0x0][0x0] ;  /* 0x00000000ff037624 */ /* 0x000fe200078e00ff */
[----:B------:R-:W-:-:S11]  /*0220*/  ISETP.GE.U32.AND P0, PT, R10, 0x3, PT ;  /* 0x000000030a00780c */ /* 0x000fd60003f06070 */
[----:B------:R-:W-:Y:S02]  /*0230*/  @P1 IADD3 R12, R12, 0x1, RZ ;  /* 0x000000010c0c1810 */ /* 0x000fe40007ffe0ff */
[----:B------:R-:W-:-:S04]  /*0240*/  @!P2 LOP3.LUT R12, RZ, c[0x0][0x17c], RZ, 0x33, !PT ;  /* 0x00005f00ff0caa12 */ /* 0x000fc800078e33ff */
[C---:B------:R-:W-:Y:S01]  /*0250*/  IADD3 R13, -R12.reuse, RZ, RZ ;  /* 0x000000ff0c0d7210 */ /* 0x040fe20007ffe1ff */
[----:B------:R-:W-:-:S04]  /*0260*/  IMAD R15, R12, c[0x0][0x184], RZ ;  /* 0x000061000c0f7a24 */ /* 0x000fc800078e02ff */
[--C-:B------:R-:W-:Y:S02]  /*0270*/  IMAD R13, R13, c[0x0][0x17c], R0.reuse ;  /* 0x00005f000d0d7a24 */ /* 0x100fe400078e0200 */
[----:B------:R-:W-:Y:S02]  /*0280*/  IMAD R0, R3, c[0x0][0xc], R0 ;  /* 0x0000030003007a24 */ /* 0x000fe400078e0200 */
[----:B------:R-:W-:-:S03]  /*0290*/  IMAD R16, R13, c[0x0][0x188], RZ ;  /* 0x000062000d107a24 */ /* 0x000fc600078e02ff */
[----:B------:R-:W-:Y:S01]  /*02a0*/  ISETP.GE.U32.AND P1, PT, R0, UR4, PT ;  /* 0x0000000400007c0c */ /* 0x000fe2000bf26070 */
[----:B------:R-:W-:-:S05]  /*02b0*/  @!P0 BRA `(.L_x_420) ;  /* 0x00000d0000008947 */ /* 0x000fca0003800000 */
[----:B------:R-:W-:Y:S01]  /*02c0*/  ISETP.GT.AND P0, PT, R11, RZ, PT ;  /* 0x000000ff0b00720c */ /* 0x000fe20003f04270 */
[----:B------:R-:W-:-:S12]  /*02d0*/  IMAD.MOV.U32 R19, RZ, RZ, R11 ;  /* 0x000000ffff137224 */ /* 0x000fd800078e000b */
[----:B------:R-:W-:Y:S05]  /*02e0*/  @!P0 BRA `(.L_x_421) ;  /* 0x00000af000008947 */ /* 0x000fea0003800000 */
[----:B------:R-:W-:Y:S02]  /*02f0*/  ISETP.GT.AND P2, PT, R19, 0xc, PT ;  /* 0x0000000c1300780c */ /* 0x000fe40003f44270 */
[----:B------:R-:W-:-:S11]  /*0300*/  PLOP3.LUT P0, PT, PT, PT, PT, 0x80, 0x0 ;  /* 0x000000000000781c */ /* 0x000fd60003f0f070 */
[----:B------:R-:W-:Y:S05]  /*0310*/  @!P2 BRA `(.L_x_422) ;  /* 0x000007000000a947 */ /* 0x000fea0003800000 */
[----:B------:R-:W-:-:S02]  /*0320*/  PLOP3.LUT P0, PT, PT, PT, PT, 0x8, 0x0 ;  /* 0x000000000000781c */ /* 0x000fc40003f0e170 */
.L_x_423:
[----:B------:R-:W-:-:S04]  /*0330*/  IADD3 R20, P2, P3, R17, c[0x0][0x168], R16 ;  /* 0x00005a0011147a10 */ /* 0x000fc80007b5e010 */
[----:B------:R-:W-:-:S05]  /*0340*/  IADD3.X R21, RZ, c[0x0][0x16c], RZ, P2, P3 ;  /* 0x00005b00ff157a10 */ /* 0x000fca00017e64ff */
[----:B------:R0:W2:Y:S01]  /*0350*/  LDG.E.S8 R24, [R20.64] ;  /* 0x0000000614187981 */ /* 0x0000a2000c1e1300 */
[----:B------:R-:W-:-:S03]  /*0360*/  IADD3 R2, P2, R15, R17, RZ ;  /* 0x000000110f027210 */ /* 0x000fc60007f5e0ff */
[----:B------:R0:W3:Y:S01]  /*0370*/  LDG.E.S8 R28, [R20.64+0x1] ;  /* 0x00000106141c7981 */ /* 0x0000e2000c1e1300 */
[----:B------:R-:W-:Y:S02]  /*0380*/  IADD3.X R3, RZ, RZ, RZ, P2, !PT ;  /* 0x000000ffff037210 */ /* 0x000fe400017fe4ff */
[C---:B------:R-:W-:Y:S01]  /*0390*/  LEA R8, P2, R2.reuse, c[0x0][0x160], 0x2 ;  /* 0x0000580002087a11 */ /* 0x040fe200078410ff */
[----:B------:R0:W4:Y:S03]  /*03a0*/  LDG.E.S8 R23, [R20.64+0x2] ;  /* 0x0000020614177981 */ /* 0x000126000c1e1300 */
[----:B------:R-:W-:Y:S01]  /*03b0*/  LEA.HI.X R9, R2, c[0x0][0x164], R3, 0x2, P2 ;  /* 0x0000590002097a11 */ /* 0x000fe200010f1403 */
[----:B------:R0:W5:Y:S04]  /*03c0*/  LDG.E.S8 R26, [R20.64+0x3] ;  /* 0x00000306141a7981 */ /* 0x000168000c1e1300 */
[----:B------:R1:W4:Y:S01]  /*03d0*/  LDG.E R5, [R8.64] ;  /* 0x0000000608057981 */ /* 0x000322000c1e1900 */
[----:B------:R-:W-:-:S03]  /*03e0*/  IADD3 R6, R17, 0x4, RZ ;  /* 0x0000000411067810 */ /* 0x000fc60007ffe0ff */
[----:B------:R1:W5:Y:S01]  /*03f0*/  LDG.E R22, [R8.64+0x4] ;  /* 0x0000040608167981 */ /* 0x000362000c1e1900 */
[----:B------:R-:W-:-:S03]  /*0400*/  IADD3 R2, P2, P3, R6, c[0x0][0x168], R16 ;  /* 0x00005a0006027a10 */ /* 0x000fc60007b5e010 */
[----:B------:R1:W5:Y:S01]  /*0410*/  LDG.E R25, [R8.64+0x8] ;  /* 0x0000080608197981 */ /* 0x000362000c1e1900 */
[----:B------:R-:W-:-:S03]  /*0420*/  IADD3.X R3, RZ, c[0x0][0x16c], RZ, P2, P3 ;  /* 0x00005b00ff037a10 */ /* 0x000fc600017e64ff */
[----:B------:R1:W5:Y:S04]  /*0430*/  LDG.E R34, [R8.64+0xc] ;  /* 0x00000c0608227981 */ /* 0x000368000c1e1900 */
[----:B------:R1:W5:Y:S01]  /*0440*/  LDG.E.S8 R33, [R2.64] ;  /* 0x0000000602217981 */ /* 0x000362000c1e1300 */
[----:B------:R-:W-:Y:S02]  /*0450*/  IADD3 R7, P2, R15, R6, RZ ;  /* 0x000000060f077210 */ /* 0x000fe40007f5e0ff */
[----:B------:R-:W-:Y:S01]  /*0460*/  IADD3 R29, R17, 0x8, RZ ;  /* 0x00000008111d7810 */ /* 0x000fe20007ffe0ff */
[----:B------:R1:W5:Y:S02]  /*0470*/  LDG.E.S8 R18, [R2.64+0x1] ;  /* 0x0000010602127981 */ /* 0x000364000c1e1300 */
[----:B------:R-:W-:Y:S01]  /*0480*/  IMAD.X R14, RZ, RZ, RZ, P2 ;  /* 0x000000ffff0e7224 */ /* 0x000fe200010e06ff */
[C---:B------:R-:W-:Y:S01]  /*0490*/  LEA R6, P2, R7.reuse, c[0x0][0x160], 0x2 ;  /* 0x0000580007067a11 */ /* 0x040fe200078410ff */
[----:B0-----:R0:W5:Y:S03]  /*04a0*/  LDG.E.S8 R20, [R2.64+0x3] ;  /* 0x0000030602147981 */ /* 0x001166000c1e1300 */
[----:B------:R-:W-:-:S02]  /*04b0*/  LEA.HI.X R7, R7, c[0x0][0x164], R14, 0x2, P2 ;  /* 0x0000590007077a11 */ /* 0x000fc400010f140e */
[----:B------:R0:W5:Y:S04]  /*04c0*/  LDG.E.S8 R14, [R2.64+0x2] ;  /* 0x00000206020e7981 */ /* 0x000168000c1e1300 */
[----:B------:R0:W5:Y:S01]  /*04d0*/  LDG.E R21, [R6.64] ;  /* 0x0000000606157981 */ /* 0x000162000c1e1900 */
[----:B------:R-:W-:-:S03]  /*04e0*/  IADD3 R36, R17, 0xc, RZ ;  /* 0x0000000c11247810 */ /* 0x000fc60007ffe0ff */
[----:B------:R0:W5:Y:S01]  /*04f0*/  LDG.E R32, [R6.64+0xc] ;  /* 0x00000c0606207981 */ /* 0x000162000c1e1900 */
[----:B--2---:R-:W1:Y:S08]  /*0500*/  I2F.S16 R24, R24 ;  /* 0x0000001800187306 */ /* 0x004e700000101400 */
[----:B---3--:R-:W2:Y:S08]  /*0510*/  I2F.S16 R28, R28 ;  /* 0x0000001c001c7306 */ /* 0x008eb00000101400 */
[----:B----4-:R-:W3:Y:S01]  /*0520*/  I2F.S16 R23, R23 ;  /* 0x0000001700177306 */ /* 0x010ee20000101400 */
[----:B-1----:R-:W-:-:S04]  /*0530*/  FMUL R9, R24, c[0x0][0x190] ;  /* 0x0000640018097a20 */ /* 0x002fc80000400000 */
[----:B------:R-:W-:Y:S01]  /*0540*/  FFMA R27, R9, R5, R4 ;  /* 0x00000005091b7223 */ /* 0x000fe20000000004 */
[----:B------:R-:W-:Y:S01]  /*0550*/  IADD3 R4, P2, P3, R29, c[0x0][0x168], R16 ;  /* 0x00005a001d047a10 */ /* 0x000fe20007b5e010 */
[----:B--2---:R-:W-:-:S03]  /*0560*/  FMUL R8, R28, c[0x0][0x190] ;  /* 0x000064001c087a20 */ /* 0x004fc60000400000 */
[----:B------:R-:W-:Y:S01]  /*0570*/  IADD3.X R5, RZ, c[0x0][0x16c], RZ, P2, P3 ;  /* 0x00005b00ff057a10 */ /* 0x000fe200017e64ff */
[----:B-----5:R1:W2:Y:S01]  /*0580*/  I2F.S16 R9, R26 ;  /* 0x0000001a00097306 */ /* 0x0202a20000101400 */
[----:B------:R-:W-:-:S03]  /*0590*/  FFMA R8, R8, R22, R27 ;  /* 0x0000001608087223 */ /* 0x000fc6000000001b */
[----:B------:R4:W5:Y:S01]  /*05a0*/  LDG.E.S8 R22, [R4.64] ;  /* 0x0000000604167981 */ /* 0x000962000c1e1300 */
[----:B---3--:R-:W-:Y:S01]  /*05b0*/  FMUL R27, R23, c[0x0][0x190] ;  /* 0x00006400171b7a20 */ /* 0x008fe20000400000 */
[----:B------:R-:W-:Y:S02]  /*05c0*/  IADD3 R28, P4, R15, R29, RZ ;  /* 0x0000001d0f1c7210 */ /* 0x000fe40007f9e0ff */
[----:B------:R4:W3:Y:S01]  /*05d0*/  LDG.E.S8 R23, [R4.64+0x1] ;  /* 0x0000010604177981 */ /* 0x0008e2000c1e1300 */
[----:B------:R-:W-:Y:S01]  /*05e0*/  FFMA R29, R27, R25, R8 ;  /* 0x000000191b1d7223 */ /* 0x000fe20000000008 */
[----:B0-----:R-:W-:Y:S02]  /*05f0*/  IADD3 R2, P2, P3, R36, c[0x0][0x168], R16 ;  /* 0x00005a0024027a10 */ /* 0x001fe40007b5e010 */
[----:B------:R0:W3:Y:S01]  /*0600*/  LDG.E R25, [R6.64+0x4] ;  /* 0x0000040606197981 */ /* 0x0000e2000c1e1900 */
[----:B------:R-:W-:-:S03]  /*0610*/  IADD3.X R31, RZ, RZ, RZ, P4, !PT ;  /* 0x000000ffff1f7210 */ /* 0x000fc600027fe4ff */
[----:B------:R4:W3:Y:S01]  /*0620*/  LDG.E.S8 R24, [R4.64+0x2] ;  /* 0x0000020604187981 */ /* 0x0008e2000c1e1300 */
[----:B------:R-:W-:Y:S02]  /*0630*/  LEA R8, P4, R28, c[0x0][0x160], 0x2 ;  /* 0x000058001c087a11 */ /* 0x000fe400078810ff */
[----:B------:R-:W-:Y:S01]  /*0640*/  IADD3.X R3, RZ, c[0x0][0x16c], RZ, P2, P3 ;  /* 0x00005b00ff037a10 */ /* 0x000fe200017e64ff */
[----:B-1----:R0:W3:Y:S01]  /*0650*/  LDG.E R26, [R6.64+0x8] ;  /* 0x00000806061a7981 */ /* 0x0020e2000c1e1900 */
[----:B--2---:R-:W-:-:S03]  /*0660*/  FMUL R30, R9, c[0x0][0x190] ;  /* 0x00006400091e7a20 */ /* 0x004fc60000400000 */
[----:B------:R4:W2:Y:S01]  /*0670*/  LDG.E.S8 R27, [R4.64+0x3] ;  /* 0x00000306041b7981 */ /* 0x0008a2000c1e1300 */
[----:B------:R-:W-:Y:S01]  /*0680*/  LEA.HI.X R9, R28, c[0x0][0x164], R31, 0x2, P4 ;  /* 0x000059001c097a11 */ /* 0x000fe200020f141f */
[----:B------:R-:W1:Y:S02]  /*0690*/  I2F.S16 R33, R33 ;  /* 0x0000002100217306 */ /* 0x000e640000101400 */
[----:B------:R0:W2:Y:S01]  /*06a0*/  LDG.E.S8 R31, [R2.64] ;  /* 0x00000006021f7981 */ /* 0x0000a2000c1e1300 */
[----:B------:R-:W-:-:S03]  /*06b0*/  FFMA R34, R30, R34, R29 ;  /* 0x000000221e227223 */ /* 0x000fc6000000001d */
[----:B------:R1:W2:Y:S01]  /*06c0*/  LDG.E R30, [R8.64] ;  /* 0x00000006081e7981 */ /* 0x0002a2000c1e1900 */
[----:B----4-:R-:W-:-:S03]  /*06d0*/  IADD3 R5, P2, R15, R36, RZ ;  /* 0x000000240f057210 */ /* 0x010fc60007f5e0ff */
[----:B------:R4:W2:Y:S02]  /*06e0*/  LDG.E.S8 R36, [R2.64+0x1] ;  /* 0x0000010602247981 */ /* 0x0008a4000c1e1300 */
[----:B0-----:R-:W-:Y:S01]  /*06f0*/  IMAD.X R6, RZ, RZ, RZ, P2 ;  /* 0x000000ffff067224 */ /* 0x001fe200010e06ff */
[C---:B------:R-:W-:Y:S01]  /*0700*/  LEA R4, P2, R5.reuse, c[0x0][0x160], 0x2 ;  /* 0x0000580005047a11 */ /* 0x040fe200078410ff */
[----:B------:R0:W2:Y:S03]  /*0710*/  LDG.E R29, [R8.64+0x4] ;  /* 0x00000406081d7981 */ /* 0x0000a6000c1e1900 */
[----:B------:R-:W-:Y:S01]  /*0720*/  LEA.HI.X R5, R5, c[0x0][0x164], R6, 0x2, P2 ;  /* 0x0000590005057a11 */ /* 0x000fe200010f1406 */
[----:B------:R0:W2:Y:S04]  /*0730*/  LDG.E R28, [R8.64+0x8] ;  /* 0x00000806081c7981 */ /* 0x0000a8000c1e1900 */
[----:B------:R4:W2:Y:S01]  /*0740*/  LDG.E.S8 R6, [R2.64+0x2] ;  /* 0x0000020602067981 */ /* 0x0008a2000c1e1300 */
[----:B-1----:R-:W-:-:S03]  /*0750*/  FMUL R33, R33, c[0x0][0x190] ;  /* 0x0000640021217a20 */ /* 0x002fc60000400000 */
[----:B------:R4:W2:Y:S01]  /*0760*/  LDG.E.S8 R7, [R2.64+0x3] ;  /* 0x0000030602077981 */ /* 0x0008a2000c1e1300 */
[----:B------:R-:W-:-:S03]  /*0770*/  FFMA R34, R33, R21, R34 ;  /* 0x0000001521227223 */ /* 0x000fc60000000022 */
[----:B------:R0:W2:Y:S04]  /*0780*/  LDG.E R37, [R8.64+0xc] ;  /* 0x00000c0608257981 */ /* 0x0000a8000c1e1900 */
[----:B------:R-:W2:Y:S04]  /*0790*/  LDG.E R21, [R4.64] ;  /* 0x0000000604157981 */ /* 0x000ea8000c1e1900 */
[----:B------:R-:W2:Y:S04]  /*07a0*/  LDG.E R33, [R4.64+0xc] ;  /* 0x00000c0604217981 */ /* 0x000ea8000c1e1900 */
[----:B0-----:R-:W2:Y:S04]  /*07b0*/  LDG.E R9, [R4.64+0x4] ;  /* 0x0000040604097981 */ /* 0x001ea8000c1e1900 */
[----:B------:R-:W2:Y:S01]  /*07c0*/  LDG.E R8, [R4.64+0x8] ;  /* 0x0000080604087981 */ /* 0x000ea2000c1e1900 */
[----:B------:R-:W4:Y:S08]  /*07d0*/  I2F.S16 R18, R18 ;  /* 0x0000001200127306 */ /* 0x000f300000101400 */
[----:B------:R-:W0:Y:S08]  /*07e0*/  I2F.S16 R14, R14 ;  /* 0x0000000e000e7306 */ /* 0x000e300000101400 */
[----:B------:R-:W1:Y:S01]  /*07f0*/  I2F.S16 R20, R20 ;  /* 0x0000001400147306 */ /* 0x000e620000101400 */
[----:B----4-:R-:W-:Y:S01]  /*0800*/  FMUL R3, R18, c[0x0][0x190] ;  /* 0x0000640012037a20 */ /* 0x010fe20000400000 */
[----:B0-----:R-:W-:Y:S01]  /*0810*/  FMUL R2, R14, c[0x0][0x190] ;  /* 0x000064000e027a20 */ /* 0x001fe20000400000 */
[----:B------:R-:W-:-:S04]  /*0820*/  IADD3 R19, R19, -0x10, RZ ;  /* 0xfffffff013137810 */ /* 0x000fc80007ffe0ff */
[----:B------:R-:W-:Y:S02]  /*0830*/  ISETP.GT.AND P2, PT, R19, 0xc, PT ;  /* 0x0000000c1300780c */ /* 0x000fe40003f44270 */
[----:B------:R-:W-:Y:S01]  /*0840*/  IADD3 R17, R17, 0x10, RZ ;  /* 0x0000001011117810 */ /* 0x000fe20007ffe0ff */
[----:B-----5:R-:W0:Y:S08]  /*0850*/  I2F.S16 R22, R22 ;  /* 0x0000001600167306 */ /* 0x020e300000101400 */
[----:B---3--:R-:W3:Y:S01]  /*0860*/  I2F.S16 R23, R23 ;  /* 0x0000001700177306 */ /* 0x008ee20000101400 */
[----:B------:R-:W-:-:S07]  /*0870*/  FFMA R3, R3, R25, R34 ;  /* 0x0000001903037223 */ /* 0x000fce0000000022 */
[----:B------:R-:W4:Y:S01]  /*0880*/  I2F.S16 R24, R24 ;  /* 0x0000001800187306 */ /* 0x000f220000101400 */
[----:B------:R-:W-:Y:S01]  /*0890*/  FFMA R3, R2, R26, R3 ;  /* 0x0000001a02037223 */ /* 0x000fe20000000003 */
[----:B-1----:R-:W-:Y:S01]  /*08a0*/  FMUL R2, R20, c[0x0][0x190] ;  /* 0x0000640014027a20 */ /* 0x002fe20000400000 */
[----:B0-----:R-:W-:-:S05]  /*08b0*/  FMUL R22, R22, c[0x0][0x190] ;  /* 0x0000640016167a20 */ /* 0x001fca0000400000 */
[----:B--2---:R-:W0:Y:S01]  /*08c0*/  I2F.S16 R27, R27 ;  /* 0x0000001b001b7306 */ /* 0x004e220000101400 */
[----:B------:R-:W-:Y:S01]  /*08d0*/  FFMA R3, R2, R32, R3 ;  /* 0x0000002002037223 */ /* 0x000fe20000000003 */
[----:B---3--:R-:W-:-:S06]  /*08e0*/  FMUL R23, R23, c[0x0][0x190] ;  /* 0x0000640017177a20 */ /* 0x008fcc0000400000 */
[----:B------:R-:W1:Y:S01]  /*08f0*/  I2F.S16 R31, R31 ;  /* 0x0000001f001f7306 */ /* 0x000e620000101400 */
[----:B------:R-:W-:Y:S01]  /*0900*/  FFMA R22, R22, R30, R3 ;  /* 0x0000001e16167223 */ /* 0x000fe20000000003 */
[----:B----4-:R-:W-:-:S06]  /*0910*/  FMUL R24, R24, c[0x0][0x190] ;  /* 0x0000640018187a20 */ /* 0x010fcc0000400000 */
[----:B------:R-:W2:Y:S01]  /*0920*/  I2F.S16 R36, R36 ;  /* 0x0000002400247306 */ /* 0x000ea20000101400 */
[----:B------:R-:W-:Y:S01]  /*0930*/  FFMA R23, R23, R29, R22 ;  /* 0x0000001d17177223 */ /* 0x000fe20000000016 */
[----:B0-----:R-:W-:-:S06]  /*0940*/  FMUL R27, R27, c[0x0][0x190] ;  /* 0x000064001b1b7a20 */ /* 0x001fcc0000400000 */
[----:B------:R-:W0:Y:S01]  /*0950*/  I2F.S16 R6, R6 ;  /* 0x0000000600067306 */ /* 0x000e220000101400 */
[----:B------:R-:W-:Y:S01]  /*0960*/  FFMA R24, R24, R28, R23 ;  /* 0x0000001c18187223 */ /* 0x000fe20000000017 */
[----:B-1----:R-:W-:-:S03]  /*0970*/  FMUL R31, R31, c[0x0][0x190] ;  /* 0x000064001f1f7a20 */ /* 0x002fc60000400000 */
[----:B------:R-:W-:-:S03]  /*0980*/  FFMA R24, R27, R37, R24 ;  /* 0x000000251b187223 */ /* 0x000fc60000000018 */
[----:B------:R-:W1:Y:S01]  /*0990*/  I2F.S16 R7, R7 ;  /* 0x0000000700077306 */ /* 0x000e620000101400 */
[----:B------:R-:W-:Y:S01]  /*09a0*/  FFMA R24, R31, R21, R24 ;  /* 0x000000151f187223 */ /* 0x000fe20000000018 */
[----:B--2---:R-:W-:Y:S01]  /*09b0*/  FMUL R3, R36, c[0x0][0x190] ;  /* 0x0000640024037a20 */ /* 0x004fe20000400000 */
[----:B0-----:R-:W-:-:S03]  /*09c0*/  FMUL R2, R6, c[0x0][0x190] ;  /* 0x0000640006027a20 */ /* 0x001fc60000400000 */
[----:B------:R-:W-:-:S04]  /*09d0*/  FFMA R3, R3, R9, R24 ;  /* 0x0000000903037223 */ /* 0x000fc80000000018 */
[----:B------:R-:W-:Y:S01]  /*09e0*/  FFMA R2, R2, R8, R3 ;  /* 0x0000000802027223 */ /* 0x000fe20000000003 */
[----:B-1----:R-:W-:-:S04]  /*09f0*/  FMUL R3, R7, c[0x0][0x190] ;  /* 0x0000640007037a20 */ /* 0x002fc80000400000 */
[----:B------:R-:W-:Y:S01]  /*0a00*/  FFMA R4, R3, R33, R2 ;  /* 0x0000002103047223 */ /* 0x000fe20000000002 */
[----:B------:R-:W-:Y:S05]  /*0a10*/  @P2 BRA `(.L_x_423) ;  /* 0xfffff91000002947 */ /* 0x000fea000383ffff */
.L_x_422:
[----:B------:R-:W-:-:S13]  /*0a20*/  ISETP.GT.AND P2, PT, R19, 0x4, PT ;  /* 0x000000041300780c */ /* 0x000fda0003f44270 */
[----:B------:R-:W-:Y:S05]  /*0a30*/  @!P2 BRA `(.L_x_424) ;  /* 0x000003800000a947 */ /* 0x000fea0003800000 */
[----:B------:R-:W-:-:S04]  /*0a40*/  IADD3 R22, P0, P2, R17, c[0x0][0x168], R16 ;  /* 0x00005a0011167a10 */ /* 0x000fc80007a1e010 */
[----:B------:R-:W-:-:S05]  /*0a50*/  IADD3.X R23, RZ, c[0x0][0x16c], RZ, P0, P2 ;  /* 0x00005b00ff177a10 */ /* 0x000fca00007e44ff */
[----:B------:R0:W2:Y:S01]  /*0a60*/  LDG.E.S8 R32, [R22.64] ;  /* 0x0000000616207981 */ /* 0x0000a2000c1e1300 */
[----:B------:R-:W-:Y:S02]  /*0a70*/  IADD3 R2, R17, 0x4, RZ ;  /* 0x0000000411027810 */ /* 0x000fe40007ffe0ff */
[----:B------:R-:W-:Y:S01]  /*0a80*/  IADD3 R3, P0, R15, R17, RZ ;  /* 0x000000110f037210 */ /* 0x000fe20007f1e0ff */
[----:B------:R0:W3:Y:S01]  /*0a90*/  LDG.E.S8 R31, [R22.64+0x1] ;  /* 0x00000106161f7981 */ /* 0x0000e2000c1e1300 */
[----:B------:R-:W-:Y:S02]  /*0aa0*/  IADD3 R6, P2, P3, R2, c[0x0][0x168], R16 ;  /* 0x00005a0002067a10 */ /* 0x000fe40007b5e010 */
[----:B------:R-:W-:Y:S01]  /*0ab0*/  IADD3.X R14, RZ, RZ, RZ, P0, !PT ;  /* 0x000000ffff0e7210 */ /* 0x000fe200007fe4ff */
[----:B------:R0:W4:Y:S01]  /*0ac0*/  LDG.E.S8 R29, [R22.64+0x2] ;  /* 0x00000206161d7981 */ /* 0x000122000c1e1300 */
[C---:B------:R-:W-:Y:S02]  /*0ad0*/  LEA R8, P0, R3.reuse, c[0x0][0x160], 0x2 ;  /* 0x0000580003087a11 */ /* 0x040fe400078010ff */
[----:B------:R-:W-:Y:S01]  /*0ae0*/  IADD3.X R7, RZ, c[0x0][0x16c], RZ, P2, P3 ;  /* 0x00005b00ff077a10 */ /* 0x000fe200017e64ff */
[----:B------:R0:W5:Y:S01]  /*0af0*/  LDG.E.S8 R30, [R22.64+0x3] ;  /* 0x00000306161e7981 */ /* 0x000162000c1e1300 */
[----:B------:R-:W-:-:S03]  /*0b00*/  LEA.HI.X R9, R3, c[0x0][0x164], R14, 0x2, P0 ;  /* 0x0000590003097a11 */ /* 0x000fc600000f140e */
[----:B------:R-:W4:Y:S01]  /*0b10*/  LDG.E.S8 R26, [R6.64] ;  /* 0x00000006061a7981 */ /* 0x000f22000c1e1300 */
[----:B------:R-:W-:-:S03]  /*0b20*/  IADD3 R3, P0, R15, R2, RZ ;  /* 0x000000020f037210 */ /* 0x000fc60007f1e0ff */
[----:B------:R-:W5:Y:S04]  /*0b30*/  LDG.E R27, [R8.64] ;  /* 0x00000006081b7981 */ /* 0x000f68000c1e1900 */
[----:B------:R-:W5:Y:S01]  /*0b40*/  LDG.E.S8 R20, [R6.64+0x1] ;  /* 0x0000010606147981 */ /* 0x000f62000c1e1300 */
[----:B------:R-:W-:Y:S01]  /*0b50*/  IMAD.X R24, RZ, RZ, RZ, P0 ;  /* 0x000000ffff187224 */ /* 0x000fe200000e06ff */
[C---:B------:R-:W-:Y:S02]  /*0b60*/  LEA R2, P0, R3.reuse, c[0x0][0x160], 0x2 ;  /* 0x0000580003027a11 */ /* 0x040fe400078010ff */
[----:B------:R-:W5:Y:S04]  /*0b70*/  LDG.E R18, [R8.64+0x4] ;  /* 0x0000040608127981 */ /* 0x000f68000c1e1900 */
[----:B------:R-:W5:Y:S01]  /*0b80*/  LDG.E.S8 R5, [R6.64+0x2] ;  /* 0x0000020606057981 */ /* 0x000f62000c1e1300 */
[----:B------:R-:W-:-:S03]  /*0b90*/  LEA.HI.X R3, R3, c[0x0][0x164], R24, 0x2, P0 ;  /* 0x0000590003037a11 */ /* 0x000fc600000f1418 */
[----:B------:R-:W5:Y:S04]  /*0ba0*/  LDG.E R14, [R8.64+0x8] ;  /* 0x00000806080e7981 */ /* 0x000f68000c1e1900 */
[----:B------:R-:W5:Y:S04]  /*0bb0*/  LDG.E.S8 R24, [R6.64+0x3] ;  /* 0x0000030606187981 */ /* 0x000f68000c1e1300 */
[----:B------:R-:W5:Y:S04]  /*0bc0*/  LDG.E R21, [R8.64+0xc] ;  /* 0x00000c0608157981 */ /* 0x000f68000c1e1900 */
[----:B------:R1:W5:Y:S04]  /*0bd0*/  LDG.E R25, [R2.64] ;  /* 0x0000000602197981 */ /* 0x000368000c1e1900 */
[----:B0-----:R1:W5:Y:S04]  /*0be0*/  LDG.E R23, [R2.64+0x4] ;  /* 0x0000040602177981 */ /* 0x001368000c1e1900 */
[----:B------:R1:W5:Y:S04]  /*0bf0*/  LDG.E R22, [R2.64+0x8] ;  /* 0x0000080602167981 */ /* 0x000368000c1e1900 */
[----:B------:R1:W5:Y:S01]  /*0c00*/  LDG.E R28, [R2.64+0xc] ;  /* 0x00000c06021c7981 */ /* 0x000362000c1e1900 */
[----:B------:R-:W-:-:S02]  /*0c10*/  PLOP3.LUT P0, PT, PT, PT, PT, 0x8, 0x0 ;  /* 0x000000000000781c */ /* 0x000fc40003f0e170 */
[----:B------:R-:W-:Y:S02]  /*0c20*/  IADD3 R19, R19, -0x8, RZ ;  /* 0xfffffff813137810 */ /* 0x000fe40007ffe0ff */
[----:B------:R-:W-:Y:S01]  /*0c30*/  IADD3 R17, R17, 0x8, RZ ;  /* 0x0000000811117810 */ /* 0x000fe20007ffe0ff */
[----:B--2---:R-:W0:Y:S08]  /*0c40*/  I2F.S16 R32, R32 ;  /* 0x0000002000207306 */ /* 0x004e300000101400 */
[----:B---3--:R-:W2:Y:S08]  /*0c50*/  I2F.S16 R31, R31 ;  /* 0x0000001f001f7306 */ /* 0x008eb00000101400 */
[----:B----4-:R-:W1:Y:S01]  /*0c60*/  I2F.S16 R29, R29 ;  /* 0x0000001d001d7306 */ /* 0x010e620000101400 */
[----:B0-----:R-:W-:-:S07]  /*0c70*/  FMUL R33, R32, c[0x0][0x190] ;  /* 0x0000640020217a20 */ /* 0x001fce0000400000 */
[----:B-----5:R-:W0:Y:S01]  /*0c80*/  I2F.S16 R30, R30 ;  /* 0x0000001e001e7306 */ /* 0x020e220000101400 */
[----:B------:R-:W-:Y:S01]  /*0c90*/  FFMA R27, R33, R27, R4 ;  /* 0x0000001b211b7223 */ /* 0x000fe20000000004 */
[----:B--2---:R-:W-:-:S06]  /*0ca0*/  FMUL R4, R31, c[0x0][0x190] ;  /* 0x000064001f047a20 */ /* 0x004fcc0000400000 */
[----:B------:R-:W2:Y:S01]  /*0cb0*/  I2F.S16 R26, R26 ;  /* 0x0000001a001a7306 */ /* 0x000ea20000101400 */
[----:B------:R-:W-:Y:S01]  /*0cc0*/  FFMA R27, R4, R18, R27 ;  /* 0x00000012041b7223 */ /* 0x000fe2000000001b */
[----:B-1----:R-:W-:-:S06]  /*0cd0*/  FMUL R2, R29, c[0x0][0x190] ;  /* 0x000064001d027a20 */ /* 0x002fcc0000400000 */
[----:B------:R-:W1:Y:S01]  /*0ce0*/  I2F.S16 R20, R20 ;  /* 0x0000001400147306 */ /* 0x000e620000101400 */
[----:B------:R-:W-:Y:S01]  /*0cf0*/  FFMA R2, R2, R14, R27 ;  /* 0x0000000e02027223 */ /* 0x000fe2000000001b */
[----:B0-----:R-:W-:-:S06]  /*0d00*/  FMUL R3, R30, c[0x0][0x190] ;  /* 0x000064001e037a20 */ /* 0x001fcc0000400000 */
[----:B------:R-:W0:Y:S01]  /*0d10*/  I2F.S16 R5, R5 ;  /* 0x0000000500057306 */ /* 0x000e220000101400 */
[----:B------:R-:W-:Y:S01]  /*0d20*/  FFMA R2, R3, R21, R2 ;  /* 0x0000001503027223 */ /* 0x000fe20000000002 */
[----:B--2---:R-:W-:-:S06]  /*0d30*/  FMUL R3, R26, c[0x0][0x190] ;  /* 0x000064001a037a20 */ /* 0x004fcc0000400000 */
[----:B------:R-:W2:Y:S01]  /*0d40*/  I2F.S16 R24, R24 ;  /* 0x0000001800187306 */ /* 0x000ea20000101400 */
[----:B------:R-:W-:Y:S01]  /*0d50*/  FFMA R2, R3, R25, R2 ;  /* 0x0000001903027223 */ /* 0x000fe20000000002 */
[----:B-1----:R-:W-:-:S04]  /*0d60*/  FMUL R3, R20, c[0x0][0x190] ;  /* 0x0000640014037a20 */ /* 0x002fc80000400000 */
[----:B------:R-:W-:Y:S01]  /*0d70*/  FFMA R3, R3, R23, R2 ;  /* 0x0000001703037223 */ /* 0x000fe20000000002 */
[----:B0-----:R-:W-:-:S04]  /*0d80*/  FMUL R2, R5, c[0x0][0x190] ;  /* 0x0000640005027a20 */ /* 0x001fc80000400000 */
[----:B------:R-:W-:Y:S01]  /*0d90*/  FFMA R3, R2, R22, R3 ;  /* 0x0000001602037223 */ /* 0x000fe20000000003 */
[----:B--2---:R-:W-:-:S04]  /*0da0*/  FMUL R4, R24, c[0x0][0x190] ;  /* 0x0000640018047a20 */ /* 0x004fc80000400000 */
[----:B------:R-:W-:-:S01]  /*0db0*/  FFMA R4, R4, R28, R3 ;  /* 0x0000001c04047223 */ /* 0x000fc20000000003 */
.L_x_424:
[----:B------:R-:W-:-:S13]  /*0dc0*/  ISETP.NE.OR P0, PT, R19, RZ, P0 ;  /* 0x000000ff1300720c */ /* 0x000fda0000705670 */
[----:B------:R-:W-:Y:S05]  /*0dd0*/  @!P0 BRA `(.L_x_420) ;  /* 0x000001e000008947 */ /* 0x000fea0003800000 */
.L_x_421:
[----:B------:R-:W-:-:S04]  /*0de0*/  IADD3 R6, P0, P2, R17, c[0x0][0x168], R16 ;  /* 0x00005a0011067a10 */ /* 0x000fc80007a1e010 */
[----:B------:R-:W-:-:S05]  /*0df0*/  IADD3.X R7, RZ, c[0x0][0x16c], RZ, P0, P2 ;  /* 0x00005b00ff077a10 */ /* 0x000fca00007e44ff */
[----:B------:R-:W2:Y:S01]  /*0e00*/  LDG.E.S8 R5, [R6.64] ;  /* 0x0000000606057981 */ /* 0x000ea2000c1e1300 */
[----:B------:R-:W-:-:S03]  /*0e10*/  IADD3 R3, P0, R15, R17, RZ ;  /* 0x000000110f037210 */ /* 0x000fc60007f1e0ff */
[----:B------:R-:W3:Y:S01]  /*0e20*/  LDG.E.S8 R14, [R6.64+0x1] ;  /* 0x00000106060e7981 */ /* 0x000ee2000c1e1300 */
[----:B------:R-:W-:Y:S02]  /*0e30*/  IADD3.X R8, RZ, RZ, RZ, P0, !PT ;  /* 0x000000ffff087210 */ /* 0x000fe400007fe4ff */
[C---:B------:R-:W-:Y:S01]  /*0e40*/  LEA R2, P0, R3.reuse, c[0x0][0x160], 0x2 ;  /* 0x0000580003027a11 */ /* 0x040fe200078010ff */
[----:B------:R-:W4:Y:S03]  /*0e50*/  LDG.E.S8 R20, [R6.64+0x2] ;  /* 0x0000020606147981 */ /* 0x000f26000c1e1300 */
[----:B------:R-:W-:Y:S01]  /*0e60*/  LEA.HI.X R3, R3, c[0x0][0x164], R8, 0x2, P0 ;  /* 0x0000590003037a11 */ /* 0x000fe200000f1408 */
[----:B------:R-:W5:Y:S04]  /*0e70*/  LDG.E.S8 R22, [R6.64+0x3] ;  /* 0x0000030606167981 */ /* 0x000f68000c1e1300 */
[----:B------:R-:W4:Y:S04]  /*0e80*/  LDG.E R8, [R2.64] ;  /* 0x0000000602087981 */ /* 0x000f28000c1e1900 */
[----:B------:R-:W5:Y:S04]  /*0e90*/  LDG.E R18, [R2.64+0x4] ;  /* 0x0000040602127981 */ /* 0x000f68000c1e1900 */
[----:B------:R-:W5:Y:S04]  /*0ea0*/  LDG.E R21, [R2.64+0x8] ;  /* 0x0000080602157981 */ /* 0x000f68000c1e1900 */
[----:B------:R0:W5:Y:S01]  /*0eb0*/  LDG.E R23, [R2.64+0xc] ;  /* 0x00000c0602177981 */ /* 0x000162000c1e1900 */
[----:B------:R-:W-:-:S02]  /*0ec0*/  IADD3 R19, R19, -0x4, RZ ;  /* 0xfffffffc13137810 */ /* 0x000fc40007ffe0ff */
[----:B------:R-:W-:Y:S02]  /*0ed0*/  IADD3 R17, R17, 0x4, RZ ;  /* 0x0000000411117810 */ /* 0x000fe40007ffe0ff */
[----:B------:R-:W-:Y:S01]  /*0ee0*/  ISETP.NE.AND P0, PT, R19, RZ, PT ;  /* 0x000000ff1300720c */ /* 0x000fe20003f05270 */
[----:B--2---:R-:W1:Y:S08]  /*0ef0*/  I2F.S16 R5, R5 ;  /* 0x0000000500057306 */ /* 0x004e700000101400 */
[----:B---3--:R-:W2:Y:S08]  /*0f00*/  I2F.S16 R14, R14 ;  /* 0x0000000e000e7306 */ /* 0x008eb00000101400 */
[----:B----4-:R-:W3:Y:S01]  /*0f10*/  I2F.S16 R20, R20 ;  /* 0x0000001400147306 */ /* 0x010ee20000101400 */
[----:B-1----:R-:W-:-:S04]  /*0f20*/  FMUL R9, R5, c[0x0][0x190] ;  /* 0x0000640005097a20 */ /* 0x002fc80000400000 */
[----:B------:R-:W-:-:S03]  /*0f30*/  FFMA R8, R9, R8, R4 ;  /* 0x0000000809087223 */ /* 0x000fc60000000004 */
[----:B-----5:R-:W0:Y:S01]  /*0f40*/  I2F.S16 R22, R22 ;  /* 0x0000001600167306 */ /* 0x020e220000101400 */
[----:B--2---:R-:W-:-:S04]  /*0f50*/  FMUL R7, R14, c[0x0][0x190] ;  /* 0x000064000e077a20 */ /* 0x004fc80000400000 */
[----:B------:R-:W-:Y:S01]  /*0f60*/  FFMA R7, R7, R18, R8 ;  /* 0x0000001207077223 */ /* 0x000fe20000000008 */
[----:B---3--:R-:W-:-:S04]  /*0f70*/  FMUL R4, R20, c[0x0][0x190] ;  /* 0x0000640014047a20 */ /* 0x008fc80000400000 */
[----:B------:R-:W-:Y:S01]  /*0f80*/  FFMA R4, R4, R21, R7 ;  /* 0x0000001504047223 */ /* 0x000fe20000000007 */
[----:B0-----:R-:W-:-:S04]  /*0f90*/  FMUL R3, R22, c[0x0][0x190] ;  /* 0x0000640016037a20 */ /* 0x001fc80000400000 */
[----:B------:R-:W-:Y:S01]  /*0fa0*/  FFMA R4, R3, R23, R4 ;  /* 0x0000001703047223 */ /* 0x000fe20000000004 */
[----:B------:R-:W-:Y:S05]  /*0fb0*/  @P0 BRA `(.L_x_421) ;  /* 0xfffffe2000000947 */ /* 0x000fea000383ffff */
.L_x_420:
[----:B------:R-:W-:-:S13]  /*0fc0*/  ISETP.NE.AND P0, PT, R35, RZ, PT ;  /* 0x000000ff2300720c */ /* 0x000fda0003f05270 */
[----:B------:R-:W-:Y:S05]  /*0fd0*/  @!P0 BRA `(.L_x_425) ;  /* 0x0000018000008947 */ /* 0x000fea0003800000 */
[----:B------:R-:W-:-:S04]  /*0fe0*/  IADD3 R2, P0, P2, R17, c[0x0][0x168], R16 ;  /* 0x00005a0011027a10 */ /* 0x000fc80007a1e010 */
[----:B------:R-:W-:-:S05]  /*0ff0*/  IADD3.X R3, RZ, c[0x0][0x16c], RZ, P0, P2 ;  /* 0x00005b00ff037a10 */ /* 0x000fca00007e44ff */
[----:B------:R-:W2:Y:S01]  /*1000*/  LDG.E.S8 R5, [R2.64] ;  /* 0x0000000602057981 */ /* 0x000ea2000c1e1300 */
[----:B------:R-:W-:-:S05]  /*1010*/  IADD3 R15, P0, R15, R17, RZ ;  /* 0x000000110f0f7210 */ /* 0x000fca0007f1e0ff */
[----:B------:R-:W-:Y:S01]  /*1020*/  IMAD.X R8, RZ, RZ, RZ, P0 ;  /* 0x000000ffff087224 */ /* 0x000fe200000e06ff */
[----:B------:R-:W-:-:S04]  /*1030*/  LEA R6, P0, R15, c[0x0][0x160], 0x2 ;  /* 0x000058000f067a11 */ /* 0x000fc800078010ff */
[----:B------:R-:W-:-:S05]  /*1040*/  LEA.HI.X R7, R15, c[0x0][0x164], R8, 0x2, P0 ;  /* 0x000059000f077a11 */ /* 0x000fca00000f1408 */
[----:B------:R-:W3:Y:S01]  /*1050*/  LDG.E R8, [R6.64] ;  /* 0x0000000606087981 */ /* 0x000ee2000c1e1900 */
[----:B------:R-:W-:Y:S01]  /*1060*/  ISETP.NE.AND P0, PT, R35, 0x1, PT ;  /* 0x000000012300780c */ /* 0x000fe20003f05270 */
[----:B--2---:R-:W0:Y:S02]  /*1070*/  I2F.S16 R5, R5 ;  /* 0x0000000500057306 */ /* 0x004e240000101400 */
[----:B0-----:R-:W-:-:S04]  /*1080*/  FMUL R9, R5, c[0x0][0x190] ;  /* 0x0000640005097a20 */ /* 0x001fc80000400000 */
[----:B---3--:R-:W-:-:S06]  /*1090*/  FFMA R4, R9, R8, R4 ;  /* 0x0000000809047223 */ /* 0x008fcc0000000004 */
[----:B------:R-:W-:Y:S05]  /*10a0*/  @!P0 BRA `(.L_x_425) ;  /* 0x000000b000008947 */ /* 0x000fea0003800000 */
[----:B------:R-:W-:Y:S01]  /*10b0*/  ISETP.NE.AND P0, PT, R35, 0x2, PT ;  /* 0x000000022300780c */ /* 0x000fe20003f05270 */
[----:B------:R-:W2:Y:S04]  /*10c0*/  LDG.E.S8 R5, [R2.64+0x1] ;  /* 0x0000010602057981 */ /* 0x000ea8000c1e1300 */
[----:B------:R-:W3:Y:S08]  /*10d0*/  LDG.E R8, [R6.64+0x4] ;  /* 0x0000040606087981 */ /* 0x000ef0000c1e1900 */
[----:B------:R-:W4:Y:S04]  /*10e0*/  @P0 LDG.E.S8 R14, [R2.64+0x2] ;  /* 0x00000206020e0981 */ /* 0x000f28000c1e1300 */
[----:B------:R-:W5:Y:S01]  /*10f0*/  @P0 LDG.E R15, [R6.64+0x8] ;  /* 0x00000806060f0981 */ /* 0x000f62000c1e1900 */
[----:B--2---:R-:W0:Y:S08]  /*1100*/  I2F.S16 R5, R5 ;  /* 0x0000000500057306 */ /* 0x004e300000101400 */
[----:B----4-:R-:W1:Y:S01]  /*1110*/  @P0 I2F.S16 R14, R14 ;  /* 0x0000000e000e0306 */ /* 0x010e620000101400 */
[----:B0-----:R-:W-:-:S04]  /*1120*/  FMUL R9, R5, c[0x0][0x190] ;  /* 0x0000640005097a20 */ /* 0x001fc80000400000 */
[----:B---3--:R-:W-:Y:S01]  /*1130*/  FFMA R4, R9, R8, R4 ;  /* 0x0000000809047223 */ /* 0x008fe20000000004 */
[----:B-1----:R-:W-:-:S04]  /*1140*/  @P0 FMUL R9, R14, c[0x0][0x190] ;  /* 0x000064000e090a20 */ /* 0x002fc80000400000 */
[----:B-----5:R-:W-:-:S01]  /*1150*/  @P0 FFMA R4, R9, R15, R4 ;  /* 0x0000000f09040223 */ /* 0x020fc20000000004 */
.L_x_425:
[----:B------:R-:W-:Y:S01]  /*1160*/  MOV R3, 0x4 ;  /* 0x0000000400037802 */ /* 0x000fe20000000f00 */
[----:B------:R-:W-:-:S04]  /*1170*/  IMAD R2, R12, c[0x0][0x18c], R13 ;  /* 0x000063000c027a24 */ /* 0x000fc800078e020d */
[----:B------:R-:W-:-:S05]  /*1180*/  IMAD.WIDE.U32 R2, R2, R3, c[0x0][0x170] ;  /* 0x00005c0002027625 */ /* 0x000fca00078e0003 */
[----:B------:R0:W-:Y:S01]  /*1190*/  STG.E [R2.64], R4 ;  /* 0x0000000402007986 */ /* 0x0001e2000c101906 */
[----:B------:R-:W-:Y:S01]  /*11a0*/  @P1 CALL.REL.NOINC `(.L_x_426) ;  /* 0x0000001000001944 */ /* 0x000fe20003c00000 */
[----:B------:R-:W-:Y:S05]  /*11b0*/  BRA `(.L_x_427) ;  /* 0xffffef3000007947 */ /* 0x000fea000383ffff */
.L_x_426:
[----:B------:R-:W-:Y:S05]  /*11c0*/  EXIT ;  /* 0x000000000000794d */ /* 0x000fea0003800000 */
.L_x_419:
[----:B------:R-:W0:Y:S01]  /*11d0*/  I2F.U32.RP R4, c[0x0][0x17c] ;  /* 0x00005f0000047b06 */ /* 0x000e220000209000 */
[----:B------:R-:W-:Y:S01]  /*11e0*/  ISETP.NE.U32.AND P0, PT, RZ, c[0x0][0x17c], PT ;  /* 0x00005f00ff007a0c */ /* 0x000fe20003f05070 */
[----:B------:R-:W-:Y:S01]  /*11f0*/  IMAD.MOV.U32 R9, RZ, RZ, 0x4 ;  /* 0x00000004ff097424 */ /* 0x000fe200078e00ff */
[----:B------:R-:W-:Y:S02]  /*1200*/  LOP3.LUT R6, RZ, c[0x0][0x17c], RZ, 0x33, !PT ;  /* 0x00005f00ff067a12 */ /* 0x000fe400078e33ff */
[----:B------:R-:W-:-:S03]  /*1210*/  MOV R11, c[0x0][0x0] ;  /* 0x00000000000b7a02 */ /* 0x000fc60000000f00 */
[----:B0-----:R-:W0:Y:S02]  /*1220*/  MUFU.RCP R4, R4 ;  /* 0x0000000400047308 */ /* 0x001e240000001000 */
[----:B0-----:R-:W-:-:S06]  /*1230*/  IADD3 R2, R4, 0xffffffe, RZ ;  /* 0x0ffffffe04027810 */ /* 0x001fcc0007ffe0ff */
[----:B------:R0:W1:Y:S02]  /*1240*/  F2I.FTZ.U32.TRUNC.NTZ R3, R2 ;  /* 0x0000000200037305 */ /* 0x000064000021f000 */
[----:B0-----:R-:W-:Y:S01]  /*1250*/  MOV R2, RZ ;  /* 0x000000ff00027202 */ /* 0x001fe20000000f00 */
[----:B-1----:R-:W-:-:S04]  /*1260*/  IMAD.MOV R5, RZ, RZ, -R3 ;  /* 0x000000ffff057224 */ /* 0x002fc800078e0a03 */
[----:B------:R-:W-:-:S04]  /*1270*/  IMAD R5, R5, c[0x0][0x17c], RZ ;  /* 0x00005f0005057a24 */ /* 0x000fc800078e02ff */
[----:B------:R-:W-:-:S06]  /*1280*/  IMAD.HI.U32 R5, R3, R5, R2 ;  /* 0x0000000503057227 */ /* 0x000fcc00078e0002 */
.L_x_428:
[----:B0-----:R-:W-:-:S04]  /*1290*/  IMAD.HI.U32 R3, R5, R0, RZ ;  /* 0x0000000005037227 */ /* 0x001fc800078e00ff */
[----:B------:R-:W-:-:S04]  /*12a0*/  IMAD.MOV R7, RZ, RZ, -R3 ;  /* 0x000000ffff077224 */ /* 0x000fc800078e0a03 */
[----:B------:R-:W-:-:S05]  /*12b0*/  IMAD R7, R7, c[0x0][0x17c], R0 ;  /* 0x00005f0007077a24 */ /* 0x000fca00078e0200 */
[----:B------:R-:W-:-:S13]  /*12c0*/  ISETP.GE.U32.AND P1, PT, R7, c[0x0][0x17c], PT ;  /* 0x00005f0007007a0c */ /* 0x000fda0003f26070 */
[----:B------:R-:W-:Y:S02]  /*12d0*/  @P1 IADD3 R7, R7, -c[0x0][0x17c], RZ ;  /* 0x80005f0007071a10 */ /* 0x000fe40007ffe0ff */
[----:B------:R-:W-:Y:S02]  /*12e0*/  @P1 IADD3 R3, R3, 0x1, RZ ;  /* 0x0000000103031810 */ /* 0x000fe40007ffe0ff */
[----:B------:R-:W-:-:S13]  /*12f0*/  ISETP.GE.U32.AND P2, PT, R7, c[0x0][0x17c], PT ;  /* 0x00005f0007007a0c */ /* 0x000fda0003f46070 */
[----:B------:R-:W-:-:S04]  /*1300*/  @P2 IADD3 R3, R3, 0x1, RZ ;  /* 0x0000000103032810 */ /* 0x000fc80007ffe0ff */
[----:B------:R-:W-:-:S04]  /*1310*/  SEL R7, R6, R3, !P0 ;  /* 0x0000000306077207 */ /* 0x000fc80004000000 */
[----:B------:R-:W-:-:S05]  /*1320*/  IADD3 R3, -R7, RZ, RZ ;  /* 0x000000ff07037210 */ /* 0x000fca0007ffe1ff */
[--C-:B------:R-:W-:Y:S02]  /*1330*/  IMAD R2, R3, c[0x0][0x17c], R0.reuse ;  /* 0x00005f0003027a24 */ /* 0x100fe400078e0200 */
[----:B------:R-:W-:Y:S02]  /*1340*/  IMAD R0, R11, c[0x0][0xc], R0 ;  /* 0x000003000b007a24 */ /* 0x000fe400078e0200 */
[----:B------:R-:W-:-:S03]  /*1350*/  IMAD R2, R7, c[0x0][0x18c], R2 ;  /* 0x0000630007027a24 */ /* 0x000fc600078e0202 */
[----:B------:R-:W-:Y:S01]  /*1360*/  ISETP.GE.U32.AND P1, PT, R0, UR4, PT ;  /* 0x0000000400007c0c */ /* 0x000fe2000bf26070 */
[----:B------:R-:W-:-:S05]  /*1370*/  IMAD.WIDE.U32 R2, R2, R9, c[0x0][0x170] ;  /* 0x00005c0002027625 */ /* 0x000fca00078e0009 */
[----:B------:R0:W-:Y:S07]  /*1380*/  STG.E [R2.64], RZ ;  /* 0x000000ff02007986 */ /* 0x0001ee000c101906 */
[----:B------:R-:W-:Y:S05]  /*1390*/  @!P1 BRA `(.L_x_428) ;  /* 0xfffffef000009947 */ /* 0x000fea000383ffff */
[----:B------:R-:W-:Y:S05]  /*13a0*/  EXIT ;  /* 0x000000000000794d */ /* 0x000fea0003800000 */
.L_x_429:
        /* <DEDUP_REMOVED lines=13> */
.L_x_482:


//--------------------- .text._Z12quantized_mmILi4EEvPKfPKhPf15QuantizedConfig --------------------------
	.section	.text._Z12quantized_mmILi4EEvPKfPKhPf15QuantizedConfig,"ax",@progbits
	.sectioninfo	@"SHI_REGISTERS=27"
	.align	128
        .global         _Z12quantized_mmILi4EEvPKfPKhPf15QuantizedConfig
        .type           _Z12quantized_mmILi4EEvPKfPKhPf15QuantizedConfig,@function
        .size           _Z12quantized_mmILi4EEvPKfPKhPf15QuantizedConfig,(.L_x_483 - _Z12quantized_mmILi4EEvPKfPKhPf15QuantizedConfig)
        .other          _Z12quantized_mmILi4EEvPKfPKhPf15QuantizedConfig,@"STO_CUDA_ENTRY STV_DEFAULT"
_Z12quantized_mmILi4EEvPKfPKhPf15QuantizedConfig:
.text._Z12quantized_mmILi4EEvPKfPKhPf15QuantizedConfig:
        /* <DEDUP_REMOVED lines=15> */
.L_x_434:
[----:B0-----:R-:W0:Y:S01]  /*00f0*/  I2F.U32.RP R6, c[0x0][0x17c] ;  /* 0x00005f0000067b06 */ /* 0x001e220000209000 */
[----:B------:R-:W-:Y:S01]  /*0100*/  IMAD.MOV.U32 R4, RZ, RZ, RZ ;  /* 0x000000ffff047224 */ /* 0x000fe200078e00ff */
[----:B------:R-:W-:Y:S01]  /*0110*/  ISETP.NE.U32.AND P2, PT, RZ, c[0x0][0x17c], PT ;  /* 0x00005f00ff007a0c */ /* 0x000fe20003f45070 */
[----:B------:R-:W-:-:S05]  /*0120*/  IMAD.MOV.U32 R8, RZ, RZ, RZ ;  /* 0x000000ffff087224 */ /* 0x000fca00078e00ff */
[----:B0-----:R-:W0:Y:S02]  /*0130*/  MUFU.RCP R6, R6 ;  /* 0x0000000600067308 */ /* 0x001e240000001000 */
[----:B0-----:R-:W-:-:S06]  /*0140*/  IADD3 R5, R6, 0xffffffe, RZ ;  /* 0x0ffffffe06057810 */ /* 0x001fcc0007ffe0ff */
[----:B------:R-:W0:Y:S02]  /*0150*/  F2I.FTZ.U32.TRUNC.NTZ R5, R5 ;  /* 0x0000000500057305 */ /* 0x000e24000021f000 */
[----:B0-----:R-:W-:-:S04]  /*0160*/  IMAD.MOV R7, RZ, RZ, -R5 ;  /* 0x000000ffff077224 */ /* 0x001fc800078e0a05 */
[----:B------:R-:W-:-:S04]  /*0170*/  IMAD R7, R7, c[0x0][0x17c], RZ ;  /* 0x00005f0007077a24 */ /* 0x000fc800078e02ff */
[----:B------:R-:W-:-:S04]  /*0180*/  IMAD.HI.U32 R7, R5, R7, R4 ;  /* 0x0000000705077227 */ /* 0x000fc800078e0004 */
[----:B------:R-:W-:Y:S02]  /*0190*/  IMAD.MOV.U32 R5, RZ, RZ, c[0x0][0x0] ;  /* 0x00000000ff057624 */ /* 0x000fe400078e00ff */
        /* <DEDUP_REMOVED lines=8> */
[----:B------:R-:W-:Y:S02]  /*0220*/  @!P2 LOP3.LUT R4, RZ, c[0x0][0x17c], RZ, 0x33, !PT ;  /* 0x00005f00ff04aa12 */ /* 0x000fe400078e33ff */
[----:B------:R-:W-:Y:S02]  /*0230*/  ISETP.GE.U32.AND P2, PT, R2, 0x3, PT ;  /* 0x000000030200780c */ /* 0x000fe40003f46070 */
[----:B------:R-:W-:Y:S01]  /*0240*/  ISETP.NE.AND P1, PT, R20, RZ, PT ;  /* 0x000000ff1400720c */ /* 0x000fe20003f25270 */
[----:B------:R-:W-:Y:S02]  /*0250*/  IMAD.MOV R7, RZ, RZ, -R4 ;  /* 0x000000ffff077224 */ /* 0x000fe400078e0a04 */
[----:B------:R-:W-:Y:S02]  /*0260*/  IMAD R9, R4, c[0x0][0x184], RZ ;  /* 0x0000610004097a24 */ /* 0x000fe400078e02ff */
[----:B------:R-:W-:-:S02]  /*0270*/  IMAD R7, R7, c[0x0][0x17c], R0 ;  /* 0x00005f0007077a24 */ /* 0x000fc400078e0200 */
[----:B------:R-:W-:Y:S02]  /*0280*/  IMAD R0, R5, c[0x0][0xc], R0 ;  /* 0x0000030005007a24 */ /* 0x000fe400078e0200 */
[----:B------:R-:W-:Y:S02]  /*0290*/  IMAD.MOV.U32 R5, RZ, RZ, RZ ;  /* 0x000000ffff057224 */ /* 0x000fe400078e00ff */
[----:B------:R-:W-:Y:S01]  /*02a0*/  IMAD R6, R7, c[0x0][0x188], RZ ;  /* 0x0000620007067a24 */ /* 0x000fe200078e02ff */
[----:B------:R-:W-:Y:S01]  /*02b0*/  ISETP.GE.U32.AND P0, PT, R0, UR4, PT ;  /* 0x0000000400007c0c */ /* 0x000fe2000bf06070 */
[----:B------:R-:W-:-:S07]  /*02c0*/  @!P2 BRA `(.L_x_431) ;  /* 0x000003a00000a947 */ /* 0x000fce0003800000 */
[----:B------:R-:W-:-:S05]  /*02d0*/  IMAD.MOV.U32 R10, RZ, RZ, R3 ;  /* 0x000000ffff0a7224 */ /* 0x000fca00078e0003 */
.L_x_432:
[----:B------:R-:W-:Y:S02]  /*02e0*/  SHF.R.U32.HI R15, RZ, 0x1, R8 ;  /* 0x00000001ff0f7819 */ /* 0x000fe40000011608 */
[----:B------:R-:W-:Y:S02]  /*02f0*/  IADD3 R11, R8, 0x1, RZ ;  /* 0x00000001080b7810 */ /* 0x000fe40007ffe0ff */
[----:B------:R-:W-:-:S02]  /*0300*/  IADD3 R14, P2, P3, R15, c[0x0][0x168], R6 ;  /* 0x00005a000f0e7a10 */ /* 0x000fc40007b5e006 */
[----:B------:R-:W-:Y:S02]  /*0310*/  SHF.R.U32.HI R11, RZ, 0x1, R11 ;  /* 0x00000001ff0b7819 */ /* 0x000fe4000001160b */
[C---:B------:R-:W-:Y:S02]  /*0320*/  IADD3 R13, R8.reuse, 0x2, RZ ;  /* 0x00000002080d7810 */ /* 0x040fe40007ffe0ff */
[----:B------:R-:W-:Y:S02]  /*0330*/  IADD3.X R15, RZ, c[0x0][0x16c], RZ, P2, P3 ;  /* 0x00005b00ff0f7a10 */ /* 0x000fe400017e64ff */
[----:B------:R-:W-:Y:S02]  /*0340*/  IADD3 R12, P2, P3, R11, c[0x0][0x168], R6 ;  /* 0x00005a000b0c7a10 */ /* 0x000fe40007b5e006 */
[----:B------:R-:W-:Y:S01]  /*0350*/  IADD3 R16, R8, 0x3, RZ ;  /* 0x0000000308107810 */ /* 0x000fe20007ffe0ff */
[----:B------:R0:W2:Y:S01]  /*0360*/  LDG.E.U8 R11, [R14.64] ;  /* 0x000000060e0b7981 */ /* 0x0000a2000c1e1100 */
[----:B------:R-:W-:-:S02]  /*0370*/  SHF.R.U32.HI R17, RZ, 0x1, R13 ;  /* 0x00000001ff117819 */ /* 0x000fc4000001160d */
[----:B------:R-:W-:Y:S02]  /*0380*/  IADD3.X R13, RZ, c[0x0][0x16c], RZ, P2, P3 ;  /* 0x00005b00ff0d7a10 */ /* 0x000fe400017e64ff */
[----:B------:R-:W-:Y:S02]  /*0390*/  SHF.R.U32.HI R19, RZ, 0x1, R16 ;  /* 0x00000001ff137819 */ /* 0x000fe40000011610 */
[--C-:B------:R-:W-:Y:S02]  /*03a0*/  IADD3 R16, P2, P3, R17, c[0x0][0x168], R6.reuse ;  /* 0x00005a0011107a10 */ /* 0x100fe40007b5e006 */
[----:B------:R1:W3:Y:S01]  /*03b0*/  LDG.E.S8 R13, [R12.64] ;  /* 0x000000060c0d7981 */ /* 0x0002e2000c1e1300 */
[----:B------:R-:W-:Y:S02]  /*03c0*/  IADD3 R18, P4, P5, R19, c[0x0][0x168], R6 ;  /* 0x00005a0013127a10 */ /* 0x000fe40007d9e006 */
[----:B------:R-:W-:Y:S02]  /*03d0*/  IADD3.X R17, RZ, c[0x0][0x16c], RZ, P2, P3 ;  /* 0x00005b00ff117a10 */ /* 0x000fe400017e64ff */
[----:B------:R-:W-:-:S03]  /*03e0*/  IADD3.X R19, RZ, c[0x0][0x16c], RZ, P4, P5 ;  /* 0x00005b00ff137a10 */ /* 0x000fc600027ea4ff */
[----:B------:R-:W4:Y:S04]  /*03f0*/  LDG.E.U8 R16, [R16.64] ;  /* 0x0000000610107981 */ /* 0x000f28000c1e1100 */
[----:B------:R-:W5:Y:S01]  /*0400*/  LDG.E.S8 R18, [R18.64] ;  /* 0x0000000612127981 */ /* 0x000f62000c1e1300 */
[----:B0-----:R-:W-:-:S05]  /*0410*/  IADD3 R15, P2, R9, R8, RZ ;  /* 0x00000008090f7210 */ /* 0x001fca0007f5e0ff */
[----:B------:R-:W-:Y:S01]  /*0420*/  IMAD.X R22, RZ, RZ, RZ, P2 ;  /* 0x000000ffff167224 */ /* 0x000fe200010e06ff */
[----:B------:R-:W-:-:S04]  /*0430*/  LEA R14, P2, R15, c[0x0][0x160], 0x2 ;  /* 0x000058000f0e7a11 */ /* 0x000fc800078410ff */
[----:B------:R-:W-:-:S05]  /*0440*/  LEA.HI.X R15, R15, c[0x0][0x164], R22, 0x2, P2 ;  /* 0x000059000f0f7a11 */ /* 0x000fca00010f1416 */
[----:B------:R-:W5:Y:S04]  /*0450*/  LDG.E R21, [R14.64] ;  /* 0x000000060e157981 */ /* 0x000f68000c1e1900 */
[----:B------:R-:W5:Y:S04]  /*0460*/  LDG.E R22, [R14.64+0x4] ;  /* 0x000004060e167981 */ /* 0x000f68000c1e1900 */
[----:B------:R-:W5:Y:S04]  /*0470*/  LDG.E R23, [R14.64+0x8] ;  /* 0x000008060e177981 */ /* 0x000f68000c1e1900 */
[----:B------:R-:W5:Y:S01]  /*0480*/  LDG.E R24, [R14.64+0xc] ;  /* 0x00000c060e187981 */ /* 0x000f62000c1e1900 */
[----:B------:R-:W-:-:S02]  /*0490*/  IADD3 R10, R10, -0x4, RZ ;  /* 0xfffffffc0a0a7810 */ /* 0x000fc40007ffe0ff */
[----:B------:R-:W-:Y:S02]  /*04a0*/  IADD3 R8, R8, 0x4, RZ ;  /* 0x0000000408087810 */ /* 0x000fe40007ffe0ff */
[C---:B--2---:R-:W-:Y:S02]  /*04b0*/  LOP3.LUT P3, RZ, R11.reuse, 0x8, RZ, 0xc0, !PT ;  /* 0x000000080bff7812 */ /* 0x044fe4000786c0ff */
[----:B-1----:R-:W-:Y:S02]  /*04c0*/  LOP3.LUT R12, R11, 0xf, RZ, 0xc0, !PT ;  /* 0x0000000f0b0c7812 */ /* 0x002fe400078ec0ff */
[C---:B---3--:R-:W-:Y:S02]  /*04d0*/  ISETP.GT.AND P2, PT, R13.reuse, -0x1, PT ;  /* 0xffffffff0d00780c */ /* 0x048fe40003f44270 */
[----:B------:R-:W-:-:S07]  /*04e0*/  LOP3.LUT R13, R13, 0xf0, RZ, 0xc0, !PT ;  /* 0x000000f00d0d7812 */ /* 0x000fce00078ec0ff */
[----:B------:R-:W-:Y:S02]  /*04f0*/  @P3 LOP3.LUT R12, R11, 0xfff0, RZ, 0xfc, !PT ;  /* 0x0000fff00b0c3812 */ /* 0x000fe400078efcff */
[----:B------:R-:W-:Y:S02]  /*0500*/  SHF.R.U32.HI R13, RZ, 0x4, R13 ;  /* 0x00000004ff0d7819 */ /* 0x000fe4000001160d */
[C---:B----4-:R-:W-:Y:S02]  /*0510*/  LOP3.LUT P4, RZ, R16.reuse, 0x8, RZ, 0xc0, !PT ;  /* 0x0000000810ff7812 */ /* 0x050fe4000788c0ff */
[----:B------:R-:W0:Y:S01]  /*0520*/  I2F.S16 R12, R12 ;  /* 0x0000000c000c7306 */ /* 0x000e220000101400 */
[----:B------:R-:W-:Y:S02]  /*0530*/  LOP3.LUT R11, R16, 0xf, RZ, 0xc0, !PT ;  /* 0x0000000f100b7812 */ /* 0x000fe400078ec0ff */
[----:B-----5:R-:W-:Y:S02]  /*0540*/  ISETP.GT.AND P3, PT, R18, -0x1, PT ;  /* 0xffffffff1200780c */ /* 0x020fe40003f64270 */
[----:B------:R-:W-:-:S02]  /*0550*/  @!P2 IADD3 R13, R13, 0xfff0, RZ ;  /* 0x0000fff00d0da810 */ /* 0x000fc40007ffe0ff */
[----:B------:R-:W-:Y:S02]  /*0560*/  LOP3.LUT R18, R18, 0xf0, RZ, 0xc0, !PT ;  /* 0x000000f012127812 */ /* 0x000fe400078ec0ff */
[----:B------:R-:W-:Y:S02]  /*0570*/  ISETP.NE.AND P2, PT, R10, RZ, PT ;  /* 0x000000ff0a00720c */ /* 0x000fe40003f45270 */
[----:B------:R-:W-:Y:S01]  /*0580*/  @P4 LOP3.LUT R11, R16, 0xfff0, RZ, 0xfc, !PT ;  /* 0x0000fff0100b4812 */ /* 0x000fe200078efcff */
[----:B------:R-:W1:Y:S01]  /*0590*/  I2F.S16 R13, R13 ;  /* 0x0000000d000d7306 */ /* 0x000e620000101400 */
[----:B------:R-:W-:Y:S01]  /*05a0*/  SHF.R.U32.HI R18, RZ, 0x4, R18 ;  /* 0x00000004ff127819 */ /* 0x000fe20000011612 */
[----:B0-----:R-:W-:-:S03]  /*05b0*/  FMUL R12, R12, c[0x0][0x190] ;  /* 0x000064000c0c7a20 */ /* 0x001fc60000400000 */
[----:B------:R-:W-:-:S03]  /*05c0*/  @!P3 IADD3 R18, R18, 0xfff0, RZ ;  /* 0x0000fff01212b810 */ /* 0x000fc60007ffe0ff */
[----:B------:R-:W0:Y:S01]  /*05d0*/  I2F.S16 R11, R11 ;  /* 0x0000000b000b7306 */ /* 0x000e220000101400 */
[----:B------:R-:W-:-:S07]  /*05e0*/  FFMA R12, R12, R21, R5 ;  /* 0x000000150c0c7223 */ /* 0x000fce0000000005 */
[----:B------:R-:W2:Y:S01]  /*05f0*/  I2F.S16 R18, R18 ;  /* 0x0000001200127306 */ /* 0x000ea20000101400 */
[----:B-1----:R-:W-:-:S04]  /*0600*/  FMUL R5, R13, c[0x0][0x190] ;  /* 0x000064000d057a20 */ /* 0x002fc80000400000 */
[----:B------:R-:W-:Y:S01]  /*0610*/  FFMA R5, R5, R22, R12 ;  /* 0x0000001605057223 */ /* 0x000fe2000000000c */
[----:B0-----:R-:W-:-:S04]  /*0620*/  FMUL R12, R11, c[0x0][0x190] ;  /* 0x000064000b0c7a20 */ /* 0x001fc80000400000 */
[----:B------:R-:W-:Y:S01]  /*0630*/  FFMA R5, R12, R23, R5 ;  /* 0x000000170c057223 */ /* 0x000fe20000000005 */
[----:B--2---:R-:W-:-:S04]  /*0640*/  FMUL R12, R18, c[0x0][0x190] ;  /* 0x00006400120c7a20 */ /* 0x004fc80000400000 */
[----:B------:R-:W-:Y:S01]  /*0650*/  FFMA R5, R12, R24, R5 ;  /* 0x000000180c057223 */ /* 0x000fe20000000005 */
[----:B------:R-:W-:Y:S05]  /*0660*/  @P2 BRA `(.L_x_432) ;  /* 0xfffffc7000002947 */ /* 0x000fea000383ffff */
.L_x_431:
[----:B------:R-:W-:Y:S05]  /*0670*/  @!P1 BRA `(.L_x_433) ;  /* 0x0000035000009947 */ /* 0x000fea0003800000 */
[----:B------:R-:W-:-:S04]  /*0680*/  SHF.R.U32.HI R13, RZ, 0x1, R8 ;  /* 0x00000001ff0d7819 */ /* 0x000fc80000011608 */
[----:B------:R-:W-:-:S04]  /*0690*/  IADD3 R12, P1, P2, R13, c[0x0][0x168], R6 ;  /* 0x00005a000d0c7a10 */ /* 0x000fc80007a3e006 */
[----:B------:R-:W-:-:S05]  /*06a0*/  IADD3.X R13, RZ, c[0x0][0x16c], RZ, P1, P2 ;  /* 0x00005b00ff0d7a10 */ /* 0x000fca0000fe44ff */
[----:B------:R-:W2:Y:S01]  /*06b0*/  LDG.E.U8 R12, [R12.64] ;  /* 0x000000060c0c7981 */ /* 0x000ea2000c1e1100 */
[----:B------:R-:W-:-:S05]  /*06c0*/  IADD3 R9, P1, R9, R8, RZ ;  /* 0x0000000809097210 */ /* 0x000fca0007f3e0ff */
[----:B------:R-:W-:Y:S01]  /*06d0*/  IMAD.X R14, RZ, RZ, RZ, P1 ;  /* 0x000000ffff0e7224 */ /* 0x000fe200008e06ff */
[----:B------:R-:W-:-:S04]  /*06e0*/  LEA R10, P1, R9, c[0x0][0x160], 0x2 ;  /* 0x00005800090a7a11 */ /* 0x000fc800078210ff */
[----:B------:R-:W-:-:S05]  /*06f0*/  LEA.HI.X R11, R9, c[0x0][0x164], R14, 0x2, P1 ;  /* 0x00005900090b7a11 */ /* 0x000fca00008f140e */
[----:B------:R-:W3:Y:S01]  /*0700*/  LDG.E R14, [R10.64] ;  /* 0x000000060a0e7981 */ /* 0x000ee2000c1e1900 */
[----:B------:R-:W-:-:S04]  /*0710*/  LOP3.LUT R9, R8, 0x1, RZ, 0xc0, !PT ;  /* 0x0000000108097812 */ /* 0x000fc800078ec0ff */
[----:B------:R-:W-:Y:S02]  /*0720*/  ISETP.NE.U32.AND P1, PT, R9, 0x1, PT ;  /* 0x000000010900780c */ /* 0x000fe40003f25070 */
[----:B--2---:R-:W-:-:S11]  /*0730*/  SHF.R.U32.HI R9, RZ, 0x4, R12 ;  /* 0x00000004ff097819 */ /* 0x004fd6000001160c */
[----:B------:R-:W-:-:S04]  /*0740*/  @P1 LOP3.LUT R9, R12, 0xf, RZ, 0xc0, !PT ;  /* 0x0000000f0c091812 */ /* 0x000fc800078ec0ff */
[----:B------:R-:W-:-:S13]  /*0750*/  LOP3.LUT P1, RZ, R9, 0x8, RZ, 0xc0, !PT ;  /* 0x0000000809ff7812 */ /* 0x000fda000782c0ff */
[----:B------:R-:W-:Y:S02]  /*0760*/  @P1 LOP3.LUT R9, R9, 0xfff0, RZ, 0xfc, !PT ;  /* 0x0000fff009091812 */ /* 0x000fe400078efcff */
[----:B------:R-:W-:-:S04]  /*0770*/  ISETP.NE.AND P1, PT, R20, 0x1, PT ;  /* 0x000000011400780c */ /* 0x000fc80003f25270 */
[----:B------:R-:W0:Y:S02]  /*0780*/  I2F.S16 R9, R9 ;  /* 0x0000000900097306 */ /* 0x000e240000101400 */
[----:B0-----:R-:W-:-:S04]  /*0790*/  FMUL R12, R9, c[0x0][0x190] ;  /* 0x00006400090c7a20 */ /* 0x001fc80000400000 */
[----:B---3--:R-:W-:-:S03]  /*07a0*/  FFMA R5, R12, R14, R5 ;  /* 0x0000000e0c057223 */ /* 0x008fc60000000005 */
[----:B------:R-:W-:Y:S05]  /*07b0*/  @!P1 BRA `(.L_x_433) ;  /* 0x0000021000009947 */ /* 0x000fea0003800000 */
[----:B------:R-:W-:Y:S01]  /*07c0*/  ISETP.NE.AND P1, PT, R20, 0x2, PT ;  /* 0x000000021400780c */ /* 0x000fe20003f25270 */
[----:B------:R-:W2:Y:S01]  /*07d0*/  LDG.E R15, [R10.64+0x4] ;  /* 0x000004060a0f7981 */ /* 0x000ea2000c1e1900 */
[----:B------:R-:W-:-:S04]  /*07e0*/  IADD3 R14, R8, 0x1, RZ ;  /* 0x00000001080e7810 */ /* 0x000fc80007ffe0ff */
[----:B------:R-:W-:-:S07]  /*07f0*/  SHF.R.U32.HI R9, RZ, 0x1, R14 ;  /* 0x00000001ff097819 */ /* 0x000fce000001160e */
[----:B------:R-:W-:Y:S01]  /*0800*/  @P1 IADD3 R16, R8, 0x2, RZ ;  /* 0x0000000208101810 */ /* 0x000fe20007ffe0ff */
[----:B------:R-:W3:Y:S01]  /*0810*/  @P1 LDG.E R17, [R10.64+0x8] ;  /* 0x000008060a111981 */ /* 0x000ee2000c1e1900 */
[----:B------:R-:W-:Y:S02]  /*0820*/  IADD3 R8, P2, P3, R9, c[0x0][0x168], R6 ;  /* 0x00005a0009087a10 */ /* 0x000fe40007b5e006 */
[----:B------:R-:W-:Y:S02]  /*0830*/  @P1 SHF.R.U32.HI R13, RZ, 0x1, R16 ;  /* 0x00000001ff0d1819 */ /* 0x000fe40000011610 */
[----:B------:R-:W-:Y:S02]  /*0840*/  IADD3.X R9, RZ, c[0x0][0x16c], RZ, P2, P3 ;  /* 0x00005b00ff097a10 */ /* 0x000fe400017e64ff */
[----:B------:R-:W-:-:S03]  /*0850*/  @P1 IADD3 R12, P4, P5, R13, c[0x0][0x168], R6 ;  /* 0x00005a000d0c1a10 */ /* 0x000fc60007d9e006 */
[----:B------:R-:W4:Y:S01]  /*0860*/  LDG.E.U8 R8, [R8.64] ;  /* 0x0000000608087981 */ /* 0x000f22000c1e1100 */
[----:B------:R-:W-:-:S05]  /*0870*/  @P1 IADD3.X R13, RZ, c[0x0][0x16c], RZ, P4, P5 ;  /* 0x00005b00ff0d1a10 */ /* 0x000fca00027ea4ff */
[----:B------:R-:W5:Y:S01]  /*0880*/  @P1 LDG.E.U8 R12, [R12.64] ;  /* 0x000000060c0c1981 */ /* 0x000f62000c1e1100 */
[----:B------:R-:W-:Y:S02]  /*0890*/  LOP3.LUT R14, R14, 0x1, RZ, 0xc0, !PT ;  /* 0x000000010e0e7812 */ /* 0x000fe400078ec0ff */
[----:B------:R-:W-:Y:S02]  /*08a0*/  @P1 LOP3.LUT R16, R16, 0x1, RZ, 0xc0, !PT ;  /* 0x0000000110101812 */ /* 0x000fe400078ec0ff */
[----:B------:R-:W-:Y:S02]  /*08b0*/  ISETP.NE.U32.AND P2, PT, R14, 0x1, PT ;  /* 0x000000010e00780c */ /* 0x000fe40003f45070 */
[----:B------:R-:W-:Y:S02]  /*08c0*/  ISETP.NE.U32.AND P3, PT, R16, 0x1, P1 ;  /* 0x000000011000780c */ /* 0x000fe40000f65070 */
[----:B------:R-:W-:Y:S02]  /*08d0*/  PLOP3.LUT P4, PT, PT, PT, PT, 0x8, 0x0 ;  /* 0x000000000000781c */ /* 0x000fe40003f8e170 */
[----:B----4-:R-:W-:-:S07]  /*08e0*/  SHF.R.U32.HI R6, RZ, 0x4, R8 ;  /* 0x00000004ff067819 */ /* 0x010fce0000011608 */
[----:B------:R-:W-:Y:S02]  /*08f0*/  @P2 LOP3.LUT R6, R8, 0xf, RZ, 0xc0, !PT ;  /* 0x0000000f08062812 */ /* 0x000fe400078ec0ff */
[----:B-----5:R-:W-:Y:S02]  /*0900*/  @P1 SHF.R.U32.HI R14, RZ, 0x4, R12 ;  /* 0x00000004ff0e1819 */ /* 0x020fe4000001160c */
[----:B------:R-:W-:Y:S02]  /*0910*/  @P3 LOP3.LUT R14, R12, 0xf, RZ, 0xc0, !PT ;  /* 0x0000000f0c0e3812 */ /* 0x000fe400078ec0ff */
[----:B------:R-:W-:Y:S02]  /*0920*/  LOP3.LUT P2, RZ, R6, 0x8, RZ, 0xc0, !PT ;  /* 0x0000000806ff7812 */ /* 0x000fe4000784c0ff */
[----:B------:R-:W-:-:S04]  /*0930*/  @P1 LOP3.LUT P3, RZ, R14, 0x8, RZ, 0xc0, !PT ;  /* 0x000000080eff1812 */ /* 0x000fc8000786c0ff */
[----:B------:R-:W-:-:S07]  /*0940*/  @P1 PLOP3.LUT P4, PT, P3, PT, PT, 0x80, 0x0 ;  /* 0x000000000000181c */ /* 0x000fce0001f8f070 */
[----:B------:R-:W-:-:S06]  /*0950*/  @P2 LOP3.LUT R6, R6, 0xfff0, RZ, 0xfc, !PT ;  /* 0x0000fff006062812 */ /* 0x000fcc00078efcff */
[----:B------:R-:W-:Y:S01]  /*0960*/  @P4 LOP3.LUT R14, R14, 0xfff0, RZ, 0xfc, !PT ;  /* 0x0000fff00e0e4812 */ /* 0x000fe200078efcff */
[----:B------:R-:W0:Y:S08]  /*0970*/  I2F.S16 R6, R6 ;  /* 0x0000000600067306 */ /* 0x000e300000101400 */
[----:B------:R-:W1:Y:S01]  /*0980*/  @P1 I2F.S16 R14, R14 ;  /* 0x0000000e000e1306 */ /* 0x000e620000101400 */
[----:B0-----:R-:W-:-:S04]  /*0990*/  FMUL R8, R6, c[0x0][0x190] ;  /* 0x0000640006087a20 */ /* 0x001fc80000400000 */
[----:B--2---:R-:W-:Y:S01]  /*09a0*/  FFMA R5, R8, R15, R5 ;  /* 0x0000000f08057223 */ /* 0x004fe20000000005 */
[----:B-1----:R-:W-:-:S04]  /*09b0*/  @P1 FMUL R8, R14, c[0x0][0x190] ;  /* 0x000064000e081a20 */ /* 0x002fc80000400000 */
[----:B---3--:R-:W-:-:S01]  /*09c0*/  @P1 FFMA R5, R8, R17, R5 ;  /* 0x0000001108051223 */ /* 0x008fc20000000005 */
.L_x_433:
[----:B------:R-:W-:Y:S02]  /*09d0*/  IMAD.MOV.U32 R6, RZ, RZ, 0x4 ;  /* 0x00000004ff067424 */ /* 0x000fe400078e00ff */
[----:B------:R-:W-:-:S04]  /*09e0*/  IMAD R7, R4, c[0x0][0x18c], R7 ;  /* 0x0000630004077a24 */ /* 0x000fc800078e0207 */
[----:B------:R-:W-:-:S05]  /*09f0*/  IMAD.WIDE.U32 R6, R7, R6, c[0x0][0x170] ;  /* 0x00005c0007067625 */ /* 0x000fca00078e0006 */
[----:B------:R0:W-:Y:S01]  /*0a00*/  STG.E [R6.64], R5 ;  /* 0x0000000506007986 */ /* 0x0001e2000c101906 */
[----:B------:R-:W-:Y:S05]  /*0a10*/  @!P0 BRA `(.L_x_434) ;  /* 0xfffff6d000008947 */ /* 0x000fea000383ffff */
[----:B------:R-:W-:Y:S05]  /*0a20*/  EXIT ;  /* 0x000000000000794d */ /* 0x000fea0003800000 */
.L_x_430:
[----:B------:R-:W0:Y:S01]  /*0a30*/  I2F.U32.RP R4, c[0x0][0x17c] ;  /* 0x00005f0000047b06 */ /* 0x000e220000209000 */
[----:B------:R-:W-:Y:S01]  /*0a40*/  ISETP.NE.U32.AND P0, PT, RZ, c[0x0][0x17c], PT ;  /* 0x00005f00ff007a0c */ /* 0x000fe20003f05070 */
[----:B------:R-:W-:Y:S01]  /*0a50*/  IMAD.MOV.U32 R9, RZ, RZ, 0x4 ;  /* 0x00000004ff097424 */ /* 0x000fe200078e00ff */
[----:B------:R-:W-:Y:S01]  /*0a60*/  LOP3.LUT R6, RZ, c[0x0][0x17c], RZ, 0x33, !PT ;  /* 0x00005f00ff067a12 */ /* 0x000fe200078e33ff */
[----:B------:R-:W-:-:S04]  /*0a70*/  IMAD.MOV.U32 R11, RZ, RZ, c[0x0][0x0] ;  /* 0x00000000ff0b7624 */ /* 0x000fc800078e00ff */
[----:B0-----:R-:W0:Y:S02]  /*0a80*/  MUFU.RCP R4, R4 ;  /* 0x0000000400047308 */ /* 0x001e240000001000 */
[----:B0-----:R-:W-:-:S06]  /*0a90*/  IADD3 R2, R4, 0xffffffe, RZ ;  /* 0x0ffffffe04027810 */ /* 0x001fcc0007ffe0ff */
[----:B------:R0:W1:Y:S02]  /*0aa0*/  F2I.FTZ.U32.TRUNC.NTZ R3, R2 ;  /* 0x0000000200037305 */ /* 0x000064000021f000 */
[----:B0-----:R-:W-:Y:S02]  /*0ab0*/  IMAD.MOV.U32 R2, RZ, RZ, RZ ;  /* 0x000000ffff027224 */ /* 0x001fe400078e00ff */
[----:B-1----:R-:W-:-:S04]  /*0ac0*/  IMAD.MOV R5, RZ, RZ, -R3 ;  /* 0x000000ffff057224 */ /* 0x002fc800078e0a03 */
[----:B------:R-:W-:-:S04]  /*0ad0*/  IMAD R5, R5, c[0x0][0x17c], RZ ;  /* 0x00005f0005057a24 */ /* 0x000fc800078e02ff */
[----:B------:R-:W-:-:S06]  /*0ae0*/  IMAD.HI.U32 R5, R3, R5, R2 ;  /* 0x0000000503057227 */ /* 0x000fcc00078e0002 */
.L_x_435:
        /* <DEDUP_REMOVED lines=8> */
[----:B------:R-:W-:-:S05]  /*0b70*/  SEL R7, R6, R3, !P0 ;  /* 0x0000000306077207 */ /* 0x000fca0004000000 */
[----:B------:R-:W-:-:S04]  /*0b80*/  IMAD.MOV R3, RZ, RZ, -R7 ;  /* 0x000000ffff037224 */ /* 0x000fc800078e0a07 */
        /* <DEDUP_REMOVED lines=8> */
.L_x_436:
        /* <DEDUP_REMOVED lines=15> */
.L_x_483:


//--------------------- .text._Z12quantized_mmILi2EEvPKfPKhPf15QuantizedConfig --------------------------
	.section	.text._Z12quantized_mmILi2EEvPKfPKhPf15QuantizedConfig,"ax",@progbits
	.sectioninfo	@"SHI_REGISTERS=26"
	.align	128
        .global         _Z12quantized_mmILi2EEvPKfPKhPf15QuantizedConfig
        .type           _Z12quantized_mmILi2EEvPKfPKhPf15QuantizedConfig,@function
        .size           _Z12quantized_mmILi2EEvPKfPKhPf15QuantizedConfig,(.L_x_484 - _Z12quantized_mmILi2EEvPKfPKhPf15QuantizedConfig)
        .other          _Z12quantized_mmILi2EEvPKfPKhPf15QuantizedConfig,@"STO_CUDA_ENTRY STV_DEFAULT"
_Z12quantized_mmILi2EEvPKfPKhPf15QuantizedConfig:
.text._Z12quantized_mmILi2EEvPKfPKhPf15QuantizedConfig:
        /* <DEDUP_REMOVED lines=15> */
.L_x_441:
[----:B0-----:R-:W0:Y:S01]  /*00f0*/  I2F.U32.RP R6, c[0x0][0x17c] ;  /* 0x00005f0000067b06 */ /* 0x001e220000209000 */
[----:B------:R-:W-:Y:S01]  /*0100*/  ISETP.NE.U32.AND P2, PT, RZ, c[0x0][0x17c], PT ;  /* 0x00005f00ff007a0c */ /* 0x000fe20003f45070 */
[----:B------:R-:W-:Y:S02]  /*0110*/  IMAD.MOV.U32 R9, RZ, RZ, c[0x0][0x0] ;  /* 0x00000000ff097624 */ /* 0x000fe400078e00ff */
[----:B------:R-:W-:-:S04]  /*0120*/  IMAD.MOV.U32 R8, RZ, RZ, RZ ;  /* 0x000000ffff087224 */ /* 0x000fc800078e00ff */
[----:B0-----:R-:W0:Y:S02]  /*0130*/  MUFU.RCP R6, R6 ;  /* 0x0000000600067308 */ /* 0x001e240000001000 */
[----:B0-----:R-:W-:-:S06]  /*0140*/  IADD3 R4, R6, 0xffffffe, RZ ;  /* 0x0ffffffe06047810 */ /* 0x001fcc0007ffe0ff */
[----:B------:R0:W1:Y:S02]  /*0150*/  F2I.FTZ.U32.TRUNC.NTZ R5, R4 ;  /* 0x0000000400057305 */ /* 0x000064000021f000 */
[----:B0-----:R-:W-:Y:S02]  /*0160*/  IMAD.MOV.U32 R4, RZ, RZ, RZ ;  /* 0x000000ffff047224 */ /* 0x001fe400078e00ff */
[----:B-1----:R-:W-:-:S04]  /*0170*/  IMAD.MOV R7, RZ, RZ, -R5 ;  /* 0x000000ffff077224 */ /* 0x002fc800078e0a05 */
[----:B------:R-:W-:-:S04]  /*0180*/  IMAD R7, R7, c[0x0][0x17c], RZ ;  /* 0x00005f0007077a24 */ /* 0x000fc800078e02ff */
[----:B------:R-:W-:-:S04]  /*0190*/  IMAD.HI.U32 R5, R5, R7, R4 ;  /* 0x0000000705057227 */ /* 0x000fc800078e0004 */
[----:B------:R-:W-:Y:S02]  /*01a0*/  IMAD.MOV.U32 R4, RZ, RZ, RZ ;  /* 0x000000ffff047224 */ /* 0x000fe400078e00ff */
        /* <DEDUP_REMOVED lines=11> */
[----:B------:R-:W-:-:S04]  /*0260*/  IMAD.MOV R7, RZ, RZ, -R5 ;  /* 0x000000ffff077224 */ /* 0x000fc800078e0a05 */
[--C-:B------:R-:W-:Y:S02]  /*0270*/  IMAD R6, R7, c[0x0][0x17c], R0.reuse ;  /* 0x00005f0007067a24 */ /* 0x100fe400078e0200 */
[----:B------:R-:W-:Y:S02]  /*0280*/  IMAD R0, R9, c[0x0][0xc], R0 ;  /* 0x0000030009007a24 */ /* 0x000fe400078e0200 */
[----:B------:R-:W-:Y:S02]  /*0290*/  IMAD R9, R5, c[0x0][0x184], RZ ;  /* 0x0000610005097a24 */ /* 0x000fe400078e02ff */
[----:B------:R-:W-:Y:S01]  /*02a0*/  IMAD R7, R6, c[0x0][0x188], RZ ;  /* 0x0000620006077a24 */ /* 0x000fe200078e02ff */
[----:B------:R-:W-:Y:S01]  /*02b0*/  ISETP.GE.U32.AND P0, PT, R0, UR4, PT ;  /* 0x0000000400007c0c */ /* 0x000fe2000bf06070 */
[----:B------:R-:W-:-:S07]  /*02c0*/  @!P2 BRA `(.L_x_438) ;  /* 0x000003d00000a947 */ /* 0x000fce0003800000 */
[----:B------:R-:W-:-:S05]  /*02d0*/  IMAD.MOV.U32 R10, RZ, RZ, R3 ;  /* 0x000000ffff0a7224 */ /* 0x000fca00078e0003 */
.L_x_439:
[----:B------:R-:W-:Y:S02]  /*02e0*/  IADD3 R11, R8, 0x1, RZ ;  /* 0x00000001080b7810 */ /* 0x000fe40007ffe0ff */
[----:B------:R-:W-:-:S02]  /*02f0*/  SHF.R.U32.HI R14, RZ, 0x2, R8 ;  /* 0x00000002ff0e7819 */ /* 0x000fc40000011608 */
[----:B------:R-:W-:Y:S02]  /*0300*/  SHF.R.U32.HI R12, RZ, 0x2, R11 ;  /* 0x00000002ff0c7819 */ /* 0x000fe4000001160b */
[----:B------:R-:W-:Y:S02]  /*0310*/  IADD3 R11, R8, 0x2, RZ ;  /* 0x00000002080b7810 */ /* 0x000fe40007ffe0ff */
[--C-:B------:R-:W-:Y:S02]  /*0320*/  IADD3 R14, P2, P3, R14, c[0x0][0x168], R7.reuse ;  /* 0x00005a000e0e7a10 */ /* 0x100fe40007b5e007 */
[----:B------:R-:W-:Y:S02]  /*0330*/  IADD3 R12, P4, P5, R12, c[0x0][0x168], R7 ;  /* 0x00005a000c0c7a10 */ /* 0x000fe40007d9e007 */
[----:B------:R-:W-:Y:S02]  /*0340*/  SHF.R.U32.HI R16, RZ, 0x2, R11 ;  /* 0x00000002ff107819 */ /* 0x000fe4000001160b */
[----:B------:R-:W-:-:S02]  /*0350*/  IADD3 R17, R8, 0x3, RZ ;  /* 0x0000000308117810 */ /* 0x000fc40007ffe0ff */
[----:B------:R-:W-:Y:S02]  /*0360*/  IADD3.X R15, RZ, c[0x0][0x16c], RZ, P2, P3 ;  /* 0x00005b00ff0f7a10 */ /* 0x000fe400017e64ff */
[----:B------:R-:W-:Y:S02]  /*0370*/  IADD3.X R13, RZ, c[0x0][0x16c], RZ, P4, P5 ;  /* 0x00005b00ff0d7a10 */ /* 0x000fe400027ea4ff */
[----:B------:R-:W-:Y:S01]  /*0380*/  IADD3 R16, P2, P3, R16, c[0x0][0x168], R7 ;  /* 0x00005a0010107a10 */ /* 0x000fe20007b5e007 */
[----:B------:R0:W2:Y:S01]  /*0390*/  LDG.E.U8 R21, [R14.64] ;  /* 0x000000060e157981 */ /* 0x0000a2000c1e1100 */
[----:B------:R-:W-:Y:S02]  /*03a0*/  SHF.R.U32.HI R18, RZ, 0x2, R17 ;  /* 0x00000002ff127819 */ /* 0x000fe40000011611 */
[----:B------:R-:W-:Y:S01]  /*03b0*/  IADD3.X R17, RZ, c[0x0][0x16c], RZ, P2, P3 ;  /* 0x00005b00ff117a10 */ /* 0x000fe200017e64ff */
[----:B------:R1:W3:Y:S01]  /*03c0*/  LDG.E.U8 R13, [R12.64] ;  /* 0x000000060c0d7981 */ /* 0x0002e2000c1e1100 */
[----:B------:R-:W-:-:S03]  /*03d0*/  IADD3 R18, P4, P5, R18, c[0x0][0x168], R7 ;  /* 0x00005a0012127a10 */ /* 0x000fc60007d9e007 */
[----:B------:R-:W4:Y:S01]  /*03e0*/  LDG.E.U8 R16, [R16.64] ;  /* 0x0000000610107981 */ /* 0x000f22000c1e1100 */
[----:B------:R-:W-:-:S05]  /*03f0*/  IADD3.X R19, RZ, c[0x0][0x16c], RZ, P4, P5 ;  /* 0x00005b00ff137a10 */ /* 0x000fca00027ea4ff */
[----:B------:R-:W5:Y:S01]  /*0400*/  LDG.E.U8 R18, [R18.64] ;  /* 0x0000000612127981 */ /* 0x000f62000c1e1100 */
[----:B------:R-:W-:-:S05]  /*0410*/  IADD3 R11, P2, R9, R8, RZ ;  /* 0x00000008090b7210 */ /* 0x000fca0007f5e0ff */
[----:B------:R-:W-:Y:S01]  /*0420*/  IMAD.X R22, RZ, RZ, RZ, P2 ;  /* 0x000000ffff167224 */ /* 0x000fe200010e06ff */
[----:B0-----:R-:W-:-:S04]  /*0430*/  LEA R14, P2, R11, c[0x0][0x160], 0x2 ;  /* 0x000058000b0e7a11 */ /* 0x001fc800078410ff */
[----:B------:R-:W-:-:S05]  /*0440*/  LEA.HI.X R15, R11, c[0x0][0x164], R22, 0x2, P2 ;  /* 0x000059000b0f7a11 */ /* 0x000fca00010f1416 */
[----:B------:R0:W5:Y:S04]  /*0450*/  LDG.E R22, [R14.64] ;  /* 0x000000060e167981 */ /* 0x000168000c1e1900 */
[----:B------:R0:W5:Y:S04]  /*0460*/  LDG.E R23, [R14.64+0x4] ;  /* 0x000004060e177981 */ /* 0x000168000c1e1900 */
[----:B------:R0:W5:Y:S04]  /*0470*/  LDG.E R11, [R14.64+0x8] ;  /* 0x000008060e0b7981 */ /* 0x000168000c1e1900 */
[----:B-1----:R0:W5:Y:S01]  /*0480*/  LDG.E R12, [R14.64+0xc] ;  /* 0x00000c060e0c7981 */ /* 0x002162000c1e1900 */
[----:B------:R-:W-:-:S02]  /*0490*/  IADD3 R10, R10, -0x4, RZ ;  /* 0xfffffffc0a0a7810 */ /* 0x000fc40007ffe0ff */
[----:B------:R-:W-:Y:S02]  /*04a0*/  IADD3 R8, R8, 0x4, RZ ;  /* 0x0000000408087810 */ /* 0x000fe40007ffe0ff */
[----:B--2---:R-:W-:Y:S02]  /*04b0*/  LOP3.LUT P2, RZ, R21, 0x2, RZ, 0xc0, !PT ;  /* 0x0000000215ff7812 */ /* 0x004fe4000784c0ff */
[----:B---3--:R-:W-:-:S04]  /*04c0*/  SHF.R.U32.HI R13, RZ, 0x2, R13 ;  /* 0x00000002ff0d7819 */ /* 0x008fc8000001160d */
[----:B------:R-:W-:Y:S02]  /*04d0*/  LOP3.LUT R13, R13, 0xffff, RZ, 0xc0, !PT ;  /* 0x0000ffff0d0d7812 */ /* 0x000fe400078ec0ff */
[----:B----4-:R-:W-:Y:S02]  /*04e0*/  SHF.R.U32.HI R16, RZ, 0x4, R16 ;  /* 0x00000004ff107819 */ /* 0x010fe40000011610 */
[----:B------:R-:W-:Y:S02]  /*04f0*/  LOP3.LUT R21, R21, 0x3, RZ, 0xc0, !PT ;  /* 0x0000000315157812 */ /* 0x000fe400078ec0ff */
[----:B------:R-:W-:Y:S02]  /*0500*/  LOP3.LUT P3, RZ, R13, 0x2, RZ, 0xc0, !PT ;  /* 0x000000020dff7812 */ /* 0x000fe4000786c0ff */
[----:B------:R-:W-:Y:S02]  /*0510*/  LOP3.LUT R16, R16, 0xffff, RZ, 0xc0, !PT ;  /* 0x0000ffff10107812 */ /* 0x000fe400078ec0ff */
[----:B-----5:R-:W-:-:S02]  /*0520*/  SHF.R.U32.HI R18, RZ, 0x6, R18 ;  /* 0x00000006ff127819 */ /* 0x020fc40000011612 */
[----:B------:R-:W-:Y:S02]  /*0530*/  @P2 LOP3.LUT R21, R21, 0xfc, RZ, 0xfc, !PT ;  /* 0x000000fc15152812 */ /* 0x000fe400078efcff */
[----:B------:R-:W-:Y:S02]  /*0540*/  LOP3.LUT P2, RZ, R16, 0x2, RZ, 0xc0, !PT ;  /* 0x0000000210ff7812 */ /* 0x000fe4000784c0ff */
[----:B------:R-:W-:Y:S02]  /*0550*/  LOP3.LUT R18, R18, 0xffff, RZ, 0xc0, !PT ;  /* 0x0000ffff12127812 */ /* 0x000fe400078ec0ff */
[----:B0-----:R-:W-:Y:S02]  /*0560*/  LOP3.LUT R14, R13, 0x3, RZ, 0xc0, !PT ;  /* 0x000000030d0e7812 */ /* 0x001fe400078ec0ff */
[----:B------:R-:W-:Y:S01]  /*0570*/  LOP3.LUT P4, RZ, R18, 0x2, RZ, 0xc0, !PT ;  /* 0x0000000212ff7812 */ /* 0x000fe2000788c0ff */
[----:B------:R-:W0:Y:S01]  /*0580*/  I2F.S8 R21, R21 ;  /* 0x0000001500157306 */ /* 0x000e220000001400 */
[----:B------:R-:W-:-:S02]  /*0590*/  @P3 LOP3.LUT R14, R14, 0xfc, RZ, 0xfc, !PT ;  /* 0x000000fc0e0e3812 */ /* 0x000fc400078efcff */
[----:B------:R-:W-:-:S04]  /*05a0*/  LOP3.LUT R16, R16, 0x3, RZ, 0xc0, !PT ;  /* 0x0000000310107812 */ /* 0x000fc800078ec0ff */
[----:B------:R-:W-:Y:S01]  /*05b0*/  @P2 LOP3.LUT R16, R16, 0xfc, RZ, 0xfc, !PT ;  /* 0x000000fc10102812 */ /* 0x000fe200078efcff */
[----:B------:R-:W1:Y:S04]  /*05c0*/  I2F.S8 R14, R14 ;  /* 0x0000000e000e7306 */ /* 0x000e680000001400 */
[----:B------:R-:W-:-:S04]  /*05d0*/  @P4 LOP3.LUT R18, R18, 0xfc, RZ, 0xfc, !PT ;  /* 0x000000fc12124812 */ /* 0x000fc800078efcff */
[----:B------:R-:W2:Y:S01]  /*05e0*/  I2F.S8 R16, R16 ;  /* 0x0000001000107306 */ /* 0x000ea20000001400 */
[----:B0-----:R-:W-:Y:S01]  /*05f0*/  FMUL R13, R21, c[0x0][0x190] ;  /* 0x00006400150d7a20 */ /* 0x001fe20000400000 */
[----:B------:R-:W-:-:S06]  /*0600*/  ISETP.NE.AND P2, PT, R10, RZ, PT ;  /* 0x000000ff0a00720c */ /* 0x000fcc0003f45270 */
[----:B------:R-:W0:Y:S01]  /*0610*/  I2F.S8 R18, R18 ;  /* 0x0000001200127306 */ /* 0x000e220000001400 */
[----:B------:R-:W-:Y:S01]  /*0620*/  FFMA R13, R13, R22, R4 ;  /* 0x000000160d0d7223 */ /* 0x000fe20000000004 */
[----:B-1----:R-:W-:-:S04]  /*0630*/  FMUL R4, R14, c[0x0][0x190] ;  /* 0x000064000e047a20 */ /* 0x002fc80000400000 */
[----:B------:R-:W-:Y:S01]  /*0640*/  FFMA R4, R4, R23, R13 ;  /* 0x0000001704047223 */ /* 0x000fe2000000000d */
[----:B--2---:R-:W-:-:S04]  /*0650*/  FMUL R13, R16, c[0x0][0x190] ;  /* 0x00006400100d7a20 */ /* 0x004fc80000400000 */
[----:B------:R-:W-:Y:S01]  /*0660*/  FFMA R11, R13, R11, R4 ;  /* 0x0000000b0d0b7223 */ /* 0x000fe20000000004 */
[----:B0-----:R-:W-:-:S04]  /*0670*/  FMUL R4, R18, c[0x0][0x190] ;  /* 0x0000640012047a20 */ /* 0x001fc80000400000 */
[----:B------:R-:W-:Y:S01]  /*0680*/  FFMA R4, R4, R12, R11 ;  /* 0x0000000c04047223 */ /* 0x000fe2000000000b */
[----:B------:R-:W-:Y:S05]  /*0690*/  @P2 BRA `(.L_x_439) ;  /* 0xfffffc4000002947 */ /* 0x000fea000383ffff */
.L_x_438:
        /* <DEDUP_REMOVED lines=10> */
[----:B------:R-:W-:-:S05]  /*0740*/  IMAD.SHL.U32 R9, R8, 0x2, RZ ;  /* 0x0000000208097824 */ /* 0x000fca00078e00ff */
[----:B------:R-:W-:-:S04]  /*0750*/  LOP3.LUT R9, R9, 0x6, RZ, 0xc0, !PT ;  /* 0x0000000609097812 */ /* 0x000fc800078ec0ff */
[----:B--2---:R-:W-:-:S04]  /*0760*/  SHF.R.U32.HI R9, RZ, R9, R12 ;  /* 0x00000009ff097219 */ /* 0x004fc8000001160c */
[C---:B------:R-:W-:Y:S02]  /*0770*/  LOP3.LUT P1, RZ, R9.reuse, 0x2, RZ, 0xc0, !PT ;  /* 0x0000000209ff7812 */ /* 0x040fe4000782c0ff */
[----:B------:R-:W-:-:S11]  /*0780*/  LOP3.LUT R9, R9, 0x3, RZ, 0xc0, !PT ;  /* 0x0000000309097812 */ /* 0x000fd600078ec0ff */
[----:B------:R-:W-:Y:S02]  /*0790*/  @P1 LOP3.LUT R9, R9, 0xfc, RZ, 0xfc, !PT ;  /* 0x000000fc09091812 */ /* 0x000fe400078efcff */
[----:B------:R-:W-:-:S04]  /*07a0*/  ISETP.NE.AND P1, PT, R20, 0x1, PT ;  /* 0x000000011400780c */ /* 0x000fc80003f25270 */
[----:B------:R-:W0:Y:S02]  /*07b0*/  I2F.S8 R9, R9 ;  /* 0x0000000900097306 */ /* 0x000e240000001400 */
[----:B0-----:R-:W-:-:S04]  /*07c0*/  FMUL R13, R9, c[0x0][0x190] ;  /* 0x00006400090d7a20 */ /* 0x001fc80000400000 */
[----:B---3--:R-:W-:-:S03]  /*07d0*/  FFMA R4, R13, R14, R4 ;  /* 0x0000000e0d047223 */ /* 0x008fc60000000004 */
[----:B------:R-:W-:Y:S05]  /*07e0*/  @!P1 BRA `(.L_x_440) ;  /* 0x0000021000009947 */ /* 0x000fea0003800000 */
[----:B------:R-:W-:Y:S01]  /*07f0*/  ISETP.NE.AND P1, PT, R20, 0x2, PT ;  /* 0x000000021400780c */ /* 0x000fe20003f25270 */
[----:B------:R-:W2:Y:S01]  /*0800*/  LDG.E R15, [R10.64+0x4] ;  /* 0x000004060a0f7981 */ /* 0x000ea2000c1e1900 */
[----:B------:R-:W-:-:S11]  /*0810*/  IADD3 R14, R8, 0x1, RZ ;  /* 0x00000001080e7810 */ /* 0x000fd60007ffe0ff */
[----:B------:R-:W-:Y:S01]  /*0820*/  @P1 IADD3 R16, R8, 0x2, RZ ;  /* 0x0000000208101810 */ /* 0x000fe20007ffe0ff */
[----:B------:R-:W3:Y:S01]  /*0830*/  @P1 LDG.E R18, [R10.64+0x8] ;  /* 0x000008060a121981 */ /* 0x000ee2000c1e1900 */
[----:B------:R-:W-:Y:S02]  /*0840*/  SHF.R.U32.HI R8, RZ, 0x2, R14 ;  /* 0x00000002ff087819 */ /* 0x000fe4000001160e */
[----:B------:R-:W-:Y:S02]  /*0850*/  @P1 SHF.R.U32.HI R12, RZ, 0x2, R16 ;  /* 0x00000002ff0c1819 */ /* 0x000fe40000011610 */
[--C-:B------:R-:W-:Y:S02]  /*0860*/  IADD3 R8, P2, P3, R8, c[0x0][0x168], R7.reuse ;  /* 0x00005a0008087a10 */ /* 0x100fe40007b5e007 */
[----:B------:R-:W-:Y:S02]  /*0870*/  @P1 IADD3 R12, P4, P5, R12, c[0x0][0x168], R7 ;  /* 0x00005a000c0c1a10 */ /* 0x000fe40007d9e007 */
[----:B------:R-:W-:-:S02]  /*0880*/  IADD3.X R9, RZ, c[0x0][0x16c], RZ, P2, P3 ;  /* 0x00005b00ff097a10 */ /* 0x000fc400017e64ff */
[----:B------:R-:W-:-:S03]  /*0890*/  @P1 IADD3.X R13, RZ, c[0x0][0x16c], RZ, P4, P5 ;  /* 0x00005b00ff0d1a10 */ /* 0x000fc600027ea4ff */
[----:B------:R-:W4:Y:S04]  /*08a0*/  LDG.E.U8 R8, [R8.64] ;  /* 0x0000000608087981 */ /* 0x000f28000c1e1100 */
[----:B------:R-:W5:Y:S01]  /*08b0*/  @P1 LDG.E.U8 R12, [R12.64] ;  /* 0x000000060c0c1981 */ /* 0x000f62000c1e1100 */
[----:B------:R-:W-:Y:S02]  /*08c0*/  IMAD.SHL.U32 R14, R14, 0x2, RZ ;  /* 0x000000020e0e7824 */ /* 0x000fe400078e00ff */
[----:B------:R-:W-:-:S03]  /*08d0*/  @P1 IMAD.SHL.U32 R16, R16, 0x2, RZ ;  /* 0x0000000210101824 */ /* 0x000fc600078e00ff */
[----:B------:R-:W-:Y:S02]  /*08e0*/  LOP3.LUT R7, R14, 0x6, RZ, 0xc0, !PT ;  /* 0x000000060e077812 */ /* 0x000fe400078ec0ff */
[----:B------:R-:W-:Y:S02]  /*08f0*/  @P1 LOP3.LUT R17, R16, 0x6, RZ, 0xc0, !PT ;  /* 0x0000000610111812 */ /* 0x000fe400078ec0ff */
[----:B------:R-:W-:Y:S02]  /*0900*/  PLOP3.LUT P4, PT, PT, PT, PT, 0x8, 0x0 ;  /* 0x000000000000781c */ /* 0x000fe40003f8e170 */
[----:B----4-:R-:W-:Y:S02]  /*0910*/  SHF.R.U32.HI R7, RZ, R7, R8 ;  /* 0x00000007ff077219 */ /* 0x010fe40000011608 */
[----:B-----5:R-:W-:Y:S02]  /*0920*/  @P1 SHF.R.U32.HI R17, RZ, R17, R12 ;  /* 0x00000011ff111219 */ /* 0x020fe4000001160c */
[----:B------:R-:W-:-:S02]  /*0930*/  LOP3.LUT P2, RZ, R7, 0x2, RZ, 0xc0, !PT ;  /* 0x0000000207ff7812 */ /* 0x000fc4000784c0ff */
[----:B------:R-:W-:-:S04]  /*0940*/  @P1 LOP3.LUT P3, RZ, R17, 0x2, RZ, 0xc0, !PT ;  /* 0x0000000211ff1812 */ /* 0x000fc8000786c0ff */
[----:B------:R-:W-:Y:S02]  /*0950*/  @P1 PLOP3.LUT P4, PT, P3, PT, PT, 0x80, 0x0 ;  /* 0x000000000000181c */ /* 0x000fe40001f8f070 */
[----:B------:R-:W-:Y:S02]  /*0960*/  LOP3.LUT R7, R7, 0x3, RZ, 0xc0, !PT ;  /* 0x0000000307077812 */ /* 0x000fe400078ec0ff */
[----:B------:R-:W-:-:S03]  /*0970*/  @P1 LOP3.LUT R17, R17, 0x3, RZ, 0xc0, !PT ;  /* 0x0000000311111812 */ /* 0x000fc600078ec0ff */
[----:B------:R-:W-:-:S06]  /*0980*/  @P2 LOP3.LUT R7, R7, 0xfc, RZ, 0xfc, !PT ;  /* 0x000000fc07072812 */ /* 0x000fcc00078efcff */
[----:B------:R-:W-:Y:S01]  /*0990*/  @P4 LOP3.LUT R17, R17, 0xfc, RZ, 0xfc, !PT ;  /* 0x000000fc11114812 */ /* 0x000fe200078efcff */
[----:B------:R-:W0:Y:S08]  /*09a0*/  I2F.S8 R7, R7 ;  /* 0x0000000700077306 */ /* 0x000e300000001400 */
[----:B------:R-:W1:Y:S01]  /*09b0*/  @P1 I2F.S8 R17, R17 ;  /* 0x0000001100111306 */ /* 0x000e620000001400 */
[----:B0-----:R-:W-:-:S04]  /*09c0*/  FMUL R9, R7, c[0x0][0x190] ;  /* 0x0000640007097a20 */ /* 0x001fc80000400000 */
[----:B--2---:R-:W-:Y:S01]  /*09d0*/  FFMA R4, R9, R15, R4 ;  /* 0x0000000f09047223 */ /* 0x004fe20000000004 */
[----:B-1----:R-:W-:-:S04]  /*09e0*/  @P1 FMUL R9, R17, c[0x0][0x190] ;  /* 0x0000640011091a20 */ /* 0x002fc80000400000 */
[----:B---3--:R-:W-:-:S01]  /*09f0*/  @P1 FFMA R4, R9, R18, R4 ;  /* 0x0000001209041223 */ /* 0x008fc20000000004 */
.L_x_440:
[----:B------:R-:W-:Y:S02]  /*0a00*/  IMAD.MOV.U32 R7, RZ, RZ, 0x4 ;  /* 0x00000004ff077424 */ /* 0x000fe400078e00ff */
[----:B------:R-:W-:-:S04]  /*0a10*/  IMAD R6, R5, c[0x0][0x18c], R6 ;  /* 0x0000630005067a24 */ /* 0x000fc800078e0206 */
[----:B------:R-:W-:-:S05]  /*0a20*/  IMAD.WIDE.U32 R6, R6, R7, c[0x0][0x170] ;  /* 0x00005c0006067625 */ /* 0x000fca00078e0007 */
[----:B------:R0:W-:Y:S01]  /*0a30*/  STG.E [R6.64], R4 ;  /* 0x0000000406007986 */ /* 0x0001e2000c101906 */
[----:B------:R-:W-:Y:S05]  /*0a40*/  @!P0 BRA `(.L_x_441) ;  /* 0xfffff6a000008947 */ /* 0x000fea000383ffff */
[----:B------:R-:W-:Y:S05]  /*0a50*/  EXIT ;  /* 0x000000000000794d */ /* 0x000fea0003800000 */
.L_x_437:
        /* <DEDUP_REMOVED lines=12> */
.L_x_442:
        /* <DEDUP_REMOVED lines=18> */
.L_x_443:
        /* <DEDUP_REMOVED lines=12> */
.L_x_484:


//--------------------- .text._Z12quantized_mmILi1EEvPKfPKhPf15QuantizedConfig --------------------------
	.section	.text._Z12quantized_mmILi1EEvPKfPKhPf15QuantizedConfig,"ax",@progbits
	.sectioninfo	@"SHI_REGISTERS=31"
	.align	128
        .global         _Z12quantized_mmILi1EEvPKfPKhPf15QuantizedConfig
        .type           _Z12quantized_mmILi1EEvPKfPKhPf15QuantizedConfig,@function
        .size           _Z12quantized_mmILi1EEvPKfPKhPf15QuantizedConfig,(.L_x_485 - _Z12quantized_mmILi1EEvPKfPKhPf15QuantizedConfig)
        .other          _Z12quantized_mmILi1EEvPKfPKhPf15QuantizedConfig,@"STO_CUDA_ENTRY STV_DEFAULT"
_Z12quantized_mmILi1EEvPKfPKhPf15QuantizedConfig:
.text._Z12quantized_mmILi1EEvPKfPKhPf15QuantizedConfig:
        /* <DEDUP_REMOVED lines=15> */
.L_x_448:
[----:B0-----:R-:W0:Y:S01]  /*00f0*/  I2F.U32.RP R4, c[0x0][0x17c] ;  /* 0x00005f0000047b06 */ /* 0x001e220000209000 */
[----:B------:R-:W-:Y:S01]  /*0100*/  ISETP.NE.U32.AND P2, PT, RZ, c[0x0][0x17c], PT ;  /* 0x00005f00ff007a0c */ /* 0x000fe20003f45070 */
[----:B------:R-:W-:Y:S02]  /*0110*/  IMAD.MOV.U32 R10, RZ, RZ, RZ ;  /* 0x000000ffff0a7224 */ /* 0x000fe400078e00ff */
        /* <DEDUP_REMOVED lines=24> */
[----:B------:R-:W-:-:S03]  /*02a0*/  IMAD R13, R12, c[0x0][0x188], RZ ;  /* 0x000062000c0d7a24 */ /* 0x000fc600078e02ff */
[----:B------:R-:W-:Y:S01]  /*02b0*/  ISETP.GE.U32.AND P0, PT, R0, UR4, PT ;  /* 0x0000000400007c0c */ /* 0x000fe2000bf06070 */
[----:B------:R-:W-:-:S07]  /*02c0*/  @!P2 BRA `(.L_x_445) ;  /* 0x000003a00000a947 */ /* 0x000fce0003800000 */
[----:B------:R-:W-:-:S05]  /*02d0*/  IMAD.MOV.U32 R16, RZ, RZ, R9 ;  /* 0x000000ffff107224 */ /* 0x000fca00078e0009 */
.L_x_446:
[----:B------:R-:W-:Y:S02]  /*02e0*/  SHF.R.U32.HI R24, RZ, 0x3, R14 ;  /* 0x00000003ff187819 */ /* 0x000fe4000001160e */
[----:B------:R-:W-:Y:S02]  /*02f0*/  IADD3 R20, R14, 0x1, RZ ;  /* 0x000000010e147810 */ /* 0x000fe40007ffe0ff */
[----:B------:R-:W-:Y:S02]  /*0300*/  IADD3 R24, P2, P3, R24, c[0x0][0x168], R13 ;  /* 0x00005a0018187a10 */ /* 0x000fe40007b5e00d */
[----:B------:R-:W-:Y:S02]  /*0310*/  SHF.R.U32.HI R22, RZ, 0x3, R20 ;  /* 0x00000003ff167819 */ /* 0x000fe40000011614 */
[----:B------:R-:W-:Y:S02]  /*0320*/  IADD3 R18, R14, 0x2, RZ ;  /* 0x000000020e127810 */ /* 0x000fe40007ffe0ff */
[----:B------:R-:W-:-:S02]  /*0330*/  IADD3.X R25, RZ, c[0x0][0x16c], RZ, P2, P3 ;  /* 0x00005b00ff197a10 */ /* 0x000fc400017e64ff */
[--C-:B------:R-:W-:Y:S02]  /*0340*/  IADD3 R22, P2, P3, R22, c[0x0][0x168], R13.reuse ;  /* 0x00005a0016167a10 */ /* 0x100fe40007b5e00d */
[----:B------:R-:W-:Y:S01]  /*0350*/  SHF.R.U32.HI R6, RZ, 0x3, R18 ;  /* 0x00000003ff067819 */ /* 0x000fe20000011612 */
[----:B------:R0:W2:Y:S01]  /*0360*/  LDG.E.U8 R24, [R24.64] ;  /* 0x0000000618187981 */ /* 0x0000a2000c1e1100 */
[----:B------:R-:W-:Y:S02]  /*0370*/  IADD3.X R23, RZ, c[0x0][0x16c], RZ, P2, P3 ;  /* 0x00005b00ff177a10 */ /* 0x000fe400017e64ff */
[----:B------:R-:W-:Y:S02]  /*0380*/  IADD3 R19, R14, 0x3, RZ ;  /* 0x000000030e137810 */ /* 0x000fe40007ffe0ff */
[----:B------:R-:W-:Y:S02]  /*0390*/  IADD3 R6, P3, P2, R6, c[0x0][0x168], R13 ;  /* 0x00005a0006067a10 */ /* 0x000fe40007a7e00d */
[----:B------:R-:W-:Y:S01]  /*03a0*/  IADD3 R3, P4, R15, R14, RZ ;  /* 0x0000000e0f037210 */ /* 0x000fe20007f9e0ff */
[----:B------:R1:W3:Y:S01]  /*03b0*/  LDG.E.U8 R23, [R22.64] ;  /* 0x0000000616177981 */ /* 0x0002e2000c1e1100 */
[----:B------:R-:W-:-:S02]  /*03c0*/  SHF.R.U32.HI R4, RZ, 0x3, R19 ;  /* 0x00000003ff047819 */ /* 0x000fc40000011613 */
[----:B------:R-:W-:Y:S01]  /*03d0*/  IADD3.X R7, RZ, c[0x0][0x16c], RZ, P3, P2 ;  /* 0x00005b00ff077a10 */ /* 0x000fe20001fe44ff */
[----:B------:R-:W-:Y:S01]  /*03e0*/  IMAD.X R28, RZ, RZ, RZ, P4 ;  /* 0x000000ffff1c7224 */ /* 0x000fe200020e06ff */
[C---:B------:R-:W-:Y:S02]  /*03f0*/  LEA R2, P4, R3.reuse, c[0x0][0x160], 0x2 ;  /* 0x0000580003027a11 */ /* 0x040fe400078810ff */
[----:B------:R-:W-:Y:S01]  /*0400*/  IADD3 R4, P5, P6, R4, c[0x0][0x168], R13 ;  /* 0x00005a0004047a10 */ /* 0x000fe20007ebe00d */
[----:B------:R4:W5:Y:S01]  /*0410*/  LDG.E.U8 R6, [R6.64] ;  /* 0x0000000606067981 */ /* 0x000962000c1e1100 */
[----:B------:R-:W-:Y:S02]  /*0420*/  LEA.HI.X R3, R3, c[0x0][0x164], R28, 0x2, P4 ;  /* 0x0000590003037a11 */ /* 0x000fe400020f141c */
[----:B------:R-:W-:-:S03]  /*0430*/  IADD3.X R5, RZ, c[0x0][0x16c], RZ, P5, P6 ;  /* 0x00005b00ff057a10 */ /* 0x000fc60002fec4ff */
[----:B0-----:R0:W5:Y:S04]  /*0440*/  LDG.E R25, [R2.64] ;  /* 0x0000000602197981 */ /* 0x001168000c1e1900 */
[----:B------:R0:W5:Y:S04]  /*0450*/  LDG.E.U8 R4, [R4.64] ;  /* 0x0000000604047981 */ /* 0x000168000c1e1100 */
[----:B-1----:R0:W5:Y:S04]  /*0460*/  LDG.E R22, [R2.64+0x4] ;  /* 0x0000040602167981 */ /* 0x002168000c1e1900 */
[----:B------:R0:W5:Y:S04]  /*0470*/  LDG.E R17, [R2.64+0x8] ;  /* 0x0000080602117981 */ /* 0x000168000c1e1900 */
[----:B------:R0:W5:Y:S01]  /*0480*/  LDG.E R21, [R2.64+0xc] ;  /* 0x00000c0602157981 */ /* 0x000162000c1e1900 */
[----:B------:R-:W-:Y:S01]  /*0490*/  IMAD.MOV.U32 R28, RZ, RZ, 0x1 ;  /* 0x00000001ff1c7424 */ /* 0x000fe200078e00ff */
[----:B------:R-:W-:-:S02]  /*04a0*/  LOP3.LUT R27, R14, 0x4, RZ, 0xc0, !PT ;  /* 0x000000040e1b7812 */ /* 0x000fc400078ec0ff */
[----:B------:R-:W-:Y:S02]  /*04b0*/  LOP3.LUT R20, R20, 0x5, RZ, 0xc0, !PT ;  /* 0x0000000514147812 */ /* 0x000fe400078ec0ff */
[C---:B------:R-:W-:Y:S01]  /*04c0*/  SHF.L.U32 R27, R28.reuse, R27, RZ ;  /* 0x0000001b1c1b7219 */ /* 0x040fe200000006ff */
[----:B----4-:R-:W-:Y:S01]  /*04d0*/  IMAD.MOV.U32 R7, RZ, RZ, 0x3f800000 ;  /* 0x3f800000ff077424 */ /* 0x010fe200078e00ff */
[----:B------:R-:W-:Y:S02]  /*04e0*/  SHF.L.U32 R20, R28, R20, RZ ;  /* 0x000000141c147219 */ /* 0x000fe400000006ff */
[----:B------:R-:W-:-:S04]  /*04f0*/  LOP3.LUT R18, R18, 0x6, RZ, 0xc0, !PT ;  /* 0x0000000612127812 */ /* 0x000fc800078ec0ff */
[----:B0-----:R-:W-:Y:S02]  /*0500*/  SHF.L.U32 R3, R28, R18, RZ ;  /* 0x000000121c037219 */ /* 0x001fe400000006ff */
[----:B------:R-:W-:Y:S02]  /*0510*/  LOP3.LUT R19, R19, 0x7, RZ, 0xc0, !PT ;  /* 0x0000000713137812 */ /* 0x000fe400078ec0ff */
[----:B------:R-:W-:Y:S02]  /*0520*/  IADD3 R16, R16, -0x4, RZ ;  /* 0xfffffffc10107810 */ /* 0x000fe40007ffe0ff */
[----:B------:R-:W-:Y:S02]  /*0530*/  SHF.L.U32 R19, R28, R19, RZ ;  /* 0x000000131c137219 */ /* 0x000fe400000006ff */
[----:B------:R-:W-:Y:S02]  /*0540*/  IADD3 R14, R14, 0x4, RZ ;  /* 0x000000040e0e7810 */ /* 0x000fe40007ffe0ff */
[----:B--2---:R-:W-:-:S04]  /*0550*/  LOP3.LUT P2, RZ, R27, R24, RZ, 0xc0, !PT ;  /* 0x000000181bff7212 */ /* 0x004fc8000784c0ff */
[----:B------:R-:W-:Y:S02]  /*0560*/  FSEL R5, -R7, 1, !P2 ;  /* 0x3f80000007057808 */ /* 0x000fe40005000100 */
[----:B---3--:R-:W-:-:S04]  /*0570*/  LOP3.LUT P2, RZ, R20, R23, RZ, 0xc0, !PT ;  /* 0x0000001714ff7212 */ /* 0x008fc8000784c0ff */
[----:B------:R-:W-:Y:S01]  /*0580*/  FSEL R2, -R7, 1, !P2 ;  /* 0x3f80000007027808 */ /* 0x000fe20005000100 */
[----:B------:R-:W-:Y:S01]  /*0590*/  FMUL R5, R5, c[0x0][0x190] ;  /* 0x0000640005057a20 */ /* 0x000fe20000400000 */
[----:B-----5:R-:W-:-:S03]  /*05a0*/  LOP3.LUT P2, RZ, R3, R6, RZ, 0xc0, !PT ;  /* 0x0000000603ff7212 */ /* 0x020fc6000784c0ff */
[----:B------:R-:W-:Y:S01]  /*05b0*/  FMUL R2, R2, c[0x0][0x190] ;  /* 0x0000640002027a20 */ /* 0x000fe20000400000 */
[----:B------:R-:W-:Y:S02]  /*05c0*/  FSEL R3, -R7, 1, !P2 ;  /* 0x3f80000007037808 */ /* 0x000fe40005000100 */
[----:B------:R-:W-:Y:S01]  /*05d0*/  ISETP.NE.AND P2, PT, R16, RZ, PT ;  /* 0x000000ff1000720c */ /* 0x000fe20003f45270 */
[----:B------:R-:W-:Y:S01]  /*05e0*/  FFMA R5, R5, R25, R10 ;  /* 0x0000001905057223 */ /* 0x000fe2000000000a */
[----:B------:R-:W-:Y:S01]  /*05f0*/  LOP3.LUT P3, RZ, R19, R4, RZ, 0xc0, !PT ;  /* 0x0000000413ff7212 */ /* 0x000fe2000786c0ff */
[----:B------:R-:W-:Y:S02]  /*0600*/  FMUL R3, R3, c[0x0][0x190] ;  /* 0x0000640003037a20 */ /* 0x000fe40000400000 */
[----:B------:R-:W-:Y:S01]  /*0610*/  FFMA R2, R2, R22, R5 ;  /* 0x0000001602027223 */ /* 0x000fe20000000005 */
[----:B------:R-:W-:-:S03]  /*0620*/  FSEL R4, -R7, 1, !P3 ;  /* 0x3f80000007047808 */ /* 0x000fc60005800100 */
[----:B------:R-:W-:Y:S02]  /*0630*/  FFMA R2, R3, R17, R2 ;  /* 0x0000001103027223 */ /* 0x000fe40000000002 */
[----:B------:R-:W-:-:S04]  /*0640*/  FMUL R3, R4, c[0x0][0x190] ;  /* 0x0000640004037a20 */ /* 0x000fc80000400000 */
[----:B------:R-:W-:Y:S01]  /*0650*/  FFMA R10, R3, R21, R2 ;  /* 0x00000015030a7223 */ /* 0x000fe20000000002 */
[----:B------:R-:W-:Y:S05]  /*0660*/  @P2 BRA `(.L_x_446) ;  /* 0xfffffc7000002947 */ /* 0x000fea000383ffff */
.L_x_445:
[----:B------:R-:W-:Y:S05]  /*0670*/  @!P1 BRA `(.L_x_447) ;  /* 0x000002c000009947 */ /* 0x000fea0003800000 */
[----:B------:R-:W-:-:S04]  /*0680*/  SHF.R.U32.HI R4, RZ, 0x3, R14 ;  /* 0x00000003ff047819 */ /* 0x000fc8000001160e */
[----:B------:R-:W-:-:S04]  /*0690*/  IADD3 R4, P1, P2, R4, c[0x0][0x168], R13 ;  /* 0x00005a0004047a10 */ /* 0x000fc80007a3e00d */
[----:B------:R-:W-:Y:S02]  /*06a0*/  IADD3.X R5, RZ, c[0x0][0x16c], RZ, P1, P2 ;  /* 0x00005b00ff057a10 */ /* 0x000fe40000fe44ff */
[----:B------:R-:W-:-:S03]  /*06b0*/  IADD3 R15, P1, R15, R14, RZ ;  /* 0x0000000e0f0f7210 */ /* 0x000fc60007f3e0ff */
[----:B------:R-:W2:Y:S02]  /*06c0*/  LDG.E.U8 R4, [R4.64] ;  /* 0x0000000604047981 */ /* 0x000ea4000c1e1100 */
[----:B------:R-:W-:Y:S01]  /*06d0*/  IMAD.X R6, RZ, RZ, RZ, P1 ;  /* 0x000000ffff067224 */ /* 0x000fe200008e06ff */
[----:B------:R-:W-:-:S04]  /*06e0*/  LEA R2, P1, R15, c[0x0][0x160], 0x2 ;  /* 0x000058000f027a11 */ /* 0x000fc800078210ff */
[----:B------:R-:W-:-:S05]  /*06f0*/  LEA.HI.X R3, R15, c[0x0][0x164], R6, 0x2, P1 ;  /* 0x000059000f037a11 */ /* 0x000fca00008f1406 */
[----:B------:R-:W3:Y:S01]  /*0700*/  LDG.E R15, [R2.64] ;  /* 0x00000006020f7981 */ /* 0x000ee2000c1e1900 */
[----:B------:R-:W-:Y:S01]  /*0710*/  IMAD.MOV.U32 R19, RZ, RZ, 0x1 ;  /* 0x00000001ff137424 */ /* 0x000fe200078e00ff */
[----:B------:R-:W-:Y:S01]  /*0720*/  LOP3.LUT R6, R14, 0x7, RZ, 0xc0, !PT ;  /* 0x000000070e067812 */ /* 0x000fe200078ec0ff */
[----:B------:R-:W-:-:S03]  /*0730*/  IMAD.MOV.U32 R18, RZ, RZ, 0x3f800000 ;  /* 0x3f800000ff127424 */ /* 0x000fc600078e00ff */
[----:B------:R-:W-:-:S04]  /*0740*/  SHF.L.U32 R7, R19, R6, RZ ;  /* 0x0000000613077219 */ /* 0x000fc800000006ff */
[----:B--2---:R-:W-:-:S04]  /*0750*/  LOP3.LUT P1, RZ, R7, R4, RZ, 0xc0, !PT ;  /* 0x0000000407ff7212 */ /* 0x004fc8000782c0ff */
[----:B------:R-:W-:Y:S02]  /*0760*/  FSEL R6, -R18, 1, !P1 ;  /* 0x3f80000012067808 */ /* 0x000fe40004800100 */
[----:B------:R-:W-:-:S03]  /*0770*/  ISETP.NE.AND P1, PT, R26, 0x1, PT ;  /* 0x000000011a00780c */ /* 0x000fc60003f25270 */
[----:B------:R-:W-:-:S04]  /*0780*/  FMUL R5, R6, c[0x0][0x190] ;  /* 0x0000640006057a20 */ /* 0x000fc80000400000 */
[----:B---3--:R-:W-:-:S06]  /*0790*/  FFMA R10, R5, R15, R10 ;  /* 0x0000000f050a7223 */ /* 0x008fcc000000000a */
[----:B------:R-:W-:Y:S05]  /*07a0*/  @!P1 BRA `(.L_x_447) ;  /* 0x0000019000009947 */ /* 0x000fea0003800000 */
[----:B------:R-:W-:Y:S02]  /*07b0*/  ISETP.NE.AND P1, PT, R26, 0x2, PT ;  /* 0x000000021a00780c */ /* 0x000fe40003f25270 */
[----:B------:R-:W-:-:S04]  /*07c0*/  IADD3 R15, R14, 0x1, RZ ;  /* 0x000000010e0f7810 */ /* 0x000fc80007ffe0ff */
[----:B------:R-:W-:-:S04]  /*07d0*/  SHF.R.U32.HI R4, RZ, 0x3, R15 ;  /* 0x00000003ff047819 */ /* 0x000fc8000001160f */
[----:B------:R-:W-:-:S03]  /*07e0*/  IADD3 R4, P2, P3, R4, c[0x0][0x168], R13 ;  /* 0x00005a0004047a10 */ /* 0x000fc60007b5e00d */
[----:B------:R-:W-:Y:S01]  /*07f0*/  @P1 IADD3 R16, R14, 0x2, RZ ;  /* 0x000000020e101810 */ /* 0x000fe20007ffe0ff */
[----:B------:R0:W2:Y:S01]  /*0800*/  @P1 LDG.E R17, [R2.64+0x8] ;  /* 0x0000080602111981 */ /* 0x0000a2000c1e1900 */
[----:B------:R-:W-:Y:S02]  /*0810*/  IADD3.X R5, RZ, c[0x0][0x16c], RZ, P2, P3 ;  /* 0x00005b00ff057a10 */ /* 0x000fe400017e64ff */
[----:B------:R-:W-:Y:S01]  /*0820*/  @P1 SHF.R.U32.HI R6, RZ, 0x3, R16 ;  /* 0x00000003ff061819 */ /* 0x000fe20000011610 */
[----:B------:R-:W3:Y:S03]  /*0830*/  LDG.E R14, [R2.64+0x4] ;  /* 0x00000406020e7981 */ /* 0x000ee6000c1e1900 */
[----:B------:R-:W-:Y:S01]  /*0840*/  @P1 IADD3 R6, P2, P3, R6, c[0x0][0x168], R13 ;  /* 0x00005a0006061a10 */ /* 0x000fe20007b5e00d */
[----:B------:R-:W4:Y:S03]  /*0850*/  LDG.E.U8 R4, [R4.64] ;  /* 0x0000000604047981 */ /* 0x000f26000c1e1100 */
[----:B------:R-:W-:-:S05]  /*0860*/  @P1 IADD3.X R7, RZ, c[0x0][0x16c], RZ, P2, P3 ;  /* 0x00005b00ff071a10 */ /* 0x000fca00017e64ff */
[----:B------:R-:W5:Y:S01]  /*0870*/  @P1 LDG.E.U8 R6, [R6.64] ;  /* 0x0000000606061981 */ /* 0x000f62000c1e1100 */
[----:B------:R-:W-:Y:S02]  /*0880*/  LOP3.LUT R15, R15, 0x7, RZ, 0xc0, !PT ;  /* 0x000000070f0f7812 */ /* 0x000fe400078ec0ff */
[----:B------:R-:W-:Y:S02]  /*0890*/  @P1 LOP3.LUT R16, R16, 0x7, RZ, 0xc0, !PT ;  /* 0x0000000710101812 */ /* 0x000fe400078ec0ff */
[----:B------:R-:W-:-:S04]  /*08a0*/  SHF.L.U32 R15, R19, R15, RZ ;  /* 0x0000000f130f7219 */ /* 0x000fc800000006ff */
[----:B----4-:R-:W-:Y:S02]  /*08b0*/  LOP3.LUT P2, RZ, R15, R4, RZ, 0xc0, !PT ;  /* 0x000000040fff7212 */ /* 0x010fe4000784c0ff */
[----:B------:R-:W-:Y:S02]  /*08c0*/  @P1 SHF.L.U32 R15, R19, R16, RZ ;  /* 0x00000010130f1219 */ /* 0x000fe400000006ff */
[----:B------:R-:W-:Y:S02]  /*08d0*/  FSEL R13, -R18, 1, !P2 ;  /* 0x3f800000120d7808 */ /* 0x000fe40005000100 */
[----:B-----5:R-:W-:-:S03]  /*08e0*/  @P1 LOP3.LUT P2, RZ, R15, R6, RZ, 0xc0, !PT ;  /* 0x000000060fff1212 */ /* 0x020fc6000784c0ff */
[----:B------:R-:W-:Y:S01]  /*08f0*/  FMUL R13, R13, c[0x0][0x190] ;  /* 0x000064000d0d7a20 */ /* 0x000fe20000400000 */
[----:B------:R-:W-:-:S03]  /*0900*/  @P1 FSEL R4, -R18, 1, !P2 ;  /* 0x3f80000012041808 */ /* 0x000fc60005000100 */
[----:B---3--:R-:W-:Y:S02]  /*0910*/  FFMA R10, R13, R14, R10 ;  /* 0x0000000e0d0a7223 */ /* 0x008fe4000000000a */
[----:B0-----:R-:W-:-:S04]  /*0920*/  @P1 FMUL R3, R4, c[0x0][0x190] ;  /* 0x0000640004031a20 */ /* 0x001fc80000400000 */
[----:B--2---:R-:W-:-:S01]  /*0930*/  @P1 FFMA R10, R3, R17, R10 ;  /* 0x00000011030a1223 */ /* 0x004fc2000000000a */
.L_x_447:
[----:B------:R-:W-:Y:S02]  /*0940*/  IMAD.MOV.U32 R3, RZ, RZ, 0x4 ;  /* 0x00000004ff037424 */ /* 0x000fe400078e00ff */
[----:B------:R-:W-:-:S04]  /*0950*/  IMAD R2, R11, c[0x0][0x18c], R12 ;  /* 0x000063000b027a24 */ /* 0x000fc800078e020c */
[----:B------:R-:W-:-:S05]  /*0960*/  IMAD.WIDE.U32 R2, R2, R3, c[0x0][0x170] ;  /* 0x00005c0002027625 */ /* 0x000fca00078e0003 */
[----:B------:R0:W-:Y:S01]  /*0970*/  STG.E [R2.64], R10 ;  /* 0x0000000a02007986 */ /* 0x0001e2000c101906 */
[----:B------:R-:W-:Y:S05]  /*0980*/  @!P0 BRA `(.L_x_448) ;  /* 0xfffff76000008947 */ /* 0x000fea000383ffff */
[----:B------:R-:W-:Y:S05]  /*0990*/  EXIT ;  /* 0x000000000000794d */ /* 0x000fea0003800000 */
.L_x_444:
        /* <DEDUP_REMOVED lines=12> */
.L_x_449:
        /* <DEDUP_REMOVED lines=18> */
.L_x_450:
        /* <DEDUP_REMOVED lines=16> */
.L_x_485:


//--------------------- .text.linear              --------------------------
	.section	.text.linear,"ax",@progbits
	.sectioninfo	@"SHI_REGISTERS=40"
	.align	128
        .global         linear
        .type           linear,@function
        .size           linear,(.L_x_486 - linear)
        .other          linear,@"STO_CUDA_ENTRY STV_DEFAULT"
linear:
.text.linear:
        /* <DEDUP_REMOVED lines=9> */
[----:B------:R-:W-:Y:S01]  /*0090*/  ULDC.64 UR6, c[0x0][0x118] ;  /* 0x0000460000067ab9 */ /* 0x000fe20000000a00 */
[----:B------:R-:W-:Y:S02]  /*00a0*/  ISETP.NE.AND P1, PT, RZ, c[0x0][0x198], PT ;  /* 0x00006600ff007a0c */ /* 0x000fe40003f25270 */
[----:B------:R-:W-:-:S04]  /*00b0*/  ISETP.NE.U32.AND P0, PT, RZ, c[0x0][0x178], PT ;  /* 0x00005e00ff007a0c */ /* 0x000fc80003f05070 */
[----:B------:R-:W-:-:S05]  /*00c0*/  ISETP.NE.AND.EX P1, PT, RZ, c[0x0][0x17c], P1, P0 ;  /* 0x00005f00ff007a0c */ /* 0x000fca0000f25300 */
[----:B------:R-:W-:Y:S08]  /*00d0*/  @!P2 BRA `(.L_x_451) ;  /* 0x00000e600000a947 */ /* 0x000ff00003800000 */
[----:B------:R-:W-:-:S05]  /*00e0*/  IMAD.MOV.U32 R12, RZ, RZ, c[0x0][0x188] ;  /* 0x00006200ff0c7624 */ /* 0x000fca00078e00ff */
[C---:B------:R-:W-:Y:S02]  /*00f0*/  LOP3.LUT R32, R12.reuse, 0x3, RZ, 0xc0, !PT ;  /* 0x000000030c207812 */ /* 0x040fe400078ec0ff */
[----:B------:R-:W-:Y:S02]  /*0100*/  IADD3 R12, R12, -0x1, RZ ;  /* 0xffffffff0c0c7810 */ /* 0x000fe40007ffe0ff */
[----:B------:R-:W-:-:S02]  /*0110*/  IADD3 R13, -R32, c[0x0][0x188], RZ ;  /* 0x00006200200d7a10 */ /* 0x000fc40007ffe1ff */
.L_x_458:
        /* <DEDUP_REMOVED lines=17> */
[----:B------:R-:W-:Y:S02]  /*0230*/  ISETP.GE.U32.AND P2, PT, R3, c[0x0][0x184], PT ;  /* 0x0000610003007a0c */ /* 0x000fe40003f46070 */
[----:B------:R-:W-:-:S11]  /*0240*/  ISETP.GE.U32.AND P0, PT, R12, 0x3, PT ;  /* 0x000000030c00780c */ /* 0x000fd60003f06070 */
[----:B------:R-:W-:Y:S02]  /*0250*/  @P2 IADD3 R14, R14, 0x1, RZ ;  /* 0x000000010e0e2810 */ /* 0x000fe40007ffe0ff */
[----:B------:R-:W-:-:S05]  /*0260*/  @!P3 LOP3.LUT R14, RZ, c[0x0][0x184], RZ, 0x33, !PT ;  /* 0x00006100ff0eba12 */ /* 0x000fca00078e33ff */
[----:B------:R-:W-:Y:S02]  /*0270*/  IMAD.MOV R15, RZ, RZ, -R14 ;  /* 0x000000ffff0f7224 */ /* 0x000fe400078e0a0e */
[----:B------:R-:W-:Y:S02]  /*0280*/  IMAD R18, R14, c[0x0][0x18c], RZ ;  /* 0x000063000e127a24 */ /* 0x000fe400078e02ff */
[----:B------:R-:W-:-:S04]  /*0290*/  IMAD R15, R15, c[0x0][0x184], R0 ;  /* 0x000061000f0f7a24 */ /* 0x000fc800078e0200 */
[----:B------:R-:W-:Y:S01]  /*02a0*/  IMAD R20, R15, c[0x0][0x190], RZ ;  /* 0x000064000f147a24 */ /* 0x000fe200078e02ff */
        /* <DEDUP_REMOVED lines=8> */
.L_x_455:
[-C--:B------:R-:W-:Y:S02]  /*0330*/  IADD3 R5, P3, R18, R17.reuse, RZ ;  /* 0x0000001112057210 */ /* 0x080fe40007f7e0ff */
[----:B------:R-:W-:-:S03]  /*0340*/  IADD3 R2, P2, R20, R17, RZ ;  /* 0x0000001114027210 */ /* 0x000fc60007f5e0ff */
[----:B------:R-:W-:Y:S01]  /*0350*/  IMAD.X R10, RZ, RZ, RZ, P3 ;  /* 0x000000ffff0a7224 */ /* 0x000fe200018e06ff */
[C---:B------:R-:W-:Y:S01]  /*0360*/  LEA R4, P3, R5.reuse, c[0x0][0x160], 0x2 ;  /* 0x0000580005047a11 */ /* 0x040fe200078610ff */
[----:B------:R-:W-:Y:S01]  /*0370*/  IMAD.X R3, RZ, RZ, RZ, P2 ;  /* 0x000000ffff037224 */ /* 0x000fe200010e06ff */
[C---:B------:R-:W-:Y:S02]  /*0380*/  LEA R8, P2, R2.reuse, c[0x0][0x168], 0x2 ;  /* 0x00005a0002087a11 */ /* 0x040fe400078410ff */
[----:B------:R-:W-:Y:S02]  /*0390*/  LEA.HI.X R5, R5, c[0x0][0x164], R10, 0x2, P3 ;  /* 0x0000590005057a11 */ /* 0x000fe400018f140a */
[----:B------:R-:W-:-:S03]  /*03a0*/  LEA.HI.X R9, R2, c[0x0][0x16c], R3, 0x2, P2 ;  /* 0x00005b0002097a11 */ /* 0x000fc600010f1403 */
[----:B------:R0:W2:Y:S04]  /*03b0*/  LDG.E R35, [R4.64] ;  /* 0x0000000604237981 */ /* 0x0000a8000c1e1900 */
[----:B------:R1:W2:Y:S04]  /*03c0*/  LDG.E R37, [R8.64] ;  /* 0x0000000608257981 */ /* 0x0002a8000c1e1900 */
[----:B------:R0:W3:Y:S04]  /*03d0*/  LDG.E R33, [R4.64+0x4] ;  /* 0x0000040604217981 */ /* 0x0000e8000c1e1900 */
[----:B------:R1:W3:Y:S01]  /*03e0*/  LDG.E R28, [R8.64+0x4] ;  /* 0x00000406081c7981 */ /* 0x0002e2000c1e1900 */
[----:B------:R-:W-:-:S03]  /*03f0*/  IADD3 R3, R17, 0x4, RZ ;  /* 0x0000000411037810 */ /* 0x000fc60007ffe0ff */
[----:B------:R1:W4:Y:S01]  /*0400*/  LDG.E R24, [R8.64+0x8] ;  /* 0x0000080608187981 */ /* 0x000322000c1e1900 */
[----:B------:R-:W-:-:S03]  /*0410*/  IADD3 R11, P3, R18, R3, RZ ;  /* 0x00000003120b7210 */ /* 0x000fc60007f7e0ff */
[----:B------:R0:W4:Y:S01]  /*0420*/  LDG.E R25, [R4.64+0x8] ;  /* 0x0000080604197981 */ /* 0x000122000c1e1900 */
[----:B------:R-:W-:-:S03]  /*0430*/  IADD3 R7, P2, R20, R3, RZ ;  /* 0x0000000314077210 */ /* 0x000fc60007f5e0ff */
[----:B------:R1:W5:Y:S04]  /*0440*/  LDG.E R26, [R8.64+0xc] ;  /* 0x00000c06081a7981 */ /* 0x000368000c1e1900 */
[----:B------:R0:W5:Y:S01]  /*0450*/  LDG.E R31, [R4.64+0xc] ;  /* 0x00000c06041f7981 */ /* 0x000162000c1e1900 */
[----:B------:R-:W-:Y:S01]  /*0460*/  IMAD.X R30, RZ, RZ, RZ, P3 ;  /* 0x000000ffff1e7224 */ /* 0x000fe200018e06ff */
[----:B------:R-:W-:Y:S01]  /*0470*/  LEA R2, P3, R11, c[0x0][0x160], 0x2 ;  /* 0x000058000b027a11 */ /* 0x000fe200078610ff */
[----:B------:R-:W-:Y:S01]  /*0480*/  IMAD.X R22, RZ, RZ, RZ, P2 ;  /* 0x000000ffff167224 */ /* 0x000fe200010e06ff */
[----:B------:R-:W-:Y:S02]  /*0490*/  LEA R10, P2, R7, c[0x0][0x168], 0x2 ;  /* 0x00005a00070a7a11 */ /* 0x000fe400078410ff */
[----:B------:R-:W-:-:S02]  /*04a0*/  LEA.HI.X R3, R11, c[0x0][0x164], R30, 0x2, P3 ;  /* 0x000059000b037a11 */ /* 0x000fc400018f141e */
[----:B------:R-:W-:-:S03]  /*04b0*/  LEA.HI.X R11, R7, c[0x0][0x16c], R22, 0x2, P2 ;  /* 0x00005b00070b7a11 */ /* 0x000fc600010f1416 */
[----:B------:R0:W5:Y:S04]  /*04c0*/  LDG.E R19, [R2.64] ;  /* 0x0000000602137981 */ /* 0x000168000c1e1900 */
[----:B------:R0:W5:Y:S01]  /*04d0*/  LDG.E R22, [R10.64] ;  /* 0x000000060a167981 */ /* 0x000162000c1e1900 */
[C---:B------:R-:W-:Y:S02]  /*04e0*/  IADD3 R7, R17.reuse, 0x8, RZ ;  /* 0x0000000811077810 */ /* 0x040fe40007ffe0ff */
[----:B------:R-:W-:Y:S01]  /*04f0*/  IADD3 R29, R17, 0xc, RZ ;  /* 0x0000000c111d7810 */ /* 0x000fe20007ffe0ff */
[----:B------:R0:W5:Y:S01]  /*0500*/  LDG.E R21, [R10.64+0x4] ;  /* 0x000004060a157981 */ /* 0x000162000c1e1900 */
[-C--:B-1----:R-:W-:Y:S02]  /*0510*/  IADD3 R8, P2, R18, R7.reuse, RZ ;  /* 0x0000000712087210 */ /* 0x082fe40007f5e0ff */
[----:B------:R-:W-:Y:S01]  /*0520*/  IADD3 R7, P3, R20, R7, RZ ;  /* 0x0000000714077210 */ /* 0x000fe20007f7e0ff */
[----:B------:R1:W5:Y:S02]  /*0530*/  LDG.E R23, [R10.64+0x8] ;  /* 0x000008060a177981 */ /* 0x000364000c1e1900 */
[----:B0-----:R-:W-:Y:S01]  /*0540*/  IMAD.X R5, RZ, RZ, RZ, P2 ;  /* 0x000000ffff057224 */ /* 0x001fe200010e06ff */
[C---:B------:R-:W-:Y:S01]  /*0550*/  LEA R4, P2, R8.reuse, c[0x0][0x160], 0x2 ;  /* 0x0000580008047a11 */ /* 0x040fe200078410ff */
[----:B------:R1:W5:Y:S03]  /*0560*/  LDG.E R27, [R10.64+0xc] ;  /* 0x00000c060a1b7981 */ /* 0x000366000c1e1900 */
[----:B------:R-:W-:-:S02]  /*0570*/  LEA.HI.X R5, R8, c[0x0][0x164], R5, 0x2, P2 ;  /* 0x0000590008057a11 */ /* 0x000fc400010f1405 */
[----:B------:R-:W-:Y:S01]  /*0580*/  IADD3 R30, P2, R20, R29, RZ ;  /* 0x0000001d141e7210 */ /* 0x000fe20007f5e0ff */
[----:B------:R-:W-:Y:S01]  /*0590*/  IMAD.X R34, RZ, RZ, RZ, P3 ;  /* 0x000000ffff227224 */ /* 0x000fe200018e06ff */
[C---:B------:R-:W-:Y:S01]  /*05a0*/  LEA R8, P3, R7.reuse, c[0x0][0x168], 0x2 ;  /* 0x00005a0007087a11 */ /* 0x040fe200078610ff */
[----:B------:R0:W5:Y:S04]  /*05b0*/  LDG.E R36, [R4.64+0xc] ;  /* 0x00000c0604247981 */ /* 0x000168000c1e1900 */
[----:B-1----:R1:W5:Y:S01]  /*05c0*/  LDG.E R10, [R2.64+0x8] ;  /* 0x00000806020a7981 */ /* 0x002362000c1e1900 */
[----:B------:R-:W-:-:S03]  /*05d0*/  LEA.HI.X R9, R7, c[0x0][0x16c], R34, 0x2, P3 ;  /* 0x00005b0007097a11 */ /* 0x000fc600018f1422 */
[----:B------:R0:W5:Y:S04]  /*05e0*/  LDG.E R34, [R4.64] ;  /* 0x0000000604227981 */ /* 0x000168000c1e1900 */
[----:B------:R0:W5:Y:S01]  /*05f0*/  LDG.E R11, [R8.64+0x8] ;  /* 0x00000806080b7981 */ /* 0x000162000c1e1900 */
[----:B--2---:R-:W-:Y:S01]  /*0600*/  FFMA R35, R37, R35, R6 ;  /* 0x0000002325237223 */ /* 0x004fe20000000006 */
[----:B------:R-:W-:Y:S01]  /*0610*/  IMAD.X R37, RZ, RZ, RZ, P2 ;  /* 0x000000ffff257224 */ /* 0x000fe200010e06ff */
[----:B------:R-:W-:Y:S02]  /*0620*/  LEA R6, P2, R30, c[0x0][0x168], 0x2 ;  /* 0x00005a001e067a11 */ /* 0x000fe400078410ff */
[----:B---3--:R-:W-:Y:S02]  /*0630*/  FFMA R33, R28, R33, R35 ;  /* 0x000000211c217223 */ /* 0x008fe40000000023 */
[----:B------:R1:W2:Y:S01]  /*0640*/  LDG.E R28, [R2.64+0x4] ;  /* 0x00000406021c7981 */ /* 0x0002a2000c1e1900 */
[----:B------:R-:W-:-:S03]  /*0650*/  LEA.HI.X R7, R30, c[0x0][0x16c], R37, 0x2, P2 ;  /* 0x00005b001e077a11 */ /* 0x000fc600010f1425 */
[----:B------:R1:W3:Y:S01]  /*0660*/  LDG.E R30, [R2.64+0xc] ;  /* 0x00000c06021e7981 */ /* 0x0002e2000c1e1900 */
[----:B----4-:R-:W-:-:S03]  /*0670*/  FFMA R35, R24, R25, R33 ;  /* 0x0000001918237223 */ /* 0x010fc60000000021 */
[----:B------:R4:W3:Y:S04]  /*0680*/  LDG.E R25, [R8.64] ;  /* 0x0000000608197981 */ /* 0x0008e8000c1e1900 */
[----:B------:R4:W3:Y:S01]  /*0690*/  LDG.E R24, [R8.64+0x4] ;  /* 0x0000040608187981 */ /* 0x0008e2000c1e1900 */
[----:B-----5:R-:W-:Y:S01]  /*06a0*/  FFMA R31, R26, R31, R35 ;  /* 0x0000001f1a1f7223 */ /* 0x020fe20000000023 */
[----:B------:R-:W-:Y:S02]  /*06b0*/  IADD3 R35, P2, R18, R29, RZ ;  /* 0x0000001d12237210 */ /* 0x000fe40007f5e0ff */
[----:B------:R0:W5:Y:S04]  /*06c0*/  LDG.E R26, [R4.64+0x8] ;  /* 0x00000806041a7981 */ /* 0x000168000c1e1900 */
[----:B------:R0:W5:Y:S01]  /*06d0*/  LDG.E R29, [R4.64+0x4] ;  /* 0x00000406041d7981 */ /* 0x000162000c1e1900 */
[----:B-1----:R-:W-:Y:S01]  /*06e0*/  IMAD.X R3, RZ, RZ, RZ, P2 ;  /* 0x000000ffff037224 */ /* 0x002fe200010e06ff */
[----:B------:R-:W-:-:S02]  /*06f0*/  LEA R2, P2, R35, c[0x0][0x160], 0x2 ;  /* 0x0000580023027a11 */ /* 0x000fc400078410ff */
[----:B------:R4:W5:Y:S02]  /*0700*/  LDG.E R33, [R8.64+0xc] ;  /* 0x00000c0608217981 */ /* 0x000964000c1e1900 */
[----:B------:R-:W-:Y:S01]  /*0710*/  LEA.HI.X R3, R35, c[0x0][0x164], R3, 0x2, P2 ;  /* 0x0000590023037a11 */ /* 0x000fe200010f1403 */
[----:B0-----:R-:W-:-:S04]  /*0720*/  FFMA R4, R22, R19, R31 ;  /* 0x0000001316047223 */ /* 0x001fc8000000001f */
[----:B------:R-:W5:Y:S04]  /*0730*/  LDG.E R35, [R2.64] ;  /* 0x0000000602237981 */ /* 0x000f68000c1e1900 */
[----:B------:R-:W5:Y:S04]  /*0740*/  LDG.E R19, [R6.64] ;  /* 0x0000000606137981 */ /* 0x000f68000c1e1900 */
[----:B----4-:R-:W4:Y:S04]  /*0750*/  LDG.E R9, [R6.64+0x4] ;  /* 0x0000040606097981 */ /* 0x010f28000c1e1900 */
[----:B------:R-:W4:Y:S04]  /*0760*/  LDG.E R31, [R2.64+0x4] ;  /* 0x00000406021f7981 */ /* 0x000f28000c1e1900 */
[----:B------:R-:W4:Y:S04]  /*0770*/  LDG.E R8, [R6.64+0x8] ;  /* 0x0000080606087981 */ /* 0x000f28000c1e1900 */
[----:B------:R-:W4:Y:S04]  /*0780*/  LDG.E R5, [R2.64+0x8] ;  /* 0x0000080602057981 */ /* 0x000f28000c1e1900 */
[----:B------:R-:W4:Y:S04]  /*0790*/  LDG.E R22, [R6.64+0xc] ;  /* 0x00000c0606167981 */ /* 0x000f28000c1e1900 */
[----:B------:R-:W4:Y:S01]  /*07a0*/  LDG.E R37, [R2.64+0xc] ;  /* 0x00000c0602257981 */ /* 0x000f22000c1e1900 */
[----:B------:R-:W-:-:S04]  /*07b0*/  IADD3 R16, R16, -0x10, RZ ;  /* 0xfffffff010107810 */ /* 0x000fc80007ffe0ff */
[----:B------:R-:W-:Y:S02]  /*07c0*/  ISETP.GT.AND P2, PT, R16, 0xc, PT ;  /* 0x0000000c1000780c */ /* 0x000fe40003f44270 */
[----:B------:R-:W-:Y:S01]  /*07d0*/  IADD3 R17, R17, 0x10, RZ ;  /* 0x0000001011117810 */ /* 0x000fe20007ffe0ff */
[----:B--2---:R-:W-:-:S04]  /*07e0*/  FFMA R4, R21, R28, R4 ;  /* 0x0000001c15047223 */ /* 0x004fc80000000004 */
[----:B------:R-:W-:-:S04]  /*07f0*/  FFMA R4, R23, R10, R4 ;  /* 0x0000000a17047223 */ /* 0x000fc80000000004 */
[----:B---3--:R-:W-:-:S04]  /*0800*/  FFMA R4, R27, R30, R4 ;  /* 0x0000001e1b047223 */ /* 0x008fc80000000004 */
[----:B------:R-:W-:-:S04]  /*0810*/  FFMA R25, R25, R34, R4 ;  /* 0x0000002219197223 */ /* 0x000fc80000000004 */
[----:B-----5:R-:W-:-:S04]  /*0820*/  FFMA R24, R24, R29, R25 ;  /* 0x0000001d18187223 */ /* 0x020fc80000000019 */
[----:B------:R-:W-:-:S04]  /*0830*/  FFMA R24, R11, R26, R24 ;  /* 0x0000001a0b187223 */ /* 0x000fc80000000018 */
[----:B------:R-:W-:-:S04]  /*0840*/  FFMA R24, R33, R36, R24 ;  /* 0x0000002421187223 */ /* 0x000fc80000000018 */
[----:B------:R-:W-:-:S04]  /*0850*/  FFMA R24, R19, R35, R24 ;  /* 0x0000002313187223 */ /* 0x000fc80000000018 */
[----:B----4-:R-:W-:-:S04]  /*0860*/  FFMA R9, R9, R31, R24 ;  /* 0x0000001f09097223 */ /* 0x010fc80000000018 */
[----:B------:R-:W-:-:S04]  /*0870*/  FFMA R5, R8, R5, R9 ;  /* 0x0000000508057223 */ /* 0x000fc80000000009 */
[----:B------:R-:W-:Y:S01]  /*0880*/  FFMA R6, R22, R37, R5 ;  /* 0x0000002516067223 */ /* 0x000fe20000000005 */
[----:B------:R-:W-:Y:S05]  /*0890*/  @P2 BRA `(.L_x_455) ;  /* 0xfffffa9000002947 */ /* 0x000fea000383ffff */
.L_x_454:
[----:B------:R-:W-:-:S13]  /*08a0*/  ISETP.GT.AND P2, PT, R16, 0x4, PT ;  /* 0x000000041000780c */ /* 0x000fda0003f44270 */
[----:B------:R-:W-:Y:S05]  /*08b0*/  @!P2 BRA `(.L_x_456) ;  /* 0x000002c00000a947 */ /* 0x000fea0003800000 */
[-C--:B------:R-:W-:Y:S02]  /*08c0*/  IADD3 R5, P0, R18, R17.reuse, RZ ;  /* 0x0000001112057210 */ /* 0x080fe40007f1e0ff */
[----:B------:R-:W-:Y:S02]  /*08d0*/  IADD3 R2, P2, R20, R17, RZ ;  /* 0x0000001114027210 */ /* 0x000fe40007f5e0ff */
[----:B------:R-:W-:Y:S01]  /*08e0*/  IADD3 R3, R17, 0x4, RZ ;  /* 0x0000000411037810 */ /* 0x000fe20007ffe0ff */
[----:B------:R-:W-:Y:S01]  /*08f0*/  IMAD.X R10, RZ, RZ, RZ, P0 ;  /* 0x000000ffff0a7224 */ /* 0x000fe200000e06ff */
[C---:B------:R-:W-:Y:S01]  /*0900*/  LEA R4, P0, R5.reuse, c[0x0][0x160], 0x2 ;  /* 0x0000580005047a11 */ /* 0x040fe200078010ff */
[----:B------:R-:W-:Y:S01]  /*0910*/  IMAD.X R9, RZ, RZ, RZ, P2 ;  /* 0x000000ffff097224 */ /* 0x000fe200010e06ff */
[----:B------:R-:W-:Y:S02]  /*0920*/  LEA R8, P2, R2, c[0x0][0x168], 0x2 ;  /* 0x00005a0002087a11 */ /* 0x000fe400078410ff */
[----:B------:R-:W-:-:S02]  /*0930*/  LEA.HI.X R5, R5, c[0x0][0x164], R10, 0x2, P0 ;  /* 0x0000590005057a11 */ /* 0x000fc400000f140a */
[----:B------:R-:W-:Y:S02]  /*0940*/  LEA.HI.X R9, R2, c[0x0][0x16c], R9, 0x2, P2 ;  /* 0x00005b0002097a11 */ /* 0x000fe400010f1409 */
[-C--:B------:R-:W-:Y:S01]  /*0950*/  IADD3 R7, P0, R18, R3.reuse, RZ ;  /* 0x0000000312077210 */ /* 0x080fe20007f1e0ff */
[----:B------:R-:W2:Y:S01]  /*0960*/  LDG.E R21, [R4.64] ;  /* 0x0000000604157981 */ /* 0x000ea2000c1e1900 */
[----:B------:R-:W-:-:S03]  /*0970*/  IADD3 R11, P2, R20, R3, RZ ;  /* 0x00000003140b7210 */ /* 0x000fc60007f5e0ff */
[----:B------:R-:W2:Y:S01]  /*0980*/  LDG.E R23, [R8.64] ;  /* 0x0000000608177981 */ /* 0x000ea2000c1e1900 */
[----:B------:R-:W-:Y:S01]  /*0990*/  IMAD.X R22, RZ, RZ, RZ, P0 ;  /* 0x000000ffff167224 */ /* 0x000fe200000e06ff */
[----:B------:R-:W-:Y:S02]  /*09a0*/  LEA R2, P0, R7, c[0x0][0x160], 0x2 ;  /* 0x0000580007027a11 */ /* 0x000fe400078010ff */
[----:B------:R-:W3:Y:S01]  /*09b0*/  LDG.E R19, [R4.64+0x4] ;  /* 0x0000040604137981 */ /* 0x000ee2000c1e1900 */
[----:B------:R-:W-:-:S03]  /*09c0*/  IMAD.X R26, RZ, RZ, RZ, P2 ;  /* 0x000000ffff1a7224 */ /* 0x000fc600010e06ff */
[----:B------:R-:W3:Y:S01]  /*09d0*/  LDG.E R24, [R8.64+0x4] ;  /* 0x0000040608187981 */ /* 0x000ee2000c1e1900 */
[----:B------:R-:W-:Y:S02]  /*09e0*/  LEA R10, P2, R11, c[0x0][0x168], 0x2 ;  /* 0x00005a000b0a7a11 */ /* 0x000fe400078410ff */
[----:B------:R-:W-:Y:S01]  /*09f0*/  LEA.HI.X R3, R7, c[0x0][0x164], R22, 0x2, P0 ;  /* 0x0000590007037a11 */ /* 0x000fe200000f1416 */
[----:B------:R-:W4:Y:S01]  /*0a00*/  LDG.E R25, [R4.64+0xc] ;  /* 0x00000c0604197981 */ /* 0x000f22000c1e1900 */
[----:B------:R-:W-:-:S03]  /*0a10*/  LEA.HI.X R11, R11, c[0x0][0x16c], R26, 0x2, P2 ;  /* 0x00005b000b0b7a11 */ /* 0x000fc600010f141a */
[----:B------:R-:W5:Y:S04]  /*0a20*/  LDG.E R7, [R8.64+0x8] ;  /* 0x0000080608077981 */ /* 0x000f68000c1e1900 */
[----:B------:R-:W5:Y:S04]  /*0a30*/  LDG.E R22, [R4.64+0x8] ;  /* 0x0000080604167981 */ /* 0x000f68000c1e1900 */
[----:B------:R-:W4:Y:S04]  /*0a40*/  LDG.E R26, [R8.64+0xc] ;  /* 0x00000c06081a7981 */ /* 0x000f28000c1e1900 */
[----:B------:R-:W4:Y:S04]  /*0a50*/  LDG.E R27, [R2.64] ;  /* 0x00000006021b7981 */ /* 0x000f28000c1e1900 */
[----:B------:R-:W4:Y:S04]  /*0a60*/  LDG.E R28, [R10.64] ;  /* 0x000000060a1c7981 */ /* 0x000f28000c1e1900 */
[----:B------:R-:W4:Y:S04]  /*0a70*/  LDG.E R30, [R10.64+0x4] ;  /* 0x000004060a1e7981 */ /* 0x000f28000c1e1900 */
[----:B------:R-:W4:Y:S04]  /*0a80*/  LDG.E R29, [R2.64+0x4] ;  /* 0x00000406021d7981 */ /* 0x000f28000c1e1900 */
[----:B------:R-:W4:Y:S04]  /*0a90*/  LDG.E R34, [R10.64+0x8] ;  /* 0x000008060a227981 */ /* 0x000f28000c1e1900 */
[----:B------:R-:W4:Y:S04]  /*0aa0*/  LDG.E R31, [R2.64+0x8] ;  /* 0x00000806021f7981 */ /* 0x000f28000c1e1900 */
[----:B------:R-:W4:Y:S04]  /*0ab0*/  LDG.E R36, [R10.64+0xc] ;  /* 0x00000c060a247981 */ /* 0x000f28000c1e1900 */
[----:B------:R-:W4:Y:S01]  /*0ac0*/  LDG.E R33, [R2.64+0xc] ;  /* 0x00000c0602217981 */ /* 0x000f22000c1e1900 */
[----:B------:R-:W-:-:S02]  /*0ad0*/  PLOP3.LUT P0, PT, PT, PT, PT, 0x8, 0x0 ;  /* 0x000000000000781c */ /* 0x000fc40003f0e170 */
[----:B------:R-:W-:Y:S02]  /*0ae0*/  IADD3 R16, R16, -0x8, RZ ;  /* 0xfffffff810107810 */ /* 0x000fe40007ffe0ff */
[----:B------:R-:W-:Y:S01]  /*0af0*/  IADD3 R17, R17, 0x8, RZ ;  /* 0x0000000811117810 */ /* 0x000fe20007ffe0ff */
        /* <DEDUP_REMOVED lines=8> */
.L_x_456:
[----:B------:R-:W-:-:S13]  /*0b80*/  ISETP.NE.OR P0, PT, R16, RZ, P0 ;  /* 0x000000ff1000720c */ /* 0x000fda0000705670 */
[----:B------:R-:W-:Y:S05]  /*0b90*/  @!P0 BRA `(.L_x_452) ;  /* 0x0000018000008947 */ /* 0x000fea0003800000 */
.L_x_453:
[-C--:B------:R-:W-:Y:S02]  /*0ba0*/  IADD3 R3, P0, R18, R17.reuse, RZ ;  /* 0x0000001112037210 */ /* 0x080fe40007f1e0ff */
[----:B------:R-:W-:-:S03]  /*0bb0*/  IADD3 R5, P2, R20, R17, RZ ;  /* 0x0000001114057210 */ /* 0x000fc60007f5e0ff */
        /* <DEDUP_REMOVED lines=14> */
[----:B------:R-:W-:-:S02]  /*0ca0*/  IADD3 R16, R16, -0x4, RZ ;  /* 0xfffffffc10107810 */ /* 0x000fc40007ffe0ff */
[----:B------:R-:W-:Y:S02]  /*0cb0*/  IADD3 R17, R17, 0x4, RZ ;  /* 0x0000000411117810 */ /* 0x000fe40007ffe0ff */
[----:B------:R-:W-:Y:S01]  /*0cc0*/  ISETP.NE.AND P0, PT, R16, RZ, PT ;  /* 0x000000ff1000720c */ /* 0x000fe20003f05270 */
[----:B--2---:R-:W-:-:S04]  /*0cd0*/  FFMA R7, R7, R8, R6 ;  /* 0x0000000807077223 */ /* 0x004fc80000000006 */
[----:B---3--:R-:W-:-:S04]  /*0ce0*/  FFMA R7, R10, R9, R7 ;  /* 0x000000090a077223 */ /* 0x008fc80000000007 */
[----:B----4-:R-:W-:-:S04]  /*0cf0*/  FFMA R7, R22, R11, R7 ;  /* 0x0000000b16077223 */ /* 0x010fc80000000007 */
[----:B-----5:R-:W-:Y:S01]  /*0d00*/  FFMA R6, R24, R19, R7 ;  /* 0x0000001318067223 */ /* 0x020fe20000000007 */
[----:B------:R-:W-:Y:S05]  /*0d10*/  @P0 BRA `(.L_x_453) ;  /* 0xfffffe8000000947 */ /* 0x000fea000383ffff */
.L_x_452:
[----:B------:R-:W-:-:S13]  /*0d20*/  ISETP.NE.AND P0, PT, R32, RZ, PT ;  /* 0x000000ff2000720c */ /* 0x000fda0003f05270 */
[----:B------:R-:W-:Y:S05]  /*0d30*/  @!P0 BRA `(.L_x_457) ;  /* 0x0000014000008947 */ /* 0x000fea0003800000 */
        /* <DEDUP_REMOVED lines=20> */
.L_x_457:
[----:B------:R-:W-:-:S04]  /*0e80*/  IMAD.MOV.U32 R5, RZ, RZ, 0x4 ;  /* 0x00000004ff057424 */ /* 0x000fc800078e00ff */
[----:B------:R-:W-:-:S06]  /*0e90*/  @P1 IMAD.WIDE.U32 R2, R15, R5, c[0x0][0x178] ;  /* 0x00005e000f021625 */ /* 0x000fcc00078e0005 */
[----:B------:R-:W2:Y:S01]  /*0ea0*/  @P1 LDG.E R3, [R2.64] ;  /* 0x0000000602031981 */ /* 0x000ea2000c1e1900 */
[----:B------:R-:W-:Y:S02]  /*0eb0*/  IMAD R4, R14, c[0x0][0x194], R15 ;  /* 0x000065000e047a24 */ /* 0x000fe400078e020f */
[----:B------:R-:W-:Y:S02]  /*0ec0*/  IMAD.MOV.U32 R7, RZ, RZ, c[0x0][0x0] ;  /* 0x00000000ff077624 */ /* 0x000fe400078e00ff */
[----:B------:R-:W-:-:S04]  /*0ed0*/  IMAD.WIDE.U32 R4, R4, R5, c[0x0][0x170] ;  /* 0x00005c0004047625 */ /* 0x000fc800078e0005 */
[----:B------:R-:W-:-:S05]  /*0ee0*/  IMAD R0, R7, c[0x0][0xc], R0 ;  /* 0x0000030007007a24 */ /* 0x000fca00078e0200 */
[----:B------:R-:W-:Y:S01]  /*0ef0*/  ISETP.GE.U32.AND P0, PT, R0, UR4, PT ;  /* 0x0000000400007c0c */ /* 0x000fe2000bf06070 */
[----:B--2---:R-:W-:-:S05]  /*0f00*/  @P1 FADD R6, R6, R3 ;  /* 0x0000000306061221 */ /* 0x004fca0000000000 */
[----:B------:R0:W-:Y:S07]  /*0f10*/  STG.E [R4.64], R6 ;  /* 0x0000000604007986 */ /* 0x0001ee000c101906 */
[----:B------:R-:W-:Y:S05]  /*0f20*/  @!P0 BRA `(.L_x_458) ;  /* 0xfffff1f000008947 */ /* 0x000fea000383ffff */
[----:B------:R-:W-:Y:S05]  /*0f30*/  EXIT ;  /* 0x000000000000794d */ /* 0x000fea0003800000 */
.L_x_451:
[----:B------:R-:W-:Y:S05]  /*0f40*/  @P1 BRA `(.L_x_459) ;  /* 0x000001e000001947 */ /* 0x000fea0003800000 */
        /* <DEDUP_REMOVED lines=12> */
.L_x_460:
        /* <DEDUP_REMOVED lines=18> */
.L_x_459:
[----:B------:R-:W0:Y:S01]  /*1130*/  I2F.U32.RP R4, c[0x0][0x184] ;  /* 0x0000610000047b06 */ /* 0x000e220000209000 */
[----:B------:R-:W-:Y:S02]  /*1140*/  ISETP.NE.U32.AND P0, PT, RZ, c[0x0][0x184], PT ;  /* 0x00006100ff007a0c */ /* 0x000fe40003f05070 */
[----:B------:R-:W-:-:S05]  /*1150*/  LOP3.LUT R6, RZ, c[0x0][0x184], RZ, 0x33, !PT ;  /* 0x00006100ff067a12 */ /* 0x000fca00078e33ff */
[----:B0-----:R-:W0:Y:S02]  /*1160*/  MUFU.RCP R4, R4 ;  /* 0x0000000400047308 */ /* 0x001e240000001000 */
[----:B0-----:R-:W-:-:S06]  /*1170*/  IADD3 R2, R4, 0xffffffe, RZ ;  /* 0x0ffffffe04027810 */ /* 0x001fcc0007ffe0ff */
[----:B------:R0:W1:Y:S02]  /*1180*/  F2I.FTZ.U32.TRUNC.NTZ R3, R2 ;  /* 0x0000000200037305 */ /* 0x000064000021f000 */
[----:B0-----:R-:W-:Y:S02]  /*1190*/  IMAD.MOV.U32 R2, RZ, RZ, RZ ;  /* 0x000000ffff027224 */ /* 0x001fe400078e00ff */
[----:B-1----:R-:W-:-:S04]  /*11a0*/  IMAD.MOV R5, RZ, RZ, -R3 ;  /* 0x000000ffff057224 */ /* 0x002fc800078e0a03 */
[----:B------:R-:W-:-:S04]  /*11b0*/  IMAD R5, R5, c[0x0][0x184], RZ ;  /* 0x0000610005057a24 */ /* 0x000fc800078e02ff */
[----:B------:R-:W-:-:S06]  /*11c0*/  IMAD.HI.U32 R9, R3, R5, R2 ;  /* 0x0000000503097227 */ /* 0x000fcc00078e0002 */
.L_x_461:
[----:B------:R-:W-:-:S04]  /*11d0*/  IMAD.HI.U32 R3, R9, R0, RZ ;  /* 0x0000000009037227 */ /* 0x000fc800078e00ff */
[----:B0-----:R-:W-:Y:S02]  /*11e0*/  IMAD.MOV R5, RZ, RZ, -R3 ;  /* 0x000000ffff057224 */ /* 0x001fe400078e0a03 */
[----:B------:R-:W-:Y:S02]  /*11f0*/  IMAD.MOV.U32 R8, RZ, RZ, 0x4 ;  /* 0x00000004ff087424 */ /* 0x000fe400078e00ff */
        /* <DEDUP_REMOVED lines=8> */
[----:B------:R-:W-:-:S04]  /*1280*/  IMAD R5, R3, c[0x0][0x184], R0 ;  /* 0x0000610003057a24 */ /* 0x000fc800078e0200 */
[----:B------:R-:W-:-:S06]  /*1290*/  IMAD.WIDE.U32 R2, R5, R8, c[0x0][0x178] ;  /* 0x00005e0005027625 */ /* 0x000fcc00078e0008 */
[----:B------:R-:W2:Y:S01]  /*12a0*/  LDG.E R2, [R2.64] ;  /* 0x0000000602027981 */ /* 0x000ea2000c1e1900 */
[----:B------:R-:W-:Y:S02]  /*12b0*/  IMAD R5, R4, c[0x0][0x194], R5 ;  /* 0x0000650004057a24 */ /* 0x000fe400078e0205 */
[----:B------:R-:W-:Y:S02]  /*12c0*/  IMAD.MOV.U32 R11, RZ, RZ, c[0x0][0x0] ;  /* 0x00000000ff0b7624 */ /* 0x000fe400078e00ff */
[----:B------:R-:W-:-:S04]  /*12d0*/  IMAD.WIDE.U32 R4, R5, R8, c[0x0][0x170] ;  /* 0x00005c0005047625 */ /* 0x000fc800078e0008 */
[----:B------:R-:W-:-:S05]  /*12e0*/  IMAD R0, R11, c[0x0][0xc], R0 ;  /* 0x000003000b007a24 */ /* 0x000fca00078e0200 */
[----:B------:R-:W-:Y:S01]  /*12f0*/  ISETP.GE.U32.AND P1, PT, R0, UR4, PT ;  /* 0x0000000400007c0c */ /* 0x000fe2000bf26070 */
[----:B--2---:R-:W-:-:S05]  /*1300*/  FADD R7, RZ, R2 ;  /* 0x00000002ff077221 */ /* 0x004fca0000000000 */
[----:B------:R0:W-:Y:S07]  /*1310*/  STG.E [R4.64], R7 ;  /* 0x0000000704007986 */ /* 0x0001ee000c101906 */
[----:B------:R-:W-:Y:S05]  /*1320*/  @!P1 BRA `(.L_x_461) ;  /* 0xfffffea000009947 */ /* 0x000fea000383ffff */
[----:B------:R-:W-:Y:S05]  /*1330*/  EXIT ;  /* 0x000000000000794d */ /* 0x000fea0003800000 */
.L_x_462:
        /* <DEDUP_REMOVED lines=12> */
.L_x_486:


//--------------------- .text.embedding_lookup    --------------------------
	.section	.text.embedding_lookup,"ax",@progbits
	.sectioninfo	@"SHI_REGISTERS=18"
	.align	128
        .global         embedding_lookup
        .type           embedding_lookup,@function
        .size           embedding_lookup,(.L_x_487 - embedding_lookup)
        .other          embedding_lookup,@"STO_CUDA_ENTRY STV_DEFAULT"
embedding_lookup:
.text.embedding_lookup:
[----:B------:R-:W-:-:S02]  /*0000*/  IMAD.MOV.U32 R1, RZ, RZ, c[0x0][0x28] ;  /* 0x00000a00ff017624 */ /* 0x000fc400078e00ff */
        /* <DEDUP_REMOVED lines=8> */
[----:B------:R-:W0:Y:S01]  /*0090*/  I2F.U32.RP R4, c[0x0][0x17c] ;  /* 0x00005f0000047b06 */ /* 0x000e220000209000 */
[----:B------:R-:W-:Y:S01]  /*00a0*/  ISETP.NE.U32.AND P0, PT, RZ, c[0x0][0x17c], PT ;  /* 0x00005f00ff007a0c */ /* 0x000fe20003f05070 */
[----:B------:R-:W-:Y:S01]  /*00b0*/  ULDC.64 UR6, c[0x0][0x118] ;  /* 0x0000460000067ab9 */ /* 0x000fe20000000a00 */
[----:B------:R-:W-:-:S05]  /*00c0*/  LOP3.LUT R11, RZ, c[0x0][0x17c], RZ, 0x33, !PT ;  /* 0x00005f00ff0b7a12 */ /* 0x000fca00078e33ff */
[----:B0-----:R-:W0:Y:S02]  /*00d0*/  MUFU.RCP R4, R4 ;  /* 0x0000000400047308 */ /* 0x001e240000001000 */
[----:B0-----:R-:W-:-:S06]  /*00e0*/  IADD3 R2, R4, 0xffffffe, RZ ;  /* 0x0ffffffe04027810 */ /* 0x001fcc0007ffe0ff */
[----:B------:R0:W1:Y:S02]  /*00f0*/  F2I.FTZ.U32.TRUNC.NTZ R3, R2 ;  /* 0x0000000200037305 */ /* 0x000064000021f000 */
[----:B0-----:R-:W-:Y:S01]  /*0100*/  MOV R2, RZ ;  /* 0x000000ff00027202 */ /* 0x001fe20000000f00 */
[----:B-1----:R-:W-:-:S04]  /*0110*/  IMAD.MOV R9, RZ, RZ, -R3 ;  /* 0x000000ffff097224 */ /* 0x002fc800078e0a03 */
[----:B------:R-:W-:-:S04]  /*0120*/  IMAD R9, R9, c[0x0][0x17c], RZ ;  /* 0x00005f0009097a24 */ /* 0x000fc800078e02ff */
[----:B------:R-:W-:-:S06]  /*0130*/  IMAD.HI.U32 R9, R3, R9, R2 ;  /* 0x0000000903097227 */ /* 0x000fcc00078e0002 */
.L_x_463:
[----:B------:R-:W-:Y:S01]  /*0140*/  IMAD.HI.U32 R2, R9, R0, RZ ;  /* 0x0000000009027227 */ /* 0x000fe200078e00ff */
[----:B0-----:R-:W-:-:S03]  /*0150*/  MOV R7, 0x4 ;  /* 0x0000000400077802 */ /* 0x001fc60000000f00 */
        /* <DEDUP_REMOVED lines=8> */
[----:B------:R-:W-:-:S06]  /*01e0*/  IMAD.WIDE.U32 R2, R6, R7, c[0x0][0x160] ;  /* 0x0000580006027625 */ /* 0x000fcc00078e0007 */
[----:B------:R-:W2:Y:S01]  /*01f0*/  LDG.E R2, [R2.64] ;  /* 0x0000000602027981 */ /* 0x000ea2000c1e1900 */
[----:B------:R-:W-:Y:S01]  /*0200*/  IMAD.MOV R5, RZ, RZ, -R6 ;  /* 0x000000ffff057224 */ /* 0x000fe200078e0a06 */
[----:B------:R-:W-:-:S03]  /*0210*/  MOV R13, RZ ;  /* 0x000000ff000d7202 */ /* 0x000fc60000000f00 */
[----:B------:R-:W-:Y:S01]  /*0220*/  IMAD R15, R5, c[0x0][0x17c], R0 ;  /* 0x00005f00050f7a24 */ /* 0x000fe200078e0200 */
[----:B--2---:R-:W-:-:S13]  /*0230*/  ISETP.GE.U32.AND P1, PT, R2, c[0x0][0x178], PT ;  /* 0x00005e0002007a0c */ /* 0x004fda0003f26070 */
[----:B------:R-:W-:-:S04]  /*0240*/  @!P1 IMAD R4, R2, c[0x0][0x184], R15 ;  /* 0x0000610002049a24 */ /* 0x000fc800078e020f */
[----:B------:R-:W-:-:S05]  /*0250*/  @!P1 IMAD.WIDE.U32 R4, R4, R7, c[0x0][0x168] ;  /* 0x00005a0004049625 */ /* 0x000fca00078e0007 */
[----:B------:R-:W2:Y:S01]  /*0260*/  @!P1 LDG.E R13, [R4.64] ;  /* 0x00000006040d9981 */ /* 0x000ea2000c1e1900 */
[----:B------:R-:W-:Y:S01]  /*0270*/  IMAD R6, R6, c[0x0][0x184], R15 ;  /* 0x0000610006067a24 */ /* 0x000fe200078e020f */
[----:B------:R-:W-:-:S03]  /*0280*/  MOV R3, c[0x0][0x0] ;  /* 0x0000000000037a02 */ /* 0x000fc60000000f00 */
[----:B------:R-:W-:-:S04]  /*0290*/  IMAD.WIDE.U32 R6, R6, R7, c[0x0][0x170] ;  /* 0x00005c0006067625 */ /* 0x000fc800078e0007 */
[----:B------:R-:W-:-:S05]  /*02a0*/  IMAD R0, R3, c[0x0][0xc], R0 ;  /* 0x0000030003007a24 */ /* 0x000fca00078e0200 */
[----:B------:R-:W-:Y:S01]  /*02b0*/  ISETP.GE.U32.AND P1, PT, R0, UR4, PT ;  /* 0x0000000400007c0c */ /* 0x000fe2000bf26070 */
[----:B--2---:R0:W-:-:S12]  /*02c0*/  STG.E [R6.64], R13 ;  /* 0x0000000d06007986 */ /* 0x0041d8000c101906 */
[----:B------:R-:W-:Y:S05]  /*02d0*/  @!P1 BRA `(.L_x_463) ;  /* 0xfffffe6000009947 */ /* 0x000fea000383ffff */
[----:B------:R-:W-:Y:S05]  /*02e0*/  EXIT ;  /* 0x000000000000794d */ /* 0x000fea0003800000 */
.L_x_464:
        /* <DEDUP_REMOVED lines=9> */
.L_x_487:


//--------------------- .nv.global.init           --------------------------
	.section	.nv.global.init,"aw",@progbits
	.align	4
.nv.global.init:
	.type		__cudart_i2opi_f,@object
	.size		__cudart_i2opi_f,(.L_0 - __cudart_i2opi_f)
__cudart_i2opi_f:
        /*0000*/ 	.byte	0x41, 0x90, 0x43, 0x3c, 0x99, 0x95, 0x62, 0xdb, 0xc0, 0xdd, 0x34, 0xf5, 0xd1, 0x57, 0x27, 0xfc
        /*0010*/ 	.byte	0x29, 0x15, 0x44, 0x4e, 0x6e, 0x83, 0xf9, 0xa2
.L_0:
